//
// Generated by NVIDIA NVVM Compiler
//
// Compiler Build ID: CL-36424714
// Cuda compilation tools, release 13.0, V13.0.88
// Based on NVVM 20.0.0
//

.version 9.0
.target sm_100
.address_size 64

	// .globl	_Z10jac_kernelPdiiiS_
// _ZZN3cub18CUB_300001_SM_10006detail6reduce28DeviceReduceSingleTileKernelINS2_10policy_hubIdjN4cuda3__47maximumIdEEE10Policy1000EN6thrust24THRUST_300001_SM_1000_NS10device_ptrIdEEPfjS8_fdNS5_3std3__410__identityEEEvT0_T1_T2_T3_T4_T6_E12temp_storage has been demoted
// _ZZN3cub18CUB_300001_SM_10006detail6reduce18DeviceReduceKernelINS2_10policy_hubIdjN4cuda3__47maximumIdEEE10Policy1000EN6thrust24THRUST_300001_SM_1000_NS10device_ptrIdEEjS8_dNS5_3std3__410__identityEEEvT0_PT3_T1_NS0_13GridEvenShareISL_EET2_T4_E12temp_storage has been demoted
// _ZZN3cub18CUB_300001_SM_10006detail6reduce28DeviceReduceSingleTileKernelINS2_10policy_hubIdjN4cuda3__47maximumIdEEE10Policy1000EPdPfiS8_fdNS5_3std3__410__identityEEEvT0_T1_T2_T3_T4_T6_E12temp_storage has been demoted
// _ZZN3cub18CUB_300001_SM_10006detail6reduce28DeviceReduceSingleTileKernelINS2_10policy_hubIdyN4cuda3__47maximumIdEEE10Policy1000EN6thrust24THRUST_300001_SM_1000_NS10device_ptrIdEEPfyS8_fdNS5_3std3__410__identityEEEvT0_T1_T2_T3_T4_T6_E12temp_storage has been demoted
// _ZZN3cub18CUB_300001_SM_10006detail6reduce18DeviceReduceKernelINS2_10policy_hubIdyN4cuda3__47maximumIdEEE10Policy1000EN6thrust24THRUST_300001_SM_1000_NS10device_ptrIdEEyS8_dNS5_3std3__410__identityEEEvT0_PT3_T1_NS0_13GridEvenShareISL_EET2_T4_E12temp_storage has been demoted
// _ZZN3cub18CUB_300001_SM_10006detail6reduce28DeviceReduceSingleTileKernelINS2_10policy_hubIdyN4cuda3__47maximumIdEEE10Policy1000EPdPfiS8_fdNS5_3std3__410__identityEEEvT0_T1_T2_T3_T4_T6_E12temp_storage has been demoted
.global .align 1 .b8 _ZN31_INTERNAL_dd51092e_4_k_cu_TRACE4cuda3std3__45__cpo5beginE[1];
.global .align 1 .b8 _ZN31_INTERNAL_dd51092e_4_k_cu_TRACE4cuda3std3__45__cpo3endE[1];
.global .align 1 .b8 _ZN31_INTERNAL_dd51092e_4_k_cu_TRACE4cuda3std3__45__cpo6cbeginE[1];
.global .align 1 .b8 _ZN31_INTERNAL_dd51092e_4_k_cu_TRACE4cuda3std3__45__cpo4cendE[1];
.global .align 1 .b8 _ZN31_INTERNAL_dd51092e_4_k_cu_TRACE4cuda3std3__45__cpo6rbeginE[1];
.global .align 1 .b8 _ZN31_INTERNAL_dd51092e_4_k_cu_TRACE4cuda3std3__45__cpo4rendE[1];
.global .align 1 .b8 _ZN31_INTERNAL_dd51092e_4_k_cu_TRACE4cuda3std3__45__cpo7crbeginE[1];
.global .align 1 .b8 _ZN31_INTERNAL_dd51092e_4_k_cu_TRACE4cuda3std3__45__cpo5crendE[1];
.global .align 1 .b8 _ZN31_INTERNAL_dd51092e_4_k_cu_TRACE4cuda3std3__433_GLOBAL__N__dd51092e_4_k_cu_TRACE6ignoreE[1];
.global .align 1 .b8 _ZN31_INTERNAL_dd51092e_4_k_cu_TRACE4cuda3std3__419piecewise_constructE[1];
.global .align 1 .b8 _ZN31_INTERNAL_dd51092e_4_k_cu_TRACE4cuda3std3__48in_placeE[1];
.global .align 1 .b8 _ZN31_INTERNAL_dd51092e_4_k_cu_TRACE4cuda3std3__420unreachable_sentinelE[1];
.global .align 1 .b8 _ZN31_INTERNAL_dd51092e_4_k_cu_TRACE4cuda3std3__47nulloptE[1];
.global .align 1 .b8 _ZN31_INTERNAL_dd51092e_4_k_cu_TRACE4cuda3std3__48unexpectE[1];
.global .align 1 .b8 _ZN31_INTERNAL_dd51092e_4_k_cu_TRACE4cuda3std6ranges3__45__cpo4swapE[1];
.global .align 1 .b8 _ZN31_INTERNAL_dd51092e_4_k_cu_TRACE4cuda3std6ranges3__45__cpo9iter_moveE[1];
.global .align 1 .b8 _ZN31_INTERNAL_dd51092e_4_k_cu_TRACE4cuda3std6ranges3__45__cpo5beginE[1];
.global .align 1 .b8 _ZN31_INTERNAL_dd51092e_4_k_cu_TRACE4cuda3std6ranges3__45__cpo3endE[1];
.global .align 1 .b8 _ZN31_INTERNAL_dd51092e_4_k_cu_TRACE4cuda3std6ranges3__45__cpo6cbeginE[1];
.global .align 1 .b8 _ZN31_INTERNAL_dd51092e_4_k_cu_TRACE4cuda3std6ranges3__45__cpo4cendE[1];
.global .align 1 .b8 _ZN31_INTERNAL_dd51092e_4_k_cu_TRACE4cuda3std6ranges3__45__cpo7advanceE[1];
.global .align 1 .b8 _ZN31_INTERNAL_dd51092e_4_k_cu_TRACE4cuda3std6ranges3__45__cpo9iter_swapE[1];
.global .align 1 .b8 _ZN31_INTERNAL_dd51092e_4_k_cu_TRACE4cuda3std6ranges3__45__cpo4nextE[1];
.global .align 1 .b8 _ZN31_INTERNAL_dd51092e_4_k_cu_TRACE4cuda3std6ranges3__45__cpo4prevE[1];
.global .align 1 .b8 _ZN31_INTERNAL_dd51092e_4_k_cu_TRACE4cuda3std6ranges3__45__cpo4dataE[1];
.global .align 1 .b8 _ZN31_INTERNAL_dd51092e_4_k_cu_TRACE4cuda3std6ranges3__45__cpo5cdataE[1];
.global .align 1 .b8 _ZN31_INTERNAL_dd51092e_4_k_cu_TRACE4cuda3std6ranges3__45__cpo4sizeE[1];
.global .align 1 .b8 _ZN31_INTERNAL_dd51092e_4_k_cu_TRACE4cuda3std6ranges3__45__cpo5ssizeE[1];
.global .align 1 .b8 _ZN31_INTERNAL_dd51092e_4_k_cu_TRACE4cuda3std6ranges3__45__cpo8distanceE[1];
.global .align 1 .b8 _ZN31_INTERNAL_dd51092e_4_k_cu_TRACE6thrust24THRUST_300001_SM_1000_NS8cuda_cub3parE[1];
.global .align 1 .b8 _ZN31_INTERNAL_dd51092e_4_k_cu_TRACE6thrust24THRUST_300001_SM_1000_NS8cuda_cub10par_nosyncE[1];
.global .align 1 .b8 _ZN31_INTERNAL_dd51092e_4_k_cu_TRACE6thrust24THRUST_300001_SM_1000_NS6system6detail10sequential3seqE[1];
.global .align 1 .b8 _ZN31_INTERNAL_dd51092e_4_k_cu_TRACE6thrust24THRUST_300001_SM_1000_NS12placeholders2_1E[1];
.global .align 1 .b8 _ZN31_INTERNAL_dd51092e_4_k_cu_TRACE6thrust24THRUST_300001_SM_1000_NS12placeholders2_2E[1];
.global .align 1 .b8 _ZN31_INTERNAL_dd51092e_4_k_cu_TRACE6thrust24THRUST_300001_SM_1000_NS12placeholders2_3E[1];
.global .align 1 .b8 _ZN31_INTERNAL_dd51092e_4_k_cu_TRACE6thrust24THRUST_300001_SM_1000_NS12placeholders2_4E[1];
.global .align 1 .b8 _ZN31_INTERNAL_dd51092e_4_k_cu_TRACE6thrust24THRUST_300001_SM_1000_NS12placeholders2_5E[1];
.global .align 1 .b8 _ZN31_INTERNAL_dd51092e_4_k_cu_TRACE6thrust24THRUST_300001_SM_1000_NS12placeholders2_6E[1];
.global .align 1 .b8 _ZN31_INTERNAL_dd51092e_4_k_cu_TRACE6thrust24THRUST_300001_SM_1000_NS12placeholders2_7E[1];
.global .align 1 .b8 _ZN31_INTERNAL_dd51092e_4_k_cu_TRACE6thrust24THRUST_300001_SM_1000_NS12placeholders2_8E[1];
.global .align 1 .b8 _ZN31_INTERNAL_dd51092e_4_k_cu_TRACE6thrust24THRUST_300001_SM_1000_NS12placeholders2_9E[1];
.global .align 1 .b8 _ZN31_INTERNAL_dd51092e_4_k_cu_TRACE6thrust24THRUST_300001_SM_1000_NS12placeholders3_10E[1];
.global .align 1 .b8 _ZN31_INTERNAL_dd51092e_4_k_cu_TRACE6thrust24THRUST_300001_SM_1000_NS3seqE[1];

.visible .entry _Z10jac_kernelPdiiiS_(
	.param .u64 .ptr .align 1 _Z10jac_kernelPdiiiS__param_0,
	.param .u32 _Z10jac_kernelPdiiiS__param_1,
	.param .u32 _Z10jac_kernelPdiiiS__param_2,
	.param .u32 _Z10jac_kernelPdiiiS__param_3,
	.param .u64 .ptr .align 1 _Z10jac_kernelPdiiiS__param_4
)
{
	.reg .pred 	%p<15>;
	.reg .b32 	%r<37>;
	.reg .b32 	%f<3>;
	.reg .b64 	%rd<22>;
	.reg .b64 	%fd<16>;

	ld.param.u64 	%rd1, [_Z10jac_kernelPdiiiS__param_0];
	ld.param.u32 	%r6, [_Z10jac_kernelPdiiiS__param_1];
	ld.param.u32 	%r4, [_Z10jac_kernelPdiiiS__param_2];
	ld.param.u32 	%r5, [_Z10jac_kernelPdiiiS__param_3];
	ld.param.u64 	%rd2, [_Z10jac_kernelPdiiiS__param_4];
	mov.u32 	%r8, %ctaid.x;
	mov.u32 	%r9, %ntid.x;
	mov.u32 	%r10, %tid.x;
	mad.lo.s32 	%r1, %r8, %r9, %r10;
	mov.u32 	%r11, %ctaid.y;
	mov.u32 	%r12, %ntid.y;
	mov.u32 	%r13, %tid.y;
	mad.lo.s32 	%r2, %r11, %r12, %r13;
	mov.u32 	%r14, %ctaid.z;
	mov.u32 	%r15, %ntid.z;
	mov.u32 	%r16, %tid.z;
	mad.lo.s32 	%r17, %r14, %r15, %r16;
	setp.eq.s32 	%p4, %r17, 0;
	add.s32 	%r18, %r6, -2;
	setp.gt.s32 	%p5, %r17, %r18;
	setp.eq.s32 	%p6, %r2, 0;
	or.pred  	%p7, %p4, %p6;
	mov.pred 	%p14, 0;
	or.pred  	%p8, %p7, %p5;
	@%p8 bra 	$L__BB0_2;
	add.s32 	%r19, %r4, -2;
	setp.le.s32 	%p14, %r2, %r19;
$L__BB0_2:
	setp.lt.s32 	%p9, %r1, 1;
	not.pred 	%p10, %p14;
	or.pred  	%p11, %p9, %p10;
	add.s32 	%r20, %r5, -2;
	setp.gt.s32 	%p12, %r1, %r20;
	or.pred  	%p13, %p11, %p12;
	@%p13 bra 	$L__BB0_4;
	cvta.to.global.u64 	%rd3, %rd1;
	add.s32 	%r21, %r17, -1;
	mul.lo.s32 	%r22, %r4, %r21;
	add.s32 	%r23, %r22, %r2;
	mad.lo.s32 	%r24, %r23, %r5, %r1;
	mul.wide.s32 	%rd4, %r24, 8;
	add.s64 	%rd5, %rd3, %rd4;
	ld.global.f64 	%fd1, [%rd5];
	shl.b32 	%r25, %r4, 1;
	add.s32 	%r26, %r22, %r25;
	add.s32 	%r27, %r26, %r2;
	mad.lo.s32 	%r28, %r27, %r5, %r1;
	mul.wide.s32 	%rd6, %r28, 8;
	add.s64 	%rd7, %rd3, %rd6;
	ld.global.f64 	%fd2, [%rd7];
	add.f64 	%fd3, %fd1, %fd2;
	sub.s32 	%r29, %r26, %r4;
	add.s32 	%r30, %r2, %r29;
	add.s32 	%r31, %r30, -1;
	mad.lo.s32 	%r32, %r31, %r5, %r1;
	mul.wide.s32 	%rd8, %r32, 8;
	add.s64 	%rd9, %rd3, %rd8;
	ld.global.f64 	%fd4, [%rd9];
	add.f64 	%fd5, %fd3, %fd4;
	mul.lo.s32 	%r33, %r30, %r5;
	add.s32 	%r34, %r33, %r5;
	add.s32 	%r35, %r34, %r1;
	mul.wide.s32 	%rd10, %r35, 8;
	add.s64 	%rd11, %rd3, %rd10;
	ld.global.f64 	%fd6, [%rd11];
	add.f64 	%fd7, %fd5, %fd6;
	cvt.s64.s32 	%rd12, %r33;
	cvt.u64.u32 	%rd13, %r1;
	add.s64 	%rd14, %rd13, %rd12;
	shl.b64 	%rd15, %rd14, 3;
	add.s64 	%rd16, %rd3, %rd15;
	ld.global.f64 	%fd8, [%rd16+-8];
	add.f64 	%fd9, %fd7, %fd8;
	ld.global.f64 	%fd10, [%rd16+8];
	add.f64 	%fd11, %fd9, %fd10;
	div.rn.f64 	%fd12, %fd11, 0d4018000000000000;
	add.s32 	%r36, %r32, %r5;
	mul.wide.s32 	%rd17, %r5, 8;
	add.s64 	%rd18, %rd9, %rd17;
	ld.global.f64 	%fd13, [%rd18];
	sub.f64 	%fd14, %fd13, %fd12;
	cvt.rn.f32.f64 	%f1, %fd14;
	abs.f32 	%f2, %f1;
	cvt.f64.f32 	%fd15, %f2;
	cvta.to.global.u64 	%rd19, %rd2;
	mul.wide.s32 	%rd20, %r36, 8;
	add.s64 	%rd21, %rd19, %rd20;
	st.global.f64 	[%rd21], %fd15;
	st.global.f64 	[%rd18], %fd12;
$L__BB0_4:
	ret;

}
	// .globl	_Z17jac_kernel_inner1PdiiiS_ii
.visible .entry _Z17jac_kernel_inner1PdiiiS_ii(
	.param .u64 .ptr .align 1 _Z17jac_kernel_inner1PdiiiS_ii_param_0,
	.param .u32 _Z17jac_kernel_inner1PdiiiS_ii_param_1,
	.param .u32 _Z17jac_kernel_inner1PdiiiS_ii_param_2,
	.param .u32 _Z17jac_kernel_inner1PdiiiS_ii_param_3,
	.param .u64 .ptr .align 1 _Z17jac_kernel_inner1PdiiiS_ii_param_4,
	.param .u32 _Z17jac_kernel_inner1PdiiiS_ii_param_5,
	.param .u32 _Z17jac_kernel_inner1PdiiiS_ii_param_6
)
{
	.reg .pred 	%p<17>;
	.reg .b32 	%r<67>;
	.reg .b64 	%rd<13>;
	.reg .b64 	%fd<3>;

	ld.param.u64 	%rd3, [_Z17jac_kernel_inner1PdiiiS_ii_param_0];
	ld.param.u32 	%r4, [_Z17jac_kernel_inner1PdiiiS_ii_param_1];
	ld.param.u32 	%r5, [_Z17jac_kernel_inner1PdiiiS_ii_param_2];
	ld.param.u32 	%r6, [_Z17jac_kernel_inner1PdiiiS_ii_param_3];
	ld.param.u64 	%rd4, [_Z17jac_kernel_inner1PdiiiS_ii_param_4];
	ld.param.u32 	%r7, [_Z17jac_kernel_inner1PdiiiS_ii_param_5];
	ld.param.u32 	%r8, [_Z17jac_kernel_inner1PdiiiS_ii_param_6];
	cvta.to.global.u64 	%rd1, %rd4;
	cvta.to.global.u64 	%rd2, %rd3;
	mov.u32 	%r9, %ctaid.x;
	mov.u32 	%r10, %ntid.x;
	mov.u32 	%r11, %tid.x;
	mad.lo.s32 	%r12, %r9, %r10, %r11;
	mov.u32 	%r13, %ctaid.y;
	mov.u32 	%r14, %ntid.y;
	mov.u32 	%r15, %tid.y;
	mad.lo.s32 	%r16, %r13, %r14, %r15;
	mov.u32 	%r17, %ctaid.z;
	mov.u32 	%r18, %ntid.z;
	mov.u32 	%r19, %tid.z;
	mad.lo.s32 	%r3, %r17, %r18, %r19;
	shr.u32 	%r20, %r4, 31;
	add.s32 	%r21, %r4, %r20;
	and.b32  	%r22, %r21, 2147483646;
	sub.s32 	%r23, %r4, %r22;
	shl.b32 	%r24, %r23, 1;
	add.s32 	%r25, %r4, %r24;
	add.s32 	%r26, %r25, -2;
	shr.u32 	%r27, %r5, 31;
	add.s32 	%r28, %r5, %r27;
	and.b32  	%r29, %r28, 2147483646;
	sub.s32 	%r30, %r5, %r29;
	shl.b32 	%r31, %r30, 1;
	add.s32 	%r32, %r5, %r31;
	add.s32 	%r34, %r32, -2;
	shr.u32 	%r35, %r6, 31;
	add.s32 	%r36, %r6, %r35;
	and.b32  	%r37, %r36, 2147483646;
	sub.s32 	%r38, %r6, %r37;
	shl.b32 	%r39, %r38, 1;
	add.s32 	%r40, %r6, %r39;
	add.s32 	%r42, %r40, -2;
	setp.ge.s32 	%p1, %r3, %r26;
	setp.ge.s32 	%p2, %r16, %r34;
	or.pred  	%p3, %p1, %p2;
	setp.ge.s32 	%p4, %r12, %r42;
	or.pred  	%p5, %p3, %p4;
	@%p5 bra 	$L__BB1_3;
	or.b32  	%r55, %r3, %r16;
	or.b32  	%r56, %r55, %r12;
	and.b32  	%r57, %r56, 1;
	setp.eq.b32 	%p16, %r57, 1;
	@%p16 bra 	$L__BB1_6;
	mad.lo.s32 	%r58, %r5, %r3, %r16;
	mad.lo.s32 	%r59, %r58, %r6, %r12;
	mul.wide.s32 	%rd9, %r59, 8;
	add.s64 	%rd10, %rd2, %rd9;
	ld.global.f64 	%fd2, [%rd10];
	shr.u32 	%r60, %r3, 1;
	shr.u32 	%r61, %r16, 1;
	mad.lo.s32 	%r62, %r7, %r60, %r61;
	shr.u32 	%r63, %r12, 31;
	add.s32 	%r64, %r12, %r63;
	shr.s32 	%r65, %r64, 1;
	mad.lo.s32 	%r66, %r62, %r8, %r65;
	mul.wide.s32 	%rd11, %r66, 8;
	add.s64 	%rd12, %rd1, %rd11;
	st.global.f64 	[%rd12], %fd2;
	bra.uni 	$L__BB1_6;
$L__BB1_3:
	setp.ge.s32 	%p6, %r3, %r4;
	setp.ge.s32 	%p7, %r16, %r5;
	or.pred  	%p8, %p6, %p7;
	setp.ge.s32 	%p9, %r12, %r6;
	or.pred  	%p10, %p8, %p9;
	@%p10 bra 	$L__BB1_6;
	add.s32 	%r43, %r4, -1;
	setp.ne.s32 	%p11, %r3, %r43;
	add.s32 	%r44, %r5, -1;
	setp.ne.s32 	%p12, %r16, %r44;
	and.pred  	%p13, %p11, %p12;
	add.s32 	%r45, %r6, -1;
	setp.ne.s32 	%p14, %r12, %r45;
	and.pred  	%p15, %p13, %p14;
	@%p15 bra 	$L__BB1_6;
	mad.lo.s32 	%r46, %r5, %r3, %r16;
	mad.lo.s32 	%r47, %r46, %r6, %r12;
	mul.wide.s32 	%rd5, %r47, 8;
	add.s64 	%rd6, %rd2, %rd5;
	ld.global.f64 	%fd1, [%rd6];
	shr.u32 	%r48, %r3, 1;
	shr.u32 	%r49, %r16, 1;
	mad.lo.s32 	%r50, %r7, %r48, %r49;
	shr.u32 	%r51, %r12, 31;
	add.s32 	%r52, %r12, %r51;
	shr.s32 	%r53, %r52, 1;
	mad.lo.s32 	%r54, %r50, %r8, %r53;
	mul.wide.s32 	%rd7, %r54, 8;
	add.s64 	%rd8, %rd1, %rd7;
	st.global.f64 	[%rd8], %fd1;
$L__BB1_6:
	ret;

}
	// .globl	_Z17jac_kernel_inner2PdiiiS_ii
.visible .entry _Z17jac_kernel_inner2PdiiiS_ii(
	.param .u64 .ptr .align 1 _Z17jac_kernel_inner2PdiiiS_ii_param_0,
	.param .u32 _Z17jac_kernel_inner2PdiiiS_ii_param_1,
	.param .u32 _Z17jac_kernel_inner2PdiiiS_ii_param_2,
	.param .u32 _Z17jac_kernel_inner2PdiiiS_ii_param_3,
	.param .u64 .ptr .align 1 _Z17jac_kernel_inner2PdiiiS_ii_param_4,
	.param .u32 _Z17jac_kernel_inner2PdiiiS_ii_param_5,
	.param .u32 _Z17jac_kernel_inner2PdiiiS_ii_param_6
)
{
	.reg .pred 	%p<15>;
	.reg .b32 	%r<49>;
	.reg .b64 	%rd<23>;
	.reg .b64 	%fd<17>;

	ld.param.u64 	%rd1, [_Z17jac_kernel_inner2PdiiiS_ii_param_0];
	ld.param.u32 	%r8, [_Z17jac_kernel_inner2PdiiiS_ii_param_1];
	ld.param.u32 	%r4, [_Z17jac_kernel_inner2PdiiiS_ii_param_2];
	ld.param.u32 	%r5, [_Z17jac_kernel_inner2PdiiiS_ii_param_3];
	ld.param.u64 	%rd2, [_Z17jac_kernel_inner2PdiiiS_ii_param_4];
	ld.param.u32 	%r6, [_Z17jac_kernel_inner2PdiiiS_ii_param_5];
	ld.param.u32 	%r7, [_Z17jac_kernel_inner2PdiiiS_ii_param_6];
	mov.u32 	%r10, %ctaid.x;
	mov.u32 	%r11, %ntid.x;
	mov.u32 	%r12, %tid.x;
	mad.lo.s32 	%r1, %r10, %r11, %r12;
	mov.u32 	%r13, %ctaid.y;
	mov.u32 	%r14, %ntid.y;
	mov.u32 	%r15, %tid.y;
	mad.lo.s32 	%r2, %r13, %r14, %r15;
	mov.u32 	%r16, %ctaid.z;
	mov.u32 	%r17, %ntid.z;
	mov.u32 	%r18, %tid.z;
	mad.lo.s32 	%r19, %r16, %r17, %r18;
	setp.eq.s32 	%p4, %r19, 0;
	add.s32 	%r20, %r8, -2;
	setp.gt.s32 	%p5, %r19, %r20;
	setp.eq.s32 	%p6, %r2, 0;
	or.pred  	%p7, %p4, %p6;
	mov.pred 	%p14, 0;
	or.pred  	%p8, %p7, %p5;
	@%p8 bra 	$L__BB2_2;
	add.s32 	%r21, %r4, -2;
	setp.le.s32 	%p14, %r2, %r21;
$L__BB2_2:
	setp.lt.s32 	%p9, %r1, 1;
	not.pred 	%p10, %p14;
	or.pred  	%p11, %p9, %p10;
	add.s32 	%r22, %r5, -2;
	setp.gt.s32 	%p12, %r1, %r22;
	or.pred  	%p13, %p11, %p12;
	@%p13 bra 	$L__BB2_4;
	cvta.to.global.u64 	%rd3, %rd2;
	shr.u32 	%r23, %r19, 1;
	mul.lo.s32 	%r24, %r6, %r23;
	shr.u32 	%r25, %r2, 1;
	add.s32 	%r26, %r24, %r25;
	mul.lo.s32 	%r27, %r26, %r7;
	shr.u32 	%r28, %r1, 1;
	add.s32 	%r29, %r27, %r28;
	mul.wide.s32 	%rd4, %r29, 8;
	add.s64 	%rd5, %rd3, %rd4;
	ld.global.f64 	%fd1, [%rd5];
	sub.s32 	%r30, %r1, %r28;
	add.s32 	%r31, %r27, %r30;
	mul.wide.s32 	%rd6, %r31, 8;
	add.s64 	%rd7, %rd3, %rd6;
	ld.global.f64 	%fd2, [%rd7];
	add.f64 	%fd3, %fd1, %fd2;
	sub.s32 	%r32, %r2, %r25;
	add.s32 	%r33, %r24, %r32;
	mul.lo.s32 	%r34, %r33, %r7;
	add.s32 	%r35, %r34, %r28;
	mul.wide.s32 	%rd8, %r35, 8;
	add.s64 	%rd9, %rd3, %rd8;
	ld.global.f64 	%fd4, [%rd9];
	add.f64 	%fd5, %fd3, %fd4;
	add.s32 	%r36, %r34, %r30;
	mul.wide.s32 	%rd10, %r36, 8;
	add.s64 	%rd11, %rd3, %rd10;
	ld.global.f64 	%fd6, [%rd11];
	add.f64 	%fd7, %fd5, %fd6;
	sub.s32 	%r37, %r19, %r23;
	mul.lo.s32 	%r38, %r6, %r37;
	add.s32 	%r39, %r38, %r25;
	mul.lo.s32 	%r40, %r39, %r7;
	add.s32 	%r41, %r40, %r28;
	mul.wide.s32 	%rd12, %r41, 8;
	add.s64 	%rd13, %rd3, %rd12;
	ld.global.f64 	%fd8, [%rd13];
	add.f64 	%fd9, %fd7, %fd8;
	add.s32 	%r42, %r40, %r30;
	mul.wide.s32 	%rd14, %r42, 8;
	add.s64 	%rd15, %rd3, %rd14;
	ld.global.f64 	%fd10, [%rd15];
	add.f64 	%fd11, %fd9, %fd10;
	add.s32 	%r43, %r38, %r32;
	mul.lo.s32 	%r44, %r43, %r7;
	add.s32 	%r45, %r44, %r28;
	mul.wide.s32 	%rd16, %r45, 8;
	add.s64 	%rd17, %rd3, %rd16;
	ld.global.f64 	%fd12, [%rd17];
	add.f64 	%fd13, %fd11, %fd12;
	add.s32 	%r46, %r44, %r30;
	mul.wide.s32 	%rd18, %r46, 8;
	add.s64 	%rd19, %rd3, %rd18;
	ld.global.f64 	%fd14, [%rd19];
	add.f64 	%fd15, %fd13, %fd14;
	mul.f64 	%fd16, %fd15, 0d3FC0000000000000;
	mad.lo.s32 	%r47, %r4, %r19, %r2;
	mad.lo.s32 	%r48, %r47, %r5, %r1;
	cvta.to.global.u64 	%rd20, %rd1;
	mul.wide.s32 	%rd21, %r48, 8;
	add.s64 	%rd22, %rd20, %rd21;
	st.global.f64 	[%rd22], %fd16;
$L__BB2_4:
	ret;

}
	// .globl	_ZN3cub18CUB_300001_SM_10006detail11EmptyKernelIvEEvv
.visible .entry _ZN3cub18CUB_300001_SM_10006detail11EmptyKernelIvEEvv()
{


	ret;

}
	// .globl	_ZN3cub18CUB_300001_SM_10006detail6reduce28DeviceReduceSingleTileKernelINS2_10policy_hubIdjN4cuda3__47maximumIdEEE10Policy1000EN6thrust24THRUST_300001_SM_1000_NS10device_ptrIdEEPfjS8_fdNS5_3std3__410__identityEEEvT0_T1_T2_T3_T4_T6_
.visible .entry _ZN3cub18CUB_300001_SM_10006detail6reduce28DeviceReduceSingleTileKernelINS2_10policy_hubIdjN4cuda3__47maximumIdEEE10Policy1000EN6thrust24THRUST_300001_SM_1000_NS10device_ptrIdEEPfjS8_fdNS5_3std3__410__identityEEEvT0_T1_T2_T3_T4_T6_(
	.param .align 8 .b8 _ZN3cub18CUB_300001_SM_10006detail6reduce28DeviceReduceSingleTileKernelINS2_10policy_hubIdjN4cuda3__47maximumIdEEE10Policy1000EN6thrust24THRUST_300001_SM_1000_NS10device_ptrIdEEPfjS8_fdNS5_3std3__410__identityEEEvT0_T1_T2_T3_T4_T6__param_0[8],
	.param .u64 .ptr .align 1 _ZN3cub18CUB_300001_SM_10006detail6reduce28DeviceReduceSingleTileKernelINS2_10policy_hubIdjN4cuda3__47maximumIdEEE10Policy1000EN6thrust24THRUST_300001_SM_1000_NS10device_ptrIdEEPfjS8_fdNS5_3std3__410__identityEEEvT0_T1_T2_T3_T4_T6__param_1,
	.param .u32 _ZN3cub18CUB_300001_SM_10006detail6reduce28DeviceReduceSingleTileKernelINS2_10policy_hubIdjN4cuda3__47maximumIdEEE10Policy1000EN6thrust24THRUST_300001_SM_1000_NS10device_ptrIdEEPfjS8_fdNS5_3std3__410__identityEEEvT0_T1_T2_T3_T4_T6__param_2,
	.param .align 1 .b8 _ZN3cub18CUB_300001_SM_10006detail6reduce28DeviceReduceSingleTileKernelINS2_10policy_hubIdjN4cuda3__47maximumIdEEE10Policy1000EN6thrust24THRUST_300001_SM_1000_NS10device_ptrIdEEPfjS8_fdNS5_3std3__410__identityEEEvT0_T1_T2_T3_T4_T6__param_3[1],
	.param .f32 _ZN3cub18CUB_300001_SM_10006detail6reduce28DeviceReduceSingleTileKernelINS2_10policy_hubIdjN4cuda3__47maximumIdEEE10Policy1000EN6thrust24THRUST_300001_SM_1000_NS10device_ptrIdEEPfjS8_fdNS5_3std3__410__identityEEEvT0_T1_T2_T3_T4_T6__param_4,
	.param .align 1 .b8 _ZN3cub18CUB_300001_SM_10006detail6reduce28DeviceReduceSingleTileKernelINS2_10policy_hubIdjN4cuda3__47maximumIdEEE10Policy1000EN6thrust24THRUST_300001_SM_1000_NS10device_ptrIdEEPfjS8_fdNS5_3std3__410__identityEEEvT0_T1_T2_T3_T4_T6__param_5[1]
)
.maxntid 256
.minnctapersm 1
{
	.reg .pred 	%p<169>;
	.reg .b32 	%r<286>;
	.reg .b32 	%f<4>;
	.reg .b64 	%rd<114>;
	.reg .b64 	%fd<308>;
	// demoted variable
	.shared .align 8 .b8 _ZZN3cub18CUB_300001_SM_10006detail6reduce28DeviceReduceSingleTileKernelINS2_10policy_hubIdjN4cuda3__47maximumIdEEE10Policy1000EN6thrust24THRUST_300001_SM_1000_NS10device_ptrIdEEPfjS8_fdNS5_3std3__410__identityEEEvT0_T1_T2_T3_T4_T6_E12temp_storage[80];
	ld.param.u64 	%rd9, [_ZN3cub18CUB_300001_SM_10006detail6reduce28DeviceReduceSingleTileKernelINS2_10policy_hubIdjN4cuda3__47maximumIdEEE10Policy1000EN6thrust24THRUST_300001_SM_1000_NS10device_ptrIdEEPfjS8_fdNS5_3std3__410__identityEEEvT0_T1_T2_T3_T4_T6__param_0];
	ld.param.u64 	%rd10, [_ZN3cub18CUB_300001_SM_10006detail6reduce28DeviceReduceSingleTileKernelINS2_10policy_hubIdjN4cuda3__47maximumIdEEE10Policy1000EN6thrust24THRUST_300001_SM_1000_NS10device_ptrIdEEPfjS8_fdNS5_3std3__410__identityEEEvT0_T1_T2_T3_T4_T6__param_1];
	ld.param.u32 	%r51, [_ZN3cub18CUB_300001_SM_10006detail6reduce28DeviceReduceSingleTileKernelINS2_10policy_hubIdjN4cuda3__47maximumIdEEE10Policy1000EN6thrust24THRUST_300001_SM_1000_NS10device_ptrIdEEPfjS8_fdNS5_3std3__410__identityEEEvT0_T1_T2_T3_T4_T6__param_2];
	ld.param.f32 	%f1, [_ZN3cub18CUB_300001_SM_10006detail6reduce28DeviceReduceSingleTileKernelINS2_10policy_hubIdjN4cuda3__47maximumIdEEE10Policy1000EN6thrust24THRUST_300001_SM_1000_NS10device_ptrIdEEPfjS8_fdNS5_3std3__410__identityEEEvT0_T1_T2_T3_T4_T6__param_4];
	cvta.to.global.u64 	%rd1, %rd10;
	setp.ne.s32 	%p1, %r51, 0;
	@%p1 bra 	$L__BB4_3;
	mov.u32 	%r268, %tid.x;
	setp.ne.s32 	%p168, %r268, 0;
	@%p168 bra 	$L__BB4_52;
	st.global.f32 	[%rd1], %f1;
	bra.uni 	$L__BB4_52;
$L__BB4_3:
	cvta.to.global.u64 	%rd2, %rd9;
	setp.gt.u32 	%p2, %r51, 2047;
	@%p2 bra 	$L__BB4_28;
	mov.u32 	%r1, %tid.x;
	setp.ge.u32 	%p80, %r1, %r51;
	mov.f64 	%fd295, 0d0000000000000000;
	mov.u32 	%r272, %r1;
	@%p80 bra 	$L__BB4_6;
	mul.wide.u32 	%rd83, %r1, 8;
	add.s64 	%rd84, %rd2, %rd83;
	ld.global.f64 	%fd295, [%rd84];
	add.s32 	%r272, %r1, 256;
$L__BB4_6:
	setp.ge.u32 	%p81, %r272, %r51;
	@%p81 bra 	$L__BB4_19;
	not.b32 	%r145, %r272;
	add.s32 	%r146, %r51, %r145;
	shr.u32 	%r147, %r146, 8;
	add.s32 	%r4, %r147, 1;
	and.b32  	%r5, %r4, 15;
	setp.lt.u32 	%p82, %r146, 3840;
	@%p82 bra 	$L__BB4_10;
	and.b32  	%r148, %r4, 33554416;
	neg.s32 	%r270, %r148;
	mul.wide.u32 	%rd85, %r272, 8;
	add.s64 	%rd86, %rd85, %rd2;
	add.s64 	%rd112, %rd86, 16384;
$L__BB4_9:
	.pragma "nounroll";
	ld.global.f64 	%fd156, [%rd112+-16384];
	setp.lt.f64 	%p83, %fd295, %fd156;
	selp.f64 	%fd157, %fd156, %fd295, %p83;
	ld.global.f64 	%fd158, [%rd112+-14336];
	setp.lt.f64 	%p84, %fd157, %fd158;
	selp.f64 	%fd159, %fd158, %fd157, %p84;
	ld.global.f64 	%fd160, [%rd112+-12288];
	setp.lt.f64 	%p85, %fd159, %fd160;
	selp.f64 	%fd161, %fd160, %fd159, %p85;
	ld.global.f64 	%fd162, [%rd112+-10240];
	setp.lt.f64 	%p86, %fd161, %fd162;
	selp.f64 	%fd163, %fd162, %fd161, %p86;
	ld.global.f64 	%fd164, [%rd112+-8192];
	setp.lt.f64 	%p87, %fd163, %fd164;
	selp.f64 	%fd165, %fd164, %fd163, %p87;
	ld.global.f64 	%fd166, [%rd112+-6144];
	setp.lt.f64 	%p88, %fd165, %fd166;
	selp.f64 	%fd167, %fd166, %fd165, %p88;
	ld.global.f64 	%fd168, [%rd112+-4096];
	setp.lt.f64 	%p89, %fd167, %fd168;
	selp.f64 	%fd169, %fd168, %fd167, %p89;
	ld.global.f64 	%fd170, [%rd112+-2048];
	setp.lt.f64 	%p90, %fd169, %fd170;
	selp.f64 	%fd171, %fd170, %fd169, %p90;
	ld.global.f64 	%fd172, [%rd112];
	setp.lt.f64 	%p91, %fd171, %fd172;
	selp.f64 	%fd173, %fd172, %fd171, %p91;
	ld.global.f64 	%fd174, [%rd112+2048];
	setp.lt.f64 	%p92, %fd173, %fd174;
	selp.f64 	%fd175, %fd174, %fd173, %p92;
	ld.global.f64 	%fd176, [%rd112+4096];
	setp.lt.f64 	%p93, %fd175, %fd176;
	selp.f64 	%fd177, %fd176, %fd175, %p93;
	ld.global.f64 	%fd178, [%rd112+6144];
	setp.lt.f64 	%p94, %fd177, %fd178;
	selp.f64 	%fd179, %fd178, %fd177, %p94;
	ld.global.f64 	%fd180, [%rd112+8192];
	setp.lt.f64 	%p95, %fd179, %fd180;
	selp.f64 	%fd181, %fd180, %fd179, %p95;
	ld.global.f64 	%fd182, [%rd112+10240];
	setp.lt.f64 	%p96, %fd181, %fd182;
	selp.f64 	%fd183, %fd182, %fd181, %p96;
	ld.global.f64 	%fd184, [%rd112+12288];
	setp.lt.f64 	%p97, %fd183, %fd184;
	selp.f64 	%fd185, %fd184, %fd183, %p97;
	ld.global.f64 	%fd186, [%rd112+14336];
	setp.lt.f64 	%p98, %fd185, %fd186;
	selp.f64 	%fd295, %fd186, %fd185, %p98;
	add.s32 	%r272, %r272, 4096;
	add.s32 	%r270, %r270, 16;
	add.s64 	%rd112, %rd112, 32768;
	setp.ne.s32 	%p99, %r270, 0;
	@%p99 bra 	$L__BB4_9;
$L__BB4_10:
	setp.eq.s32 	%p100, %r5, 0;
	@%p100 bra 	$L__BB4_19;
	and.b32  	%r12, %r4, 7;
	setp.lt.u32 	%p101, %r5, 8;
	@%p101 bra 	$L__BB4_13;
	mul.wide.u32 	%rd87, %r272, 8;
	add.s64 	%rd88, %rd2, %rd87;
	ld.global.f64 	%fd188, [%rd88];
	setp.lt.f64 	%p102, %fd295, %fd188;
	selp.f64 	%fd189, %fd188, %fd295, %p102;
	ld.global.f64 	%fd190, [%rd88+2048];
	setp.lt.f64 	%p103, %fd189, %fd190;
	selp.f64 	%fd191, %fd190, %fd189, %p103;
	ld.global.f64 	%fd192, [%rd88+4096];
	setp.lt.f64 	%p104, %fd191, %fd192;
	selp.f64 	%fd193, %fd192, %fd191, %p104;
	ld.global.f64 	%fd194, [%rd88+6144];
	setp.lt.f64 	%p105, %fd193, %fd194;
	selp.f64 	%fd195, %fd194, %fd193, %p105;
	ld.global.f64 	%fd196, [%rd88+8192];
	setp.lt.f64 	%p106, %fd195, %fd196;
	selp.f64 	%fd197, %fd196, %fd195, %p106;
	ld.global.f64 	%fd198, [%rd88+10240];
	setp.lt.f64 	%p107, %fd197, %fd198;
	selp.f64 	%fd199, %fd198, %fd197, %p107;
	ld.global.f64 	%fd200, [%rd88+12288];
	setp.lt.f64 	%p108, %fd199, %fd200;
	selp.f64 	%fd201, %fd200, %fd199, %p108;
	ld.global.f64 	%fd202, [%rd88+14336];
	setp.lt.f64 	%p109, %fd201, %fd202;
	selp.f64 	%fd295, %fd202, %fd201, %p109;
	add.s32 	%r272, %r272, 2048;
$L__BB4_13:
	setp.eq.s32 	%p110, %r12, 0;
	@%p110 bra 	$L__BB4_19;
	and.b32  	%r15, %r4, 3;
	setp.lt.u32 	%p111, %r12, 4;
	@%p111 bra 	$L__BB4_16;
	mul.wide.u32 	%rd89, %r272, 8;
	add.s64 	%rd90, %rd2, %rd89;
	ld.global.f64 	%fd204, [%rd90];
	setp.lt.f64 	%p112, %fd295, %fd204;
	selp.f64 	%fd205, %fd204, %fd295, %p112;
	ld.global.f64 	%fd206, [%rd90+2048];
	setp.lt.f64 	%p113, %fd205, %fd206;
	selp.f64 	%fd207, %fd206, %fd205, %p113;
	ld.global.f64 	%fd208, [%rd90+4096];
	setp.lt.f64 	%p114, %fd207, %fd208;
	selp.f64 	%fd209, %fd208, %fd207, %p114;
	ld.global.f64 	%fd210, [%rd90+6144];
	setp.lt.f64 	%p115, %fd209, %fd210;
	selp.f64 	%fd295, %fd210, %fd209, %p115;
	add.s32 	%r272, %r272, 1024;
$L__BB4_16:
	setp.eq.s32 	%p116, %r15, 0;
	@%p116 bra 	$L__BB4_19;
	mul.wide.u32 	%rd91, %r272, 8;
	add.s64 	%rd113, %rd2, %rd91;
	neg.s32 	%r275, %r15;
$L__BB4_18:
	.pragma "nounroll";
	ld.global.f64 	%fd211, [%rd113];
	setp.lt.f64 	%p117, %fd295, %fd211;
	selp.f64 	%fd295, %fd211, %fd295, %p117;
	add.s64 	%rd113, %rd113, 2048;
	add.s32 	%r275, %r275, 1;
	setp.ne.s32 	%p118, %r275, 0;
	@%p118 bra 	$L__BB4_18;
$L__BB4_19:
	setp.lt.u32 	%p119, %r51, 256;
	@%p119 bra 	$L__BB4_24;
	// begin inline asm
	mov.u32 %r212, %laneid;
	// end inline asm
	mov.b64 	%rd102, %fd295;
	mov.b64 	{%r214, %r219}, %rd102;
	mov.b32 	%r220, 1;
	mov.b32 	%r261, 31;
	mov.b32 	%r262, -1;
	// begin inline asm
	shfl.sync.down.b32 %r213, %r214, %r220, %r261, %r262;
	// end inline asm
	// begin inline asm
	shfl.sync.down.b32 %r218, %r219, %r220, %r261, %r262;
	// end inline asm
	mov.b64 	%rd103, {%r213, %r218};
	mov.b64 	%fd259, %rd103;
	setp.gt.s32 	%p147, %r212, 30;
	setp.lt.f64 	%p148, %fd295, %fd259;
	selp.f64 	%fd260, %fd259, %fd295, %p148;
	selp.f64 	%fd261, %fd295, %fd260, %p147;
	mov.b64 	%rd104, %fd261;
	mov.b64 	{%r224, %r229}, %rd104;
	mov.b32 	%r230, 2;
	// begin inline asm
	shfl.sync.down.b32 %r223, %r224, %r230, %r261, %r262;
	// end inline asm
	// begin inline asm
	shfl.sync.down.b32 %r228, %r229, %r230, %r261, %r262;
	// end inline asm
	mov.b64 	%rd105, {%r223, %r228};
	mov.b64 	%fd262, %rd105;
	setp.gt.s32 	%p149, %r212, 29;
	setp.lt.f64 	%p150, %fd261, %fd262;
	selp.f64 	%fd263, %fd262, %fd261, %p150;
	selp.f64 	%fd264, %fd261, %fd263, %p149;
	mov.b64 	%rd106, %fd264;
	mov.b64 	{%r234, %r239}, %rd106;
	mov.b32 	%r240, 4;
	// begin inline asm
	shfl.sync.down.b32 %r233, %r234, %r240, %r261, %r262;
	// end inline asm
	// begin inline asm
	shfl.sync.down.b32 %r238, %r239, %r240, %r261, %r262;
	// end inline asm
	mov.b64 	%rd107, {%r233, %r238};
	mov.b64 	%fd265, %rd107;
	setp.gt.s32 	%p151, %r212, 27;
	setp.lt.f64 	%p152, %fd264, %fd265;
	selp.f64 	%fd266, %fd265, %fd264, %p152;
	selp.f64 	%fd267, %fd264, %fd266, %p151;
	mov.b64 	%rd108, %fd267;
	mov.b64 	{%r244, %r249}, %rd108;
	mov.b32 	%r250, 8;
	// begin inline asm
	shfl.sync.down.b32 %r243, %r244, %r250, %r261, %r262;
	// end inline asm
	// begin inline asm
	shfl.sync.down.b32 %r248, %r249, %r250, %r261, %r262;
	// end inline asm
	mov.b64 	%rd109, {%r243, %r248};
	mov.b64 	%fd268, %rd109;
	setp.gt.s32 	%p153, %r212, 23;
	setp.lt.f64 	%p154, %fd267, %fd268;
	selp.f64 	%fd269, %fd268, %fd267, %p154;
	selp.f64 	%fd270, %fd267, %fd269, %p153;
	mov.b64 	%rd110, %fd270;
	mov.b64 	{%r254, %r259}, %rd110;
	mov.b32 	%r260, 16;
	// begin inline asm
	shfl.sync.down.b32 %r253, %r254, %r260, %r261, %r262;
	// end inline asm
	// begin inline asm
	shfl.sync.down.b32 %r258, %r259, %r260, %r261, %r262;
	// end inline asm
	mov.b64 	%rd111, {%r253, %r258};
	mov.b64 	%fd271, %rd111;
	setp.gt.s32 	%p155, %r212, 15;
	setp.lt.f64 	%p156, %fd270, %fd271;
	selp.f64 	%fd16, %fd271, %fd270, %p156;
	selp.f64 	%fd307, %fd270, %fd16, %p155;
	setp.ne.s32 	%p157, %r212, 0;
	@%p157 bra 	$L__BB4_22;
	shr.u32 	%r263, %r1, 2;
	and.b32  	%r264, %r263, 248;
	mov.u32 	%r265, _ZZN3cub18CUB_300001_SM_10006detail6reduce28DeviceReduceSingleTileKernelINS2_10policy_hubIdjN4cuda3__47maximumIdEEE10Policy1000EN6thrust24THRUST_300001_SM_1000_NS10device_ptrIdEEPfjS8_fdNS5_3std3__410__identityEEEvT0_T1_T2_T3_T4_T6_E12temp_storage;
	add.s32 	%r266, %r265, %r264;
	st.shared.f64 	[%r266+8], %fd16;
$L__BB4_22:
	bar.sync 	0;
	setp.ne.s32 	%p158, %r1, 0;
	@%p158 bra 	$L__BB4_50;
	ld.shared.f64 	%fd272, [_ZZN3cub18CUB_300001_SM_10006detail6reduce28DeviceReduceSingleTileKernelINS2_10policy_hubIdjN4cuda3__47maximumIdEEE10Policy1000EN6thrust24THRUST_300001_SM_1000_NS10device_ptrIdEEPfjS8_fdNS5_3std3__410__identityEEEvT0_T1_T2_T3_T4_T6_E12temp_storage+16];
	setp.lt.f64 	%p159, %fd307, %fd272;
	selp.f64 	%fd273, %fd272, %fd307, %p159;
	ld.shared.f64 	%fd274, [_ZZN3cub18CUB_300001_SM_10006detail6reduce28DeviceReduceSingleTileKernelINS2_10policy_hubIdjN4cuda3__47maximumIdEEE10Policy1000EN6thrust24THRUST_300001_SM_1000_NS10device_ptrIdEEPfjS8_fdNS5_3std3__410__identityEEEvT0_T1_T2_T3_T4_T6_E12temp_storage+24];
	setp.lt.f64 	%p160, %fd273, %fd274;
	selp.f64 	%fd275, %fd274, %fd273, %p160;
	ld.shared.f64 	%fd276, [_ZZN3cub18CUB_300001_SM_10006detail6reduce28DeviceReduceSingleTileKernelINS2_10policy_hubIdjN4cuda3__47maximumIdEEE10Policy1000EN6thrust24THRUST_300001_SM_1000_NS10device_ptrIdEEPfjS8_fdNS5_3std3__410__identityEEEvT0_T1_T2_T3_T4_T6_E12temp_storage+32];
	setp.lt.f64 	%p161, %fd275, %fd276;
	selp.f64 	%fd277, %fd276, %fd275, %p161;
	ld.shared.f64 	%fd278, [_ZZN3cub18CUB_300001_SM_10006detail6reduce28DeviceReduceSingleTileKernelINS2_10policy_hubIdjN4cuda3__47maximumIdEEE10Policy1000EN6thrust24THRUST_300001_SM_1000_NS10device_ptrIdEEPfjS8_fdNS5_3std3__410__identityEEEvT0_T1_T2_T3_T4_T6_E12temp_storage+40];
	setp.lt.f64 	%p162, %fd277, %fd278;
	selp.f64 	%fd279, %fd278, %fd277, %p162;
	ld.shared.f64 	%fd280, [_ZZN3cub18CUB_300001_SM_10006detail6reduce28DeviceReduceSingleTileKernelINS2_10policy_hubIdjN4cuda3__47maximumIdEEE10Policy1000EN6thrust24THRUST_300001_SM_1000_NS10device_ptrIdEEPfjS8_fdNS5_3std3__410__identityEEEvT0_T1_T2_T3_T4_T6_E12temp_storage+48];
	setp.lt.f64 	%p163, %fd279, %fd280;
	selp.f64 	%fd281, %fd280, %fd279, %p163;
	ld.shared.f64 	%fd282, [_ZZN3cub18CUB_300001_SM_10006detail6reduce28DeviceReduceSingleTileKernelINS2_10policy_hubIdjN4cuda3__47maximumIdEEE10Policy1000EN6thrust24THRUST_300001_SM_1000_NS10device_ptrIdEEPfjS8_fdNS5_3std3__410__identityEEEvT0_T1_T2_T3_T4_T6_E12temp_storage+56];
	setp.lt.f64 	%p164, %fd281, %fd282;
	selp.f64 	%fd283, %fd282, %fd281, %p164;
	ld.shared.f64 	%fd284, [_ZZN3cub18CUB_300001_SM_10006detail6reduce28DeviceReduceSingleTileKernelINS2_10policy_hubIdjN4cuda3__47maximumIdEEE10Policy1000EN6thrust24THRUST_300001_SM_1000_NS10device_ptrIdEEPfjS8_fdNS5_3std3__410__identityEEEvT0_T1_T2_T3_T4_T6_E12temp_storage+64];
	setp.lt.f64 	%p165, %fd283, %fd284;
	selp.f64 	%fd307, %fd284, %fd283, %p165;
	bra.uni 	$L__BB4_50;
$L__BB4_24:
	// begin inline asm
	mov.u32 %r149, %laneid;
	// end inline asm
	and.b32  	%r200, %r1, 992;
	add.s32 	%r201, %r200, 32;
	setp.gt.u32 	%p120, %r201, %r51;
	not.b32 	%r202, %r200;
	add.s32 	%r203, %r51, %r202;
	selp.b32 	%r198, %r203, 31, %p120;
	mov.b64 	%rd92, %fd295;
	mov.b64 	{%r151, %r156}, %rd92;
	mov.b32 	%r157, 1;
	mov.b32 	%r199, -1;
	// begin inline asm
	shfl.sync.down.b32 %r150, %r151, %r157, %r198, %r199;
	// end inline asm
	// begin inline asm
	shfl.sync.down.b32 %r155, %r156, %r157, %r198, %r199;
	// end inline asm
	mov.b64 	%rd93, {%r150, %r155};
	mov.b64 	%fd212, %rd93;
	setp.lt.s32 	%p121, %r149, %r198;
	setp.lt.f64 	%p122, %fd295, %fd212;
	selp.f64 	%fd213, %fd212, %fd295, %p122;
	selp.f64 	%fd214, %fd213, %fd295, %p121;
	mov.b64 	%rd94, %fd214;
	mov.b64 	{%r161, %r166}, %rd94;
	mov.b32 	%r167, 2;
	// begin inline asm
	shfl.sync.down.b32 %r160, %r161, %r167, %r198, %r199;
	// end inline asm
	// begin inline asm
	shfl.sync.down.b32 %r165, %r166, %r167, %r198, %r199;
	// end inline asm
	mov.b64 	%rd95, {%r160, %r165};
	mov.b64 	%fd215, %rd95;
	add.s32 	%r204, %r149, 2;
	setp.gt.s32 	%p123, %r204, %r198;
	setp.lt.f64 	%p124, %fd214, %fd215;
	selp.f64 	%fd216, %fd215, %fd214, %p124;
	selp.f64 	%fd217, %fd214, %fd216, %p123;
	mov.b64 	%rd96, %fd217;
	mov.b64 	{%r171, %r176}, %rd96;
	mov.b32 	%r177, 4;
	// begin inline asm
	shfl.sync.down.b32 %r170, %r171, %r177, %r198, %r199;
	// end inline asm
	// begin inline asm
	shfl.sync.down.b32 %r175, %r176, %r177, %r198, %r199;
	// end inline asm
	mov.b64 	%rd97, {%r170, %r175};
	mov.b64 	%fd218, %rd97;
	add.s32 	%r205, %r149, 4;
	setp.gt.s32 	%p125, %r205, %r198;
	setp.lt.f64 	%p126, %fd217, %fd218;
	selp.f64 	%fd219, %fd218, %fd217, %p126;
	selp.f64 	%fd220, %fd217, %fd219, %p125;
	mov.b64 	%rd98, %fd220;
	mov.b64 	{%r181, %r186}, %rd98;
	mov.b32 	%r187, 8;
	// begin inline asm
	shfl.sync.down.b32 %r180, %r181, %r187, %r198, %r199;
	// end inline asm
	// begin inline asm
	shfl.sync.down.b32 %r185, %r186, %r187, %r198, %r199;
	// end inline asm
	mov.b64 	%rd99, {%r180, %r185};
	mov.b64 	%fd221, %rd99;
	add.s32 	%r206, %r149, 8;
	setp.gt.s32 	%p127, %r206, %r198;
	setp.lt.f64 	%p128, %fd220, %fd221;
	selp.f64 	%fd222, %fd221, %fd220, %p128;
	selp.f64 	%fd223, %fd220, %fd222, %p127;
	mov.b64 	%rd100, %fd223;
	mov.b64 	{%r191, %r196}, %rd100;
	mov.b32 	%r197, 16;
	// begin inline asm
	shfl.sync.down.b32 %r190, %r191, %r197, %r198, %r199;
	// end inline asm
	// begin inline asm
	shfl.sync.down.b32 %r195, %r196, %r197, %r198, %r199;
	// end inline asm
	mov.b64 	%rd101, {%r190, %r195};
	mov.b64 	%fd224, %rd101;
	add.s32 	%r207, %r149, 16;
	setp.gt.s32 	%p129, %r207, %r198;
	setp.lt.f64 	%p130, %fd223, %fd224;
	selp.f64 	%fd225, %fd224, %fd223, %p130;
	selp.f64 	%fd307, %fd223, %fd225, %p129;
	setp.ne.s32 	%p131, %r149, 0;
	@%p131 bra 	$L__BB4_26;
	shr.u32 	%r208, %r1, 2;
	and.b32  	%r209, %r208, 248;
	mov.u32 	%r210, _ZZN3cub18CUB_300001_SM_10006detail6reduce28DeviceReduceSingleTileKernelINS2_10policy_hubIdjN4cuda3__47maximumIdEEE10Policy1000EN6thrust24THRUST_300001_SM_1000_NS10device_ptrIdEEPfjS8_fdNS5_3std3__410__identityEEEvT0_T1_T2_T3_T4_T6_E12temp_storage;
	add.s32 	%r211, %r210, %r209;
	st.shared.f64 	[%r211+8], %fd307;
$L__BB4_26:
	bar.sync 	0;
	setp.ne.s32 	%p132, %r1, 0;
	@%p132 bra 	$L__BB4_50;
	setp.gt.u32 	%p133, %r51, 32;
	ld.shared.f64 	%fd226, [_ZZN3cub18CUB_300001_SM_10006detail6reduce28DeviceReduceSingleTileKernelINS2_10policy_hubIdjN4cuda3__47maximumIdEEE10Policy1000EN6thrust24THRUST_300001_SM_1000_NS10device_ptrIdEEPfjS8_fdNS5_3std3__410__identityEEEvT0_T1_T2_T3_T4_T6_E12temp_storage+16];
	setp.lt.f64 	%p134, %fd307, %fd226;
	selp.f64 	%fd228, %fd226, %fd307, %p134;
	selp.f64 	%fd229, %fd228, %fd307, %p133;
	setp.gt.u32 	%p135, %r51, 64;
	ld.shared.f64 	%fd231, [_ZZN3cub18CUB_300001_SM_10006detail6reduce28DeviceReduceSingleTileKernelINS2_10policy_hubIdjN4cuda3__47maximumIdEEE10Policy1000EN6thrust24THRUST_300001_SM_1000_NS10device_ptrIdEEPfjS8_fdNS5_3std3__410__identityEEEvT0_T1_T2_T3_T4_T6_E12temp_storage+24];
	setp.lt.f64 	%p136, %fd229, %fd231;
	selp.f64 	%fd233, %fd231, %fd229, %p136;
	selp.f64 	%fd234, %fd233, %fd229, %p135;
	setp.gt.u32 	%p137, %r51, 96;
	ld.shared.f64 	%fd236, [_ZZN3cub18CUB_300001_SM_10006detail6reduce28DeviceReduceSingleTileKernelINS2_10policy_hubIdjN4cuda3__47maximumIdEEE10Policy1000EN6thrust24THRUST_300001_SM_1000_NS10device_ptrIdEEPfjS8_fdNS5_3std3__410__identityEEEvT0_T1_T2_T3_T4_T6_E12temp_storage+32];
	setp.lt.f64 	%p138, %fd234, %fd236;
	selp.f64 	%fd238, %fd236, %fd234, %p138;
	selp.f64 	%fd239, %fd238, %fd234, %p137;
	setp.gt.u32 	%p139, %r51, 128;
	ld.shared.f64 	%fd241, [_ZZN3cub18CUB_300001_SM_10006detail6reduce28DeviceReduceSingleTileKernelINS2_10policy_hubIdjN4cuda3__47maximumIdEEE10Policy1000EN6thrust24THRUST_300001_SM_1000_NS10device_ptrIdEEPfjS8_fdNS5_3std3__410__identityEEEvT0_T1_T2_T3_T4_T6_E12temp_storage+40];
	setp.lt.f64 	%p140, %fd239, %fd241;
	selp.f64 	%fd243, %fd241, %fd239, %p140;
	selp.f64 	%fd244, %fd243, %fd239, %p139;
	setp.gt.u32 	%p141, %r51, 160;
	ld.shared.f64 	%fd246, [_ZZN3cub18CUB_300001_SM_10006detail6reduce28DeviceReduceSingleTileKernelINS2_10policy_hubIdjN4cuda3__47maximumIdEEE10Policy1000EN6thrust24THRUST_300001_SM_1000_NS10device_ptrIdEEPfjS8_fdNS5_3std3__410__identityEEEvT0_T1_T2_T3_T4_T6_E12temp_storage+48];
	setp.lt.f64 	%p142, %fd244, %fd246;
	selp.f64 	%fd248, %fd246, %fd244, %p142;
	selp.f64 	%fd249, %fd248, %fd244, %p141;
	setp.gt.u32 	%p143, %r51, 192;
	ld.shared.f64 	%fd251, [_ZZN3cub18CUB_300001_SM_10006detail6reduce28DeviceReduceSingleTileKernelINS2_10policy_hubIdjN4cuda3__47maximumIdEEE10Policy1000EN6thrust24THRUST_300001_SM_1000_NS10device_ptrIdEEPfjS8_fdNS5_3std3__410__identityEEEvT0_T1_T2_T3_T4_T6_E12temp_storage+56];
	setp.lt.f64 	%p144, %fd249, %fd251;
	selp.f64 	%fd253, %fd251, %fd249, %p144;
	selp.f64 	%fd254, %fd253, %fd249, %p143;
	setp.gt.u32 	%p145, %r51, 224;
	ld.shared.f64 	%fd256, [_ZZN3cub18CUB_300001_SM_10006detail6reduce28DeviceReduceSingleTileKernelINS2_10policy_hubIdjN4cuda3__47maximumIdEEE10Policy1000EN6thrust24THRUST_300001_SM_1000_NS10device_ptrIdEEPfjS8_fdNS5_3std3__410__identityEEEvT0_T1_T2_T3_T4_T6_E12temp_storage+64];
	setp.lt.f64 	%p146, %fd254, %fd256;
	selp.f64 	%fd258, %fd256, %fd254, %p146;
	selp.f64 	%fd307, %fd258, %fd254, %p145;
	bra.uni 	$L__BB4_50;
$L__BB4_28:
	mov.u32 	%r21, %tid.x;
	mul.wide.u32 	%rd11, %r21, 8;
	add.s64 	%rd12, %rd2, %rd11;
	ld.global.f64 	%fd42, [%rd12];
	ld.global.f64 	%fd43, [%rd12+2048];
	ld.global.f64 	%fd44, [%rd12+4096];
	ld.global.f64 	%fd45, [%rd12+6144];
	ld.global.f64 	%fd46, [%rd12+8192];
	ld.global.f64 	%fd47, [%rd12+10240];
	ld.global.f64 	%fd48, [%rd12+12288];
	ld.global.f64 	%fd49, [%rd12+14336];
	setp.lt.f64 	%p3, %fd42, %fd43;
	selp.f64 	%fd50, %fd43, %fd42, %p3;
	setp.lt.f64 	%p4, %fd50, %fd44;
	selp.f64 	%fd51, %fd44, %fd50, %p4;
	setp.lt.f64 	%p5, %fd51, %fd45;
	selp.f64 	%fd52, %fd45, %fd51, %p5;
	setp.lt.f64 	%p6, %fd52, %fd46;
	selp.f64 	%fd53, %fd46, %fd52, %p6;
	setp.lt.f64 	%p7, %fd53, %fd47;
	selp.f64 	%fd54, %fd47, %fd53, %p7;
	setp.lt.f64 	%p8, %fd54, %fd48;
	selp.f64 	%fd55, %fd48, %fd54, %p8;
	setp.lt.f64 	%p9, %fd55, %fd49;
	selp.f64 	%fd306, %fd49, %fd55, %p9;
	add.s32 	%r22, %r51, -2048;
	setp.lt.u32 	%p10, %r22, 2048;
	mov.b32 	%r277, 2048;
	@%p10 bra 	$L__BB4_32;
	mov.b32 	%r277, 2048;
$L__BB4_30:
	add.s32 	%r54, %r21, %r277;
	mul.wide.u32 	%rd13, %r54, 8;
	add.s64 	%rd14, %rd2, %rd13;
	ld.global.f64 	%fd56, [%rd14];
	ld.global.f64 	%fd57, [%rd14+2048];
	ld.global.f64 	%fd58, [%rd14+4096];
	ld.global.f64 	%fd59, [%rd14+6144];
	ld.global.f64 	%fd60, [%rd14+8192];
	ld.global.f64 	%fd61, [%rd14+10240];
	ld.global.f64 	%fd62, [%rd14+12288];
	ld.global.f64 	%fd63, [%rd14+14336];
	setp.lt.f64 	%p11, %fd306, %fd56;
	selp.f64 	%fd64, %fd56, %fd306, %p11;
	setp.lt.f64 	%p12, %fd64, %fd57;
	selp.f64 	%fd65, %fd57, %fd64, %p12;
	setp.lt.f64 	%p13, %fd65, %fd58;
	selp.f64 	%fd66, %fd58, %fd65, %p13;
	setp.lt.f64 	%p14, %fd66, %fd59;
	selp.f64 	%fd67, %fd59, %fd66, %p14;
	setp.lt.f64 	%p15, %fd67, %fd60;
	selp.f64 	%fd68, %fd60, %fd67, %p15;
	setp.lt.f64 	%p16, %fd68, %fd61;
	selp.f64 	%fd69, %fd61, %fd68, %p16;
	setp.lt.f64 	%p17, %fd69, %fd62;
	selp.f64 	%fd70, %fd62, %fd69, %p17;
	setp.lt.f64 	%p18, %fd70, %fd63;
	selp.f64 	%fd306, %fd63, %fd70, %p18;
	sub.s32 	%r55, %r51, %r277;
	setp.lt.u32 	%p19, %r55, 2048;
	@%p19 bra 	$L__BB4_46;
	add.s32 	%r277, %r277, 2048;
	setp.le.u32 	%p20, %r277, %r22;
	@%p20 bra 	$L__BB4_30;
$L__BB4_32:
	setp.le.u32 	%p21, %r51, %r277;
	sub.s32 	%r56, %r51, %r277;
	setp.ge.s32 	%p22, %r21, %r56;
	or.pred  	%p23, %p21, %p22;
	@%p23 bra 	$L__BB4_46;
	not.b32 	%r58, %r21;
	add.s32 	%r59, %r51, %r58;
	sub.s32 	%r60, %r59, %r277;
	shr.u32 	%r61, %r60, 8;
	add.s32 	%r26, %r61, 1;
	and.b32  	%r27, %r26, 15;
	setp.lt.u32 	%p24, %r60, 3840;
	mov.u32 	%r282, %r21;
	@%p24 bra 	$L__BB4_37;
	or.b32  	%r280, %r21, 2048;
	add.s32 	%r279, %r21, %r277;
	and.b32  	%r62, %r26, 33554416;
	neg.s32 	%r278, %r62;
$L__BB4_35:
	.pragma "nounroll";
	mul.wide.u32 	%rd15, %r279, 8;
	add.s64 	%rd16, %rd2, %rd15;
	ld.global.f64 	%fd72, [%rd16];
	setp.lt.f64 	%p25, %fd306, %fd72;
	selp.f64 	%fd73, %fd72, %fd306, %p25;
	add.s32 	%r63, %r279, 256;
	mul.wide.u32 	%rd17, %r63, 8;
	add.s64 	%rd18, %rd2, %rd17;
	ld.global.f64 	%fd74, [%rd18];
	setp.lt.f64 	%p26, %fd73, %fd74;
	selp.f64 	%fd75, %fd74, %fd73, %p26;
	add.s32 	%r64, %r279, 512;
	mul.wide.u32 	%rd19, %r64, 8;
	add.s64 	%rd20, %rd2, %rd19;
	ld.global.f64 	%fd76, [%rd20];
	setp.lt.f64 	%p27, %fd75, %fd76;
	selp.f64 	%fd77, %fd76, %fd75, %p27;
	add.s32 	%r65, %r279, 768;
	mul.wide.u32 	%rd21, %r65, 8;
	add.s64 	%rd22, %rd2, %rd21;
	ld.global.f64 	%fd78, [%rd22];
	setp.lt.f64 	%p28, %fd77, %fd78;
	selp.f64 	%fd79, %fd78, %fd77, %p28;
	add.s32 	%r66, %r279, 1024;
	mul.wide.u32 	%rd23, %r66, 8;
	add.s64 	%rd24, %rd2, %rd23;
	ld.global.f64 	%fd80, [%rd24];
	setp.lt.f64 	%p29, %fd79, %fd80;
	selp.f64 	%fd81, %fd80, %fd79, %p29;
	add.s32 	%r67, %r279, 1280;
	mul.wide.u32 	%rd25, %r67, 8;
	add.s64 	%rd26, %rd2, %rd25;
	ld.global.f64 	%fd82, [%rd26];
	setp.lt.f64 	%p30, %fd81, %fd82;
	selp.f64 	%fd83, %fd82, %fd81, %p30;
	add.s32 	%r68, %r279, 1536;
	mul.wide.u32 	%rd27, %r68, 8;
	add.s64 	%rd28, %rd2, %rd27;
	ld.global.f64 	%fd84, [%rd28];
	setp.lt.f64 	%p31, %fd83, %fd84;
	selp.f64 	%fd85, %fd84, %fd83, %p31;
	add.s32 	%r69, %r279, 1792;
	mul.wide.u32 	%rd29, %r69, 8;
	add.s64 	%rd30, %rd2, %rd29;
	ld.global.f64 	%fd86, [%rd30];
	setp.lt.f64 	%p32, %fd85, %fd86;
	selp.f64 	%fd87, %fd86, %fd85, %p32;
	add.s32 	%r70, %r279, 2048;
	mul.wide.u32 	%rd31, %r70, 8;
	add.s64 	%rd32, %rd2, %rd31;
	ld.global.f64 	%fd88, [%rd32];
	setp.lt.f64 	%p33, %fd87, %fd88;
	selp.f64 	%fd89, %fd88, %fd87, %p33;
	add.s32 	%r71, %r279, 2304;
	mul.wide.u32 	%rd33, %r71, 8;
	add.s64 	%rd34, %rd2, %rd33;
	ld.global.f64 	%fd90, [%rd34];
	setp.lt.f64 	%p34, %fd89, %fd90;
	selp.f64 	%fd91, %fd90, %fd89, %p34;
	add.s32 	%r72, %r279, 2560;
	mul.wide.u32 	%rd35, %r72, 8;
	add.s64 	%rd36, %rd2, %rd35;
	ld.global.f64 	%fd92, [%rd36];
	setp.lt.f64 	%p35, %fd91, %fd92;
	selp.f64 	%fd93, %fd92, %fd91, %p35;
	add.s32 	%r73, %r279, 2816;
	mul.wide.u32 	%rd37, %r73, 8;
	add.s64 	%rd38, %rd2, %rd37;
	ld.global.f64 	%fd94, [%rd38];
	setp.lt.f64 	%p36, %fd93, %fd94;
	selp.f64 	%fd95, %fd94, %fd93, %p36;
	add.s32 	%r74, %r279, 3072;
	mul.wide.u32 	%rd39, %r74, 8;
	add.s64 	%rd40, %rd2, %rd39;
	ld.global.f64 	%fd96, [%rd40];
	setp.lt.f64 	%p37, %fd95, %fd96;
	selp.f64 	%fd97, %fd96, %fd95, %p37;
	add.s32 	%r75, %r279, 3328;
	mul.wide.u32 	%rd41, %r75, 8;
	add.s64 	%rd42, %rd2, %rd41;
	ld.global.f64 	%fd98, [%rd42];
	setp.lt.f64 	%p38, %fd97, %fd98;
	selp.f64 	%fd99, %fd98, %fd97, %p38;
	add.s32 	%r76, %r279, 3584;
	mul.wide.u32 	%rd43, %r76, 8;
	add.s64 	%rd44, %rd2, %rd43;
	ld.global.f64 	%fd100, [%rd44];
	setp.lt.f64 	%p39, %fd99, %fd100;
	selp.f64 	%fd101, %fd100, %fd99, %p39;
	add.s32 	%r77, %r279, 3840;
	mul.wide.u32 	%rd45, %r77, 8;
	add.s64 	%rd46, %rd2, %rd45;
	ld.global.f64 	%fd102, [%rd46];
	setp.lt.f64 	%p40, %fd101, %fd102;
	selp.f64 	%fd306, %fd102, %fd101, %p40;
	add.s32 	%r280, %r280, 4096;
	add.s32 	%r279, %r279, 4096;
	add.s32 	%r278, %r278, 16;
	setp.ne.s32 	%p41, %r278, 0;
	@%p41 bra 	$L__BB4_35;
	add.s32 	%r282, %r280, -2048;
$L__BB4_37:
	setp.eq.s32 	%p42, %r27, 0;
	@%p42 bra 	$L__BB4_46;
	and.b32  	%r39, %r26, 7;
	setp.lt.u32 	%p43, %r27, 8;
	@%p43 bra 	$L__BB4_40;
	add.s32 	%r78, %r282, %r277;
	mul.wide.u32 	%rd47, %r78, 8;
	add.s64 	%rd48, %rd2, %rd47;
	ld.global.f64 	%fd104, [%rd48];
	setp.lt.f64 	%p44, %fd306, %fd104;
	selp.f64 	%fd105, %fd104, %fd306, %p44;
	add.s32 	%r79, %r78, 256;
	mul.wide.u32 	%rd49, %r79, 8;
	add.s64 	%rd50, %rd2, %rd49;
	ld.global.f64 	%fd106, [%rd50];
	setp.lt.f64 	%p45, %fd105, %fd106;
	selp.f64 	%fd107, %fd106, %fd105, %p45;
	add.s32 	%r80, %r78, 512;
	mul.wide.u32 	%rd51, %r80, 8;
	add.s64 	%rd52, %rd2, %rd51;
	ld.global.f64 	%fd108, [%rd52];
	setp.lt.f64 	%p46, %fd107, %fd108;
	selp.f64 	%fd109, %fd108, %fd107, %p46;
	add.s32 	%r81, %r78, 768;
	mul.wide.u32 	%rd53, %r81, 8;
	add.s64 	%rd54, %rd2, %rd53;
	ld.global.f64 	%fd110, [%rd54];
	setp.lt.f64 	%p47, %fd109, %fd110;
	selp.f64 	%fd111, %fd110, %fd109, %p47;
	add.s32 	%r82, %r78, 1024;
	mul.wide.u32 	%rd55, %r82, 8;
	add.s64 	%rd56, %rd2, %rd55;
	ld.global.f64 	%fd112, [%rd56];
	setp.lt.f64 	%p48, %fd111, %fd112;
	selp.f64 	%fd113, %fd112, %fd111, %p48;
	add.s32 	%r83, %r78, 1280;
	mul.wide.u32 	%rd57, %r83, 8;
	add.s64 	%rd58, %rd2, %rd57;
	ld.global.f64 	%fd114, [%rd58];
	setp.lt.f64 	%p49, %fd113, %fd114;
	selp.f64 	%fd115, %fd114, %fd113, %p49;
	add.s32 	%r84, %r78, 1536;
	mul.wide.u32 	%rd59, %r84, 8;
	add.s64 	%rd60, %rd2, %rd59;
	ld.global.f64 	%fd116, [%rd60];
	setp.lt.f64 	%p50, %fd115, %fd116;
	selp.f64 	%fd117, %fd116, %fd115, %p50;
	add.s32 	%r85, %r78, 1792;
	mul.wide.u32 	%rd61, %r85, 8;
	add.s64 	%rd62, %rd2, %rd61;
	ld.global.f64 	%fd118, [%rd62];
	setp.lt.f64 	%p51, %fd117, %fd118;
	selp.f64 	%fd306, %fd118, %fd117, %p51;
	add.s32 	%r282, %r282, 2048;
$L__BB4_40:
	setp.eq.s32 	%p52, %r39, 0;
	@%p52 bra 	$L__BB4_46;
	and.b32  	%r42, %r26, 3;
	setp.lt.u32 	%p53, %r39, 4;
	@%p53 bra 	$L__BB4_43;
	add.s32 	%r86, %r282, %r277;
	mul.wide.u32 	%rd63, %r86, 8;
	add.s64 	%rd64, %rd2, %rd63;
	ld.global.f64 	%fd120, [%rd64];
	setp.lt.f64 	%p54, %fd306, %fd120;
	selp.f64 	%fd121, %fd120, %fd306, %p54;
	add.s32 	%r87, %r86, 256;
	mul.wide.u32 	%rd65, %r87, 8;
	add.s64 	%rd66, %rd2, %rd65;
	ld.global.f64 	%fd122, [%rd66];
	setp.lt.f64 	%p55, %fd121, %fd122;
	selp.f64 	%fd123, %fd122, %fd121, %p55;
	add.s32 	%r88, %r86, 512;
	mul.wide.u32 	%rd67, %r88, 8;
	add.s64 	%rd68, %rd2, %rd67;
	ld.global.f64 	%fd124, [%rd68];
	setp.lt.f64 	%p56, %fd123, %fd124;
	selp.f64 	%fd125, %fd124, %fd123, %p56;
	add.s32 	%r89, %r86, 768;
	mul.wide.u32 	%rd69, %r89, 8;
	add.s64 	%rd70, %rd2, %rd69;
	ld.global.f64 	%fd126, [%rd70];
	setp.lt.f64 	%p57, %fd125, %fd126;
	selp.f64 	%fd306, %fd126, %fd125, %p57;
	add.s32 	%r282, %r282, 1024;
$L__BB4_43:
	setp.eq.s32 	%p58, %r42, 0;
	@%p58 bra 	$L__BB4_46;
	add.s32 	%r285, %r282, %r277;
	neg.s32 	%r284, %r42;
$L__BB4_45:
	.pragma "nounroll";
	mul.wide.u32 	%rd71, %r285, 8;
	add.s64 	%rd72, %rd2, %rd71;
	ld.global.f64 	%fd127, [%rd72];
	setp.lt.f64 	%p59, %fd306, %fd127;
	selp.f64 	%fd306, %fd127, %fd306, %p59;
	add.s32 	%r285, %r285, 256;
	add.s32 	%r284, %r284, 1;
	setp.ne.s32 	%p60, %r284, 0;
	@%p60 bra 	$L__BB4_45;
$L__BB4_46:
	// begin inline asm
	mov.u32 %r90, %laneid;
	// end inline asm
	mov.b64 	%rd73, %fd306;
	mov.b64 	{%r92, %r97}, %rd73;
	mov.b32 	%r98, 1;
	mov.b32 	%r139, 31;
	mov.b32 	%r140, -1;
	// begin inline asm
	shfl.sync.down.b32 %r91, %r92, %r98, %r139, %r140;
	// end inline asm
	// begin inline asm
	shfl.sync.down.b32 %r96, %r97, %r98, %r139, %r140;
	// end inline asm
	mov.b64 	%rd74, {%r91, %r96};
	mov.b64 	%fd128, %rd74;
	setp.gt.s32 	%p61, %r90, 30;
	setp.lt.f64 	%p62, %fd306, %fd128;
	selp.f64 	%fd129, %fd128, %fd306, %p62;
	selp.f64 	%fd130, %fd306, %fd129, %p61;
	mov.b64 	%rd75, %fd130;
	mov.b64 	{%r102, %r107}, %rd75;
	mov.b32 	%r108, 2;
	// begin inline asm
	shfl.sync.down.b32 %r101, %r102, %r108, %r139, %r140;
	// end inline asm
	// begin inline asm
	shfl.sync.down.b32 %r106, %r107, %r108, %r139, %r140;
	// end inline asm
	mov.b64 	%rd76, {%r101, %r106};
	mov.b64 	%fd131, %rd76;
	setp.gt.s32 	%p63, %r90, 29;
	setp.lt.f64 	%p64, %fd130, %fd131;
	selp.f64 	%fd132, %fd131, %fd130, %p64;
	selp.f64 	%fd133, %fd130, %fd132, %p63;
	mov.b64 	%rd77, %fd133;
	mov.b64 	{%r112, %r117}, %rd77;
	mov.b32 	%r118, 4;
	// begin inline asm
	shfl.sync.down.b32 %r111, %r112, %r118, %r139, %r140;
	// end inline asm
	// begin inline asm
	shfl.sync.down.b32 %r116, %r117, %r118, %r139, %r140;
	// end inline asm
	mov.b64 	%rd78, {%r111, %r116};
	mov.b64 	%fd134, %rd78;
	setp.gt.s32 	%p65, %r90, 27;
	setp.lt.f64 	%p66, %fd133, %fd134;
	selp.f64 	%fd135, %fd134, %fd133, %p66;
	selp.f64 	%fd136, %fd133, %fd135, %p65;
	mov.b64 	%rd79, %fd136;
	mov.b64 	{%r122, %r127}, %rd79;
	mov.b32 	%r128, 8;
	// begin inline asm
	shfl.sync.down.b32 %r121, %r122, %r128, %r139, %r140;
	// end inline asm
	// begin inline asm
	shfl.sync.down.b32 %r126, %r127, %r128, %r139, %r140;
	// end inline asm
	mov.b64 	%rd80, {%r121, %r126};
	mov.b64 	%fd137, %rd80;
	setp.gt.s32 	%p67, %r90, 23;
	setp.lt.f64 	%p68, %fd136, %fd137;
	selp.f64 	%fd138, %fd137, %fd136, %p68;
	selp.f64 	%fd139, %fd136, %fd138, %p67;
	mov.b64 	%rd81, %fd139;
	mov.b64 	{%r132, %r137}, %rd81;
	mov.b32 	%r138, 16;
	// begin inline asm
	shfl.sync.down.b32 %r131, %r132, %r138, %r139, %r140;
	// end inline asm
	// begin inline asm
	shfl.sync.down.b32 %r136, %r137, %r138, %r139, %r140;
	// end inline asm
	mov.b64 	%rd82, {%r131, %r136};
	mov.b64 	%fd140, %rd82;
	setp.gt.s32 	%p69, %r90, 15;
	setp.lt.f64 	%p70, %fd139, %fd140;
	selp.f64 	%fd38, %fd140, %fd139, %p70;
	selp.f64 	%fd307, %fd139, %fd38, %p69;
	setp.ne.s32 	%p71, %r90, 0;
	@%p71 bra 	$L__BB4_48;
	shr.u32 	%r141, %r21, 2;
	and.b32  	%r142, %r141, 248;
	mov.u32 	%r143, _ZZN3cub18CUB_300001_SM_10006detail6reduce28DeviceReduceSingleTileKernelINS2_10policy_hubIdjN4cuda3__47maximumIdEEE10Policy1000EN6thrust24THRUST_300001_SM_1000_NS10device_ptrIdEEPfjS8_fdNS5_3std3__410__identityEEEvT0_T1_T2_T3_T4_T6_E12temp_storage;
	add.s32 	%r144, %r143, %r142;
	st.shared.f64 	[%r144+8], %fd38;
$L__BB4_48:
	bar.sync 	0;
	setp.ne.s32 	%p72, %r21, 0;
	@%p72 bra 	$L__BB4_50;
	ld.shared.f64 	%fd141, [_ZZN3cub18CUB_300001_SM_10006detail6reduce28DeviceReduceSingleTileKernelINS2_10policy_hubIdjN4cuda3__47maximumIdEEE10Policy1000EN6thrust24THRUST_300001_SM_1000_NS10device_ptrIdEEPfjS8_fdNS5_3std3__410__identityEEEvT0_T1_T2_T3_T4_T6_E12temp_storage+16];
	setp.lt.f64 	%p73, %fd307, %fd141;
	selp.f64 	%fd142, %fd141, %fd307, %p73;
	ld.shared.f64 	%fd143, [_ZZN3cub18CUB_300001_SM_10006detail6reduce28DeviceReduceSingleTileKernelINS2_10policy_hubIdjN4cuda3__47maximumIdEEE10Policy1000EN6thrust24THRUST_300001_SM_1000_NS10device_ptrIdEEPfjS8_fdNS5_3std3__410__identityEEEvT0_T1_T2_T3_T4_T6_E12temp_storage+24];
	setp.lt.f64 	%p74, %fd142, %fd143;
	selp.f64 	%fd144, %fd143, %fd142, %p74;
	ld.shared.f64 	%fd145, [_ZZN3cub18CUB_300001_SM_10006detail6reduce28DeviceReduceSingleTileKernelINS2_10policy_hubIdjN4cuda3__47maximumIdEEE10Policy1000EN6thrust24THRUST_300001_SM_1000_NS10device_ptrIdEEPfjS8_fdNS5_3std3__410__identityEEEvT0_T1_T2_T3_T4_T6_E12temp_storage+32];
	setp.lt.f64 	%p75, %fd144, %fd145;
	selp.f64 	%fd146, %fd145, %fd144, %p75;
	ld.shared.f64 	%fd147, [_ZZN3cub18CUB_300001_SM_10006detail6reduce28DeviceReduceSingleTileKernelINS2_10policy_hubIdjN4cuda3__47maximumIdEEE10Policy1000EN6thrust24THRUST_300001_SM_1000_NS10device_ptrIdEEPfjS8_fdNS5_3std3__410__identityEEEvT0_T1_T2_T3_T4_T6_E12temp_storage+40];
	setp.lt.f64 	%p76, %fd146, %fd147;
	selp.f64 	%fd148, %fd147, %fd146, %p76;
	ld.shared.f64 	%fd149, [_ZZN3cub18CUB_300001_SM_10006detail6reduce28DeviceReduceSingleTileKernelINS2_10policy_hubIdjN4cuda3__47maximumIdEEE10Policy1000EN6thrust24THRUST_300001_SM_1000_NS10device_ptrIdEEPfjS8_fdNS5_3std3__410__identityEEEvT0_T1_T2_T3_T4_T6_E12temp_storage+48];
	setp.lt.f64 	%p77, %fd148, %fd149;
	selp.f64 	%fd150, %fd149, %fd148, %p77;
	ld.shared.f64 	%fd151, [_ZZN3cub18CUB_300001_SM_10006detail6reduce28DeviceReduceSingleTileKernelINS2_10policy_hubIdjN4cuda3__47maximumIdEEE10Policy1000EN6thrust24THRUST_300001_SM_1000_NS10device_ptrIdEEPfjS8_fdNS5_3std3__410__identityEEEvT0_T1_T2_T3_T4_T6_E12temp_storage+56];
	setp.lt.f64 	%p78, %fd150, %fd151;
	selp.f64 	%fd152, %fd151, %fd150, %p78;
	ld.shared.f64 	%fd153, [_ZZN3cub18CUB_300001_SM_10006detail6reduce28DeviceReduceSingleTileKernelINS2_10policy_hubIdjN4cuda3__47maximumIdEEE10Policy1000EN6thrust24THRUST_300001_SM_1000_NS10device_ptrIdEEPfjS8_fdNS5_3std3__410__identityEEEvT0_T1_T2_T3_T4_T6_E12temp_storage+64];
	setp.lt.f64 	%p79, %fd152, %fd153;
	selp.f64 	%fd307, %fd153, %fd152, %p79;
$L__BB4_50:
	mov.u32 	%r267, %tid.x;
	setp.ne.s32 	%p166, %r267, 0;
	@%p166 bra 	$L__BB4_52;
	cvt.f64.f32 	%fd285, %f1;
	setp.gt.f64 	%p167, %fd307, %fd285;
	cvt.rn.f32.f64 	%f2, %fd307;
	selp.f32 	%f3, %f2, %f1, %p167;
	st.global.f32 	[%rd1], %f3;
$L__BB4_52:
	ret;

}
	// .globl	_ZN3cub18CUB_300001_SM_10006detail6reduce18DeviceReduceKernelINS2_10policy_hubIdjN4cuda3__47maximumIdEEE10Policy1000EN6thrust24THRUST_300001_SM_1000_NS10device_ptrIdEEjS8_dNS5_3std3__410__identityEEEvT0_PT3_T1_NS0_13GridEvenShareISL_EET2_T4_
.visible .entry _ZN3cub18CUB_300001_SM_10006detail6reduce18DeviceReduceKernelINS2_10policy_hubIdjN4cuda3__47maximumIdEEE10Policy1000EN6thrust24THRUST_300001_SM_1000_NS10device_ptrIdEEjS8_dNS5_3std3__410__identityEEEvT0_PT3_T1_NS0_13GridEvenShareISL_EET2_T4_(
	.param .align 8 .b8 _ZN3cub18CUB_300001_SM_10006detail6reduce18DeviceReduceKernelINS2_10policy_hubIdjN4cuda3__47maximumIdEEE10Policy1000EN6thrust24THRUST_300001_SM_1000_NS10device_ptrIdEEjS8_dNS5_3std3__410__identityEEEvT0_PT3_T1_NS0_13GridEvenShareISL_EET2_T4__param_0[8],
	.param .u64 .ptr .align 1 _ZN3cub18CUB_300001_SM_10006detail6reduce18DeviceReduceKernelINS2_10policy_hubIdjN4cuda3__47maximumIdEEE10Policy1000EN6thrust24THRUST_300001_SM_1000_NS10device_ptrIdEEjS8_dNS5_3std3__410__identityEEEvT0_PT3_T1_NS0_13GridEvenShareISL_EET2_T4__param_1,
	.param .u32 _ZN3cub18CUB_300001_SM_10006detail6reduce18DeviceReduceKernelINS2_10policy_hubIdjN4cuda3__47maximumIdEEE10Policy1000EN6thrust24THRUST_300001_SM_1000_NS10device_ptrIdEEjS8_dNS5_3std3__410__identityEEEvT0_PT3_T1_NS0_13GridEvenShareISL_EET2_T4__param_2,
	.param .align 4 .b8 _ZN3cub18CUB_300001_SM_10006detail6reduce18DeviceReduceKernelINS2_10policy_hubIdjN4cuda3__47maximumIdEEE10Policy1000EN6thrust24THRUST_300001_SM_1000_NS10device_ptrIdEEjS8_dNS5_3std3__410__identityEEEvT0_PT3_T1_NS0_13GridEvenShareISL_EET2_T4__param_3[40],
	.param .align 1 .b8 _ZN3cub18CUB_300001_SM_10006detail6reduce18DeviceReduceKernelINS2_10policy_hubIdjN4cuda3__47maximumIdEEE10Policy1000EN6thrust24THRUST_300001_SM_1000_NS10device_ptrIdEEjS8_dNS5_3std3__410__identityEEEvT0_PT3_T1_NS0_13GridEvenShareISL_EET2_T4__param_4[1],
	.param .align 1 .b8 _ZN3cub18CUB_300001_SM_10006detail6reduce18DeviceReduceKernelINS2_10policy_hubIdjN4cuda3__47maximumIdEEE10Policy1000EN6thrust24THRUST_300001_SM_1000_NS10device_ptrIdEEjS8_dNS5_3std3__410__identityEEEvT0_PT3_T1_NS0_13GridEvenShareISL_EET2_T4__param_5[1]
)
.maxntid 256
{
	.reg .pred 	%p<166>;
	.reg .b16 	%rs<4>;
	.reg .b32 	%r<354>;
	.reg .b64 	%rd<160>;
	.reg .b64 	%fd<305>;
	// demoted variable
	.shared .align 8 .b8 _ZZN3cub18CUB_300001_SM_10006detail6reduce18DeviceReduceKernelINS2_10policy_hubIdjN4cuda3__47maximumIdEEE10Policy1000EN6thrust24THRUST_300001_SM_1000_NS10device_ptrIdEEjS8_dNS5_3std3__410__identityEEEvT0_PT3_T1_NS0_13GridEvenShareISL_EET2_T4_E12temp_storage[80];
	ld.param.u32 	%r1, [_ZN3cub18CUB_300001_SM_10006detail6reduce18DeviceReduceKernelINS2_10policy_hubIdjN4cuda3__47maximumIdEEE10Policy1000EN6thrust24THRUST_300001_SM_1000_NS10device_ptrIdEEjS8_dNS5_3std3__410__identityEEEvT0_PT3_T1_NS0_13GridEvenShareISL_EET2_T4__param_3+20];
	ld.param.u32 	%r2, [_ZN3cub18CUB_300001_SM_10006detail6reduce18DeviceReduceKernelINS2_10policy_hubIdjN4cuda3__47maximumIdEEE10Policy1000EN6thrust24THRUST_300001_SM_1000_NS10device_ptrIdEEjS8_dNS5_3std3__410__identityEEEvT0_PT3_T1_NS0_13GridEvenShareISL_EET2_T4__param_3+24];
	ld.param.u64 	%rd3, [_ZN3cub18CUB_300001_SM_10006detail6reduce18DeviceReduceKernelINS2_10policy_hubIdjN4cuda3__47maximumIdEEE10Policy1000EN6thrust24THRUST_300001_SM_1000_NS10device_ptrIdEEjS8_dNS5_3std3__410__identityEEEvT0_PT3_T1_NS0_13GridEvenShareISL_EET2_T4__param_0];
	cvta.to.global.u64 	%rd1, %rd3;
	mov.u32 	%r3, %ctaid.x;
	shl.b32 	%r4, %r2, 11;
	shl.b32 	%r345, %r3, 11;
	sub.s32 	%r6, %r1, %r345;
	setp.gt.u32 	%p1, %r6, 2047;
	@%p1 bra 	$L__BB5_26;
	mov.u32 	%r7, %tid.x;
	setp.ge.u32 	%p79, %r7, %r6;
	mov.f64 	%fd293, 0d0000000000000000;
	mov.u32 	%r336, %r7;
	@%p79 bra 	$L__BB5_3;
	add.s32 	%r180, %r345, %r7;
	mul.wide.u32 	%rd76, %r180, 8;
	add.s64 	%rd77, %rd1, %rd76;
	ld.global.f64 	%fd293, [%rd77];
	add.s32 	%r336, %r7, 256;
$L__BB5_3:
	setp.ge.u32 	%p80, %r336, %r6;
	@%p80 bra 	$L__BB5_17;
	not.b32 	%r181, %r336;
	add.s32 	%r182, %r1, %r181;
	sub.s32 	%r183, %r182, %r345;
	shr.u32 	%r184, %r183, 8;
	add.s32 	%r10, %r184, 1;
	and.b32  	%r11, %r10, 15;
	setp.lt.u32 	%p81, %r183, 3840;
	@%p81 bra 	$L__BB5_8;
	or.b32  	%r335, %r336, 2048;
	add.s32 	%r334, %r336, %r345;
	and.b32  	%r185, %r10, 33554416;
	neg.s32 	%r333, %r185;
$L__BB5_6:
	.pragma "nounroll";
	mul.wide.u32 	%rd78, %r334, 8;
	add.s64 	%rd79, %rd1, %rd78;
	ld.global.f64 	%fd155, [%rd79];
	setp.lt.f64 	%p82, %fd293, %fd155;
	selp.f64 	%fd156, %fd155, %fd293, %p82;
	add.s32 	%r186, %r334, 256;
	mul.wide.u32 	%rd80, %r186, 8;
	add.s64 	%rd81, %rd1, %rd80;
	ld.global.f64 	%fd157, [%rd81];
	setp.lt.f64 	%p83, %fd156, %fd157;
	selp.f64 	%fd158, %fd157, %fd156, %p83;
	add.s32 	%r187, %r334, 512;
	mul.wide.u32 	%rd82, %r187, 8;
	add.s64 	%rd83, %rd1, %rd82;
	ld.global.f64 	%fd159, [%rd83];
	setp.lt.f64 	%p84, %fd158, %fd159;
	selp.f64 	%fd160, %fd159, %fd158, %p84;
	add.s32 	%r188, %r334, 768;
	mul.wide.u32 	%rd84, %r188, 8;
	add.s64 	%rd85, %rd1, %rd84;
	ld.global.f64 	%fd161, [%rd85];
	setp.lt.f64 	%p85, %fd160, %fd161;
	selp.f64 	%fd162, %fd161, %fd160, %p85;
	add.s32 	%r189, %r334, 1024;
	mul.wide.u32 	%rd86, %r189, 8;
	add.s64 	%rd87, %rd1, %rd86;
	ld.global.f64 	%fd163, [%rd87];
	setp.lt.f64 	%p86, %fd162, %fd163;
	selp.f64 	%fd164, %fd163, %fd162, %p86;
	add.s32 	%r190, %r334, 1280;
	mul.wide.u32 	%rd88, %r190, 8;
	add.s64 	%rd89, %rd1, %rd88;
	ld.global.f64 	%fd165, [%rd89];
	setp.lt.f64 	%p87, %fd164, %fd165;
	selp.f64 	%fd166, %fd165, %fd164, %p87;
	add.s32 	%r191, %r334, 1536;
	mul.wide.u32 	%rd90, %r191, 8;
	add.s64 	%rd91, %rd1, %rd90;
	ld.global.f64 	%fd167, [%rd91];
	setp.lt.f64 	%p88, %fd166, %fd167;
	selp.f64 	%fd168, %fd167, %fd166, %p88;
	add.s32 	%r192, %r334, 1792;
	mul.wide.u32 	%rd92, %r192, 8;
	add.s64 	%rd93, %rd1, %rd92;
	ld.global.f64 	%fd169, [%rd93];
	setp.lt.f64 	%p89, %fd168, %fd169;
	selp.f64 	%fd170, %fd169, %fd168, %p89;
	add.s32 	%r193, %r334, 2048;
	mul.wide.u32 	%rd94, %r193, 8;
	add.s64 	%rd95, %rd1, %rd94;
	ld.global.f64 	%fd171, [%rd95];
	setp.lt.f64 	%p90, %fd170, %fd171;
	selp.f64 	%fd172, %fd171, %fd170, %p90;
	add.s32 	%r194, %r334, 2304;
	mul.wide.u32 	%rd96, %r194, 8;
	add.s64 	%rd97, %rd1, %rd96;
	ld.global.f64 	%fd173, [%rd97];
	setp.lt.f64 	%p91, %fd172, %fd173;
	selp.f64 	%fd174, %fd173, %fd172, %p91;
	add.s32 	%r195, %r334, 2560;
	mul.wide.u32 	%rd98, %r195, 8;
	add.s64 	%rd99, %rd1, %rd98;
	ld.global.f64 	%fd175, [%rd99];
	setp.lt.f64 	%p92, %fd174, %fd175;
	selp.f64 	%fd176, %fd175, %fd174, %p92;
	add.s32 	%r196, %r334, 2816;
	mul.wide.u32 	%rd100, %r196, 8;
	add.s64 	%rd101, %rd1, %rd100;
	ld.global.f64 	%fd177, [%rd101];
	setp.lt.f64 	%p93, %fd176, %fd177;
	selp.f64 	%fd178, %fd177, %fd176, %p93;
	add.s32 	%r197, %r334, 3072;
	mul.wide.u32 	%rd102, %r197, 8;
	add.s64 	%rd103, %rd1, %rd102;
	ld.global.f64 	%fd179, [%rd103];
	setp.lt.f64 	%p94, %fd178, %fd179;
	selp.f64 	%fd180, %fd179, %fd178, %p94;
	add.s32 	%r198, %r334, 3328;
	mul.wide.u32 	%rd104, %r198, 8;
	add.s64 	%rd105, %rd1, %rd104;
	ld.global.f64 	%fd181, [%rd105];
	setp.lt.f64 	%p95, %fd180, %fd181;
	selp.f64 	%fd182, %fd181, %fd180, %p95;
	add.s32 	%r199, %r334, 3584;
	mul.wide.u32 	%rd106, %r199, 8;
	add.s64 	%rd107, %rd1, %rd106;
	ld.global.f64 	%fd183, [%rd107];
	setp.lt.f64 	%p96, %fd182, %fd183;
	selp.f64 	%fd184, %fd183, %fd182, %p96;
	add.s32 	%r200, %r334, 3840;
	mul.wide.u32 	%rd108, %r200, 8;
	add.s64 	%rd109, %rd1, %rd108;
	ld.global.f64 	%fd185, [%rd109];
	setp.lt.f64 	%p97, %fd184, %fd185;
	selp.f64 	%fd293, %fd185, %fd184, %p97;
	add.s32 	%r335, %r335, 4096;
	add.s32 	%r334, %r334, 4096;
	add.s32 	%r333, %r333, 16;
	setp.ne.s32 	%p98, %r333, 0;
	@%p98 bra 	$L__BB5_6;
	add.s32 	%r336, %r335, -2048;
$L__BB5_8:
	setp.eq.s32 	%p99, %r11, 0;
	@%p99 bra 	$L__BB5_17;
	and.b32  	%r23, %r10, 7;
	setp.lt.u32 	%p100, %r11, 8;
	@%p100 bra 	$L__BB5_11;
	add.s32 	%r201, %r345, %r336;
	mul.wide.u32 	%rd110, %r201, 8;
	add.s64 	%rd111, %rd1, %rd110;
	ld.global.f64 	%fd187, [%rd111];
	setp.lt.f64 	%p101, %fd293, %fd187;
	selp.f64 	%fd188, %fd187, %fd293, %p101;
	add.s32 	%r202, %r201, 256;
	mul.wide.u32 	%rd112, %r202, 8;
	add.s64 	%rd113, %rd1, %rd112;
	ld.global.f64 	%fd189, [%rd113];
	setp.lt.f64 	%p102, %fd188, %fd189;
	selp.f64 	%fd190, %fd189, %fd188, %p102;
	add.s32 	%r203, %r201, 512;
	mul.wide.u32 	%rd114, %r203, 8;
	add.s64 	%rd115, %rd1, %rd114;
	ld.global.f64 	%fd191, [%rd115];
	setp.lt.f64 	%p103, %fd190, %fd191;
	selp.f64 	%fd192, %fd191, %fd190, %p103;
	add.s32 	%r204, %r201, 768;
	mul.wide.u32 	%rd116, %r204, 8;
	add.s64 	%rd117, %rd1, %rd116;
	ld.global.f64 	%fd193, [%rd117];
	setp.lt.f64 	%p104, %fd192, %fd193;
	selp.f64 	%fd194, %fd193, %fd192, %p104;
	add.s32 	%r205, %r201, 1024;
	mul.wide.u32 	%rd118, %r205, 8;
	add.s64 	%rd119, %rd1, %rd118;
	ld.global.f64 	%fd195, [%rd119];
	setp.lt.f64 	%p105, %fd194, %fd195;
	selp.f64 	%fd196, %fd195, %fd194, %p105;
	add.s32 	%r206, %r201, 1280;
	mul.wide.u32 	%rd120, %r206, 8;
	add.s64 	%rd121, %rd1, %rd120;
	ld.global.f64 	%fd197, [%rd121];
	setp.lt.f64 	%p106, %fd196, %fd197;
	selp.f64 	%fd198, %fd197, %fd196, %p106;
	add.s32 	%r207, %r201, 1536;
	mul.wide.u32 	%rd122, %r207, 8;
	add.s64 	%rd123, %rd1, %rd122;
	ld.global.f64 	%fd199, [%rd123];
	setp.lt.f64 	%p107, %fd198, %fd199;
	selp.f64 	%fd200, %fd199, %fd198, %p107;
	add.s32 	%r208, %r201, 1792;
	mul.wide.u32 	%rd124, %r208, 8;
	add.s64 	%rd125, %rd1, %rd124;
	ld.global.f64 	%fd201, [%rd125];
	setp.lt.f64 	%p108, %fd200, %fd201;
	selp.f64 	%fd293, %fd201, %fd200, %p108;
	add.s32 	%r336, %r336, 2048;
$L__BB5_11:
	setp.eq.s32 	%p109, %r23, 0;
	@%p109 bra 	$L__BB5_17;
	and.b32  	%r26, %r10, 3;
	setp.lt.u32 	%p110, %r23, 4;
	@%p110 bra 	$L__BB5_14;
	add.s32 	%r209, %r345, %r336;
	mul.wide.u32 	%rd126, %r209, 8;
	add.s64 	%rd127, %rd1, %rd126;
	ld.global.f64 	%fd203, [%rd127];
	setp.lt.f64 	%p111, %fd293, %fd203;
	selp.f64 	%fd204, %fd203, %fd293, %p111;
	add.s32 	%r210, %r209, 256;
	mul.wide.u32 	%rd128, %r210, 8;
	add.s64 	%rd129, %rd1, %rd128;
	ld.global.f64 	%fd205, [%rd129];
	setp.lt.f64 	%p112, %fd204, %fd205;
	selp.f64 	%fd206, %fd205, %fd204, %p112;
	add.s32 	%r211, %r209, 512;
	mul.wide.u32 	%rd130, %r211, 8;
	add.s64 	%rd131, %rd1, %rd130;
	ld.global.f64 	%fd207, [%rd131];
	setp.lt.f64 	%p113, %fd206, %fd207;
	selp.f64 	%fd208, %fd207, %fd206, %p113;
	add.s32 	%r212, %r209, 768;
	mul.wide.u32 	%rd132, %r212, 8;
	add.s64 	%rd133, %rd1, %rd132;
	ld.global.f64 	%fd209, [%rd133];
	setp.lt.f64 	%p114, %fd208, %fd209;
	selp.f64 	%fd293, %fd209, %fd208, %p114;
	add.s32 	%r336, %r336, 1024;
$L__BB5_14:
	setp.eq.s32 	%p115, %r26, 0;
	@%p115 bra 	$L__BB5_17;
	add.s32 	%r340, %r336, %r345;
	neg.s32 	%r339, %r26;
$L__BB5_16:
	.pragma "nounroll";
	mul.wide.u32 	%rd134, %r340, 8;
	add.s64 	%rd135, %rd1, %rd134;
	ld.global.f64 	%fd210, [%rd135];
	setp.lt.f64 	%p116, %fd293, %fd210;
	selp.f64 	%fd293, %fd210, %fd293, %p116;
	add.s32 	%r340, %r340, 256;
	add.s32 	%r339, %r339, 1;
	setp.ne.s32 	%p117, %r339, 0;
	@%p117 bra 	$L__BB5_16;
$L__BB5_17:
	setp.lt.u32 	%p118, %r6, 256;
	@%p118 bra 	$L__BB5_22;
	// begin inline asm
	mov.u32 %r276, %laneid;
	// end inline asm
	mov.b64 	%rd146, %fd293;
	mov.b64 	{%r278, %r283}, %rd146;
	mov.b32 	%r284, 1;
	mov.b32 	%r325, 31;
	mov.b32 	%r326, -1;
	// begin inline asm
	shfl.sync.down.b32 %r277, %r278, %r284, %r325, %r326;
	// end inline asm
	// begin inline asm
	shfl.sync.down.b32 %r282, %r283, %r284, %r325, %r326;
	// end inline asm
	mov.b64 	%rd147, {%r277, %r282};
	mov.b64 	%fd258, %rd147;
	setp.gt.s32 	%p146, %r276, 30;
	setp.lt.f64 	%p147, %fd293, %fd258;
	selp.f64 	%fd259, %fd258, %fd293, %p147;
	selp.f64 	%fd260, %fd293, %fd259, %p146;
	mov.b64 	%rd148, %fd260;
	mov.b64 	{%r288, %r293}, %rd148;
	mov.b32 	%r294, 2;
	// begin inline asm
	shfl.sync.down.b32 %r287, %r288, %r294, %r325, %r326;
	// end inline asm
	// begin inline asm
	shfl.sync.down.b32 %r292, %r293, %r294, %r325, %r326;
	// end inline asm
	mov.b64 	%rd149, {%r287, %r292};
	mov.b64 	%fd261, %rd149;
	setp.gt.s32 	%p148, %r276, 29;
	setp.lt.f64 	%p149, %fd260, %fd261;
	selp.f64 	%fd262, %fd261, %fd260, %p149;
	selp.f64 	%fd263, %fd260, %fd262, %p148;
	mov.b64 	%rd150, %fd263;
	mov.b64 	{%r298, %r303}, %rd150;
	mov.b32 	%r304, 4;
	// begin inline asm
	shfl.sync.down.b32 %r297, %r298, %r304, %r325, %r326;
	// end inline asm
	// begin inline asm
	shfl.sync.down.b32 %r302, %r303, %r304, %r325, %r326;
	// end inline asm
	mov.b64 	%rd151, {%r297, %r302};
	mov.b64 	%fd264, %rd151;
	setp.gt.s32 	%p150, %r276, 27;
	setp.lt.f64 	%p151, %fd263, %fd264;
	selp.f64 	%fd265, %fd264, %fd263, %p151;
	selp.f64 	%fd266, %fd263, %fd265, %p150;
	mov.b64 	%rd152, %fd266;
	mov.b64 	{%r308, %r313}, %rd152;
	mov.b32 	%r314, 8;
	// begin inline asm
	shfl.sync.down.b32 %r307, %r308, %r314, %r325, %r326;
	// end inline asm
	// begin inline asm
	shfl.sync.down.b32 %r312, %r313, %r314, %r325, %r326;
	// end inline asm
	mov.b64 	%rd153, {%r307, %r312};
	mov.b64 	%fd267, %rd153;
	setp.gt.s32 	%p152, %r276, 23;
	setp.lt.f64 	%p153, %fd266, %fd267;
	selp.f64 	%fd268, %fd267, %fd266, %p153;
	selp.f64 	%fd269, %fd266, %fd268, %p152;
	mov.b64 	%rd154, %fd269;
	mov.b64 	{%r318, %r323}, %rd154;
	mov.b32 	%r324, 16;
	// begin inline asm
	shfl.sync.down.b32 %r317, %r318, %r324, %r325, %r326;
	// end inline asm
	// begin inline asm
	shfl.sync.down.b32 %r322, %r323, %r324, %r325, %r326;
	// end inline asm
	mov.b64 	%rd155, {%r317, %r322};
	mov.b64 	%fd270, %rd155;
	setp.gt.s32 	%p154, %r276, 15;
	setp.lt.f64 	%p155, %fd269, %fd270;
	selp.f64 	%fd16, %fd270, %fd269, %p155;
	selp.f64 	%fd304, %fd269, %fd16, %p154;
	setp.ne.s32 	%p156, %r276, 0;
	@%p156 bra 	$L__BB5_20;
	shr.u32 	%r327, %r7, 2;
	and.b32  	%r328, %r327, 248;
	mov.u32 	%r329, _ZZN3cub18CUB_300001_SM_10006detail6reduce18DeviceReduceKernelINS2_10policy_hubIdjN4cuda3__47maximumIdEEE10Policy1000EN6thrust24THRUST_300001_SM_1000_NS10device_ptrIdEEjS8_dNS5_3std3__410__identityEEEvT0_PT3_T1_NS0_13GridEvenShareISL_EET2_T4_E12temp_storage;
	add.s32 	%r330, %r329, %r328;
	st.shared.f64 	[%r330+8], %fd16;
$L__BB5_20:
	bar.sync 	0;
	setp.ne.s32 	%p157, %r7, 0;
	@%p157 bra 	$L__BB5_48;
	ld.shared.f64 	%fd271, [_ZZN3cub18CUB_300001_SM_10006detail6reduce18DeviceReduceKernelINS2_10policy_hubIdjN4cuda3__47maximumIdEEE10Policy1000EN6thrust24THRUST_300001_SM_1000_NS10device_ptrIdEEjS8_dNS5_3std3__410__identityEEEvT0_PT3_T1_NS0_13GridEvenShareISL_EET2_T4_E12temp_storage+16];
	setp.lt.f64 	%p158, %fd304, %fd271;
	selp.f64 	%fd272, %fd271, %fd304, %p158;
	ld.shared.f64 	%fd273, [_ZZN3cub18CUB_300001_SM_10006detail6reduce18DeviceReduceKernelINS2_10policy_hubIdjN4cuda3__47maximumIdEEE10Policy1000EN6thrust24THRUST_300001_SM_1000_NS10device_ptrIdEEjS8_dNS5_3std3__410__identityEEEvT0_PT3_T1_NS0_13GridEvenShareISL_EET2_T4_E12temp_storage+24];
	setp.lt.f64 	%p159, %fd272, %fd273;
	selp.f64 	%fd274, %fd273, %fd272, %p159;
	ld.shared.f64 	%fd275, [_ZZN3cub18CUB_300001_SM_10006detail6reduce18DeviceReduceKernelINS2_10policy_hubIdjN4cuda3__47maximumIdEEE10Policy1000EN6thrust24THRUST_300001_SM_1000_NS10device_ptrIdEEjS8_dNS5_3std3__410__identityEEEvT0_PT3_T1_NS0_13GridEvenShareISL_EET2_T4_E12temp_storage+32];
	setp.lt.f64 	%p160, %fd274, %fd275;
	selp.f64 	%fd276, %fd275, %fd274, %p160;
	ld.shared.f64 	%fd277, [_ZZN3cub18CUB_300001_SM_10006detail6reduce18DeviceReduceKernelINS2_10policy_hubIdjN4cuda3__47maximumIdEEE10Policy1000EN6thrust24THRUST_300001_SM_1000_NS10device_ptrIdEEjS8_dNS5_3std3__410__identityEEEvT0_PT3_T1_NS0_13GridEvenShareISL_EET2_T4_E12temp_storage+40];
	setp.lt.f64 	%p161, %fd276, %fd277;
	selp.f64 	%fd278, %fd277, %fd276, %p161;
	ld.shared.f64 	%fd279, [_ZZN3cub18CUB_300001_SM_10006detail6reduce18DeviceReduceKernelINS2_10policy_hubIdjN4cuda3__47maximumIdEEE10Policy1000EN6thrust24THRUST_300001_SM_1000_NS10device_ptrIdEEjS8_dNS5_3std3__410__identityEEEvT0_PT3_T1_NS0_13GridEvenShareISL_EET2_T4_E12temp_storage+48];
	setp.lt.f64 	%p162, %fd278, %fd279;
	selp.f64 	%fd280, %fd279, %fd278, %p162;
	ld.shared.f64 	%fd281, [_ZZN3cub18CUB_300001_SM_10006detail6reduce18DeviceReduceKernelINS2_10policy_hubIdjN4cuda3__47maximumIdEEE10Policy1000EN6thrust24THRUST_300001_SM_1000_NS10device_ptrIdEEjS8_dNS5_3std3__410__identityEEEvT0_PT3_T1_NS0_13GridEvenShareISL_EET2_T4_E12temp_storage+56];
	setp.lt.f64 	%p163, %fd280, %fd281;
	selp.f64 	%fd282, %fd281, %fd280, %p163;
	ld.shared.f64 	%fd283, [_ZZN3cub18CUB_300001_SM_10006detail6reduce18DeviceReduceKernelINS2_10policy_hubIdjN4cuda3__47maximumIdEEE10Policy1000EN6thrust24THRUST_300001_SM_1000_NS10device_ptrIdEEjS8_dNS5_3std3__410__identityEEEvT0_PT3_T1_NS0_13GridEvenShareISL_EET2_T4_E12temp_storage+64];
	setp.lt.f64 	%p164, %fd282, %fd283;
	selp.f64 	%fd304, %fd283, %fd282, %p164;
	bra.uni 	$L__BB5_48;
$L__BB5_22:
	// begin inline asm
	mov.u32 %r213, %laneid;
	// end inline asm
	and.b32  	%r264, %r7, 992;
	add.s32 	%r265, %r264, 32;
	setp.gt.u32 	%p119, %r265, %r6;
	not.b32 	%r266, %r264;
	add.s32 	%r267, %r6, %r266;
	selp.b32 	%r262, %r267, 31, %p119;
	mov.b64 	%rd136, %fd293;
	mov.b64 	{%r215, %r220}, %rd136;
	mov.b32 	%r221, 1;
	mov.b32 	%r263, -1;
	// begin inline asm
	shfl.sync.down.b32 %r214, %r215, %r221, %r262, %r263;
	// end inline asm
	// begin inline asm
	shfl.sync.down.b32 %r219, %r220, %r221, %r262, %r263;
	// end inline asm
	mov.b64 	%rd137, {%r214, %r219};
	mov.b64 	%fd211, %rd137;
	setp.lt.s32 	%p120, %r213, %r262;
	setp.lt.f64 	%p121, %fd293, %fd211;
	selp.f64 	%fd212, %fd211, %fd293, %p121;
	selp.f64 	%fd213, %fd212, %fd293, %p120;
	mov.b64 	%rd138, %fd213;
	mov.b64 	{%r225, %r230}, %rd138;
	mov.b32 	%r231, 2;
	// begin inline asm
	shfl.sync.down.b32 %r224, %r225, %r231, %r262, %r263;
	// end inline asm
	// begin inline asm
	shfl.sync.down.b32 %r229, %r230, %r231, %r262, %r263;
	// end inline asm
	mov.b64 	%rd139, {%r224, %r229};
	mov.b64 	%fd214, %rd139;
	add.s32 	%r268, %r213, 2;
	setp.gt.s32 	%p122, %r268, %r262;
	setp.lt.f64 	%p123, %fd213, %fd214;
	selp.f64 	%fd215, %fd214, %fd213, %p123;
	selp.f64 	%fd216, %fd213, %fd215, %p122;
	mov.b64 	%rd140, %fd216;
	mov.b64 	{%r235, %r240}, %rd140;
	mov.b32 	%r241, 4;
	// begin inline asm
	shfl.sync.down.b32 %r234, %r235, %r241, %r262, %r263;
	// end inline asm
	// begin inline asm
	shfl.sync.down.b32 %r239, %r240, %r241, %r262, %r263;
	// end inline asm
	mov.b64 	%rd141, {%r234, %r239};
	mov.b64 	%fd217, %rd141;
	add.s32 	%r269, %r213, 4;
	setp.gt.s32 	%p124, %r269, %r262;
	setp.lt.f64 	%p125, %fd216, %fd217;
	selp.f64 	%fd218, %fd217, %fd216, %p125;
	selp.f64 	%fd219, %fd216, %fd218, %p124;
	mov.b64 	%rd142, %fd219;
	mov.b64 	{%r245, %r250}, %rd142;
	mov.b32 	%r251, 8;
	// begin inline asm
	shfl.sync.down.b32 %r244, %r245, %r251, %r262, %r263;
	// end inline asm
	// begin inline asm
	shfl.sync.down.b32 %r249, %r250, %r251, %r262, %r263;
	// end inline asm
	mov.b64 	%rd143, {%r244, %r249};
	mov.b64 	%fd220, %rd143;
	add.s32 	%r270, %r213, 8;
	setp.gt.s32 	%p126, %r270, %r262;
	setp.lt.f64 	%p127, %fd219, %fd220;
	selp.f64 	%fd221, %fd220, %fd219, %p127;
	selp.f64 	%fd222, %fd219, %fd221, %p126;
	mov.b64 	%rd144, %fd222;
	mov.b64 	{%r255, %r260}, %rd144;
	mov.b32 	%r261, 16;
	// begin inline asm
	shfl.sync.down.b32 %r254, %r255, %r261, %r262, %r263;
	// end inline asm
	// begin inline asm
	shfl.sync.down.b32 %r259, %r260, %r261, %r262, %r263;
	// end inline asm
	mov.b64 	%rd145, {%r254, %r259};
	mov.b64 	%fd223, %rd145;
	add.s32 	%r271, %r213, 16;
	setp.gt.s32 	%p128, %r271, %r262;
	setp.lt.f64 	%p129, %fd222, %fd223;
	selp.f64 	%fd224, %fd223, %fd222, %p129;
	selp.f64 	%fd304, %fd222, %fd224, %p128;
	setp.ne.s32 	%p130, %r213, 0;
	@%p130 bra 	$L__BB5_24;
	shr.u32 	%r272, %r7, 2;
	and.b32  	%r273, %r272, 248;
	mov.u32 	%r274, _ZZN3cub18CUB_300001_SM_10006detail6reduce18DeviceReduceKernelINS2_10policy_hubIdjN4cuda3__47maximumIdEEE10Policy1000EN6thrust24THRUST_300001_SM_1000_NS10device_ptrIdEEjS8_dNS5_3std3__410__identityEEEvT0_PT3_T1_NS0_13GridEvenShareISL_EET2_T4_E12temp_storage;
	add.s32 	%r275, %r274, %r273;
	st.shared.f64 	[%r275+8], %fd304;
$L__BB5_24:
	bar.sync 	0;
	setp.ne.s32 	%p131, %r7, 0;
	@%p131 bra 	$L__BB5_48;
	setp.gt.u32 	%p132, %r6, 32;
	ld.shared.f64 	%fd225, [_ZZN3cub18CUB_300001_SM_10006detail6reduce18DeviceReduceKernelINS2_10policy_hubIdjN4cuda3__47maximumIdEEE10Policy1000EN6thrust24THRUST_300001_SM_1000_NS10device_ptrIdEEjS8_dNS5_3std3__410__identityEEEvT0_PT3_T1_NS0_13GridEvenShareISL_EET2_T4_E12temp_storage+16];
	setp.lt.f64 	%p133, %fd304, %fd225;
	selp.f64 	%fd227, %fd225, %fd304, %p133;
	selp.f64 	%fd228, %fd227, %fd304, %p132;
	setp.gt.u32 	%p134, %r6, 64;
	ld.shared.f64 	%fd230, [_ZZN3cub18CUB_300001_SM_10006detail6reduce18DeviceReduceKernelINS2_10policy_hubIdjN4cuda3__47maximumIdEEE10Policy1000EN6thrust24THRUST_300001_SM_1000_NS10device_ptrIdEEjS8_dNS5_3std3__410__identityEEEvT0_PT3_T1_NS0_13GridEvenShareISL_EET2_T4_E12temp_storage+24];
	setp.lt.f64 	%p135, %fd228, %fd230;
	selp.f64 	%fd232, %fd230, %fd228, %p135;
	selp.f64 	%fd233, %fd232, %fd228, %p134;
	setp.gt.u32 	%p136, %r6, 96;
	ld.shared.f64 	%fd235, [_ZZN3cub18CUB_300001_SM_10006detail6reduce18DeviceReduceKernelINS2_10policy_hubIdjN4cuda3__47maximumIdEEE10Policy1000EN6thrust24THRUST_300001_SM_1000_NS10device_ptrIdEEjS8_dNS5_3std3__410__identityEEEvT0_PT3_T1_NS0_13GridEvenShareISL_EET2_T4_E12temp_storage+32];
	setp.lt.f64 	%p137, %fd233, %fd235;
	selp.f64 	%fd237, %fd235, %fd233, %p137;
	selp.f64 	%fd238, %fd237, %fd233, %p136;
	setp.gt.u32 	%p138, %r6, 128;
	ld.shared.f64 	%fd240, [_ZZN3cub18CUB_300001_SM_10006detail6reduce18DeviceReduceKernelINS2_10policy_hubIdjN4cuda3__47maximumIdEEE10Policy1000EN6thrust24THRUST_300001_SM_1000_NS10device_ptrIdEEjS8_dNS5_3std3__410__identityEEEvT0_PT3_T1_NS0_13GridEvenShareISL_EET2_T4_E12temp_storage+40];
	setp.lt.f64 	%p139, %fd238, %fd240;
	selp.f64 	%fd242, %fd240, %fd238, %p139;
	selp.f64 	%fd243, %fd242, %fd238, %p138;
	setp.gt.u32 	%p140, %r6, 160;
	ld.shared.f64 	%fd245, [_ZZN3cub18CUB_300001_SM_10006detail6reduce18DeviceReduceKernelINS2_10policy_hubIdjN4cuda3__47maximumIdEEE10Policy1000EN6thrust24THRUST_300001_SM_1000_NS10device_ptrIdEEjS8_dNS5_3std3__410__identityEEEvT0_PT3_T1_NS0_13GridEvenShareISL_EET2_T4_E12temp_storage+48];
	setp.lt.f64 	%p141, %fd243, %fd245;
	selp.f64 	%fd247, %fd245, %fd243, %p141;
	selp.f64 	%fd248, %fd247, %fd243, %p140;
	setp.gt.u32 	%p142, %r6, 192;
	ld.shared.f64 	%fd250, [_ZZN3cub18CUB_300001_SM_10006detail6reduce18DeviceReduceKernelINS2_10policy_hubIdjN4cuda3__47maximumIdEEE10Policy1000EN6thrust24THRUST_300001_SM_1000_NS10device_ptrIdEEjS8_dNS5_3std3__410__identityEEEvT0_PT3_T1_NS0_13GridEvenShareISL_EET2_T4_E12temp_storage+56];
	setp.lt.f64 	%p143, %fd248, %fd250;
	selp.f64 	%fd252, %fd250, %fd248, %p143;
	selp.f64 	%fd253, %fd252, %fd248, %p142;
	setp.gt.u32 	%p144, %r6, 224;
	ld.shared.f64 	%fd255, [_ZZN3cub18CUB_300001_SM_10006detail6reduce18DeviceReduceKernelINS2_10policy_hubIdjN4cuda3__47maximumIdEEE10Policy1000EN6thrust24THRUST_300001_SM_1000_NS10device_ptrIdEEjS8_dNS5_3std3__410__identityEEEvT0_PT3_T1_NS0_13GridEvenShareISL_EET2_T4_E12temp_storage+64];
	setp.lt.f64 	%p145, %fd253, %fd255;
	selp.f64 	%fd257, %fd255, %fd253, %p145;
	selp.f64 	%fd304, %fd257, %fd253, %p144;
	bra.uni 	$L__BB5_48;
$L__BB5_26:
	mov.u32 	%r35, %tid.x;
	add.s32 	%r72, %r35, %r345;
	mul.wide.u32 	%rd4, %r72, 8;
	add.s64 	%rd5, %rd1, %rd4;
	ld.global.f64 	%fd41, [%rd5];
	ld.global.f64 	%fd42, [%rd5+2048];
	ld.global.f64 	%fd43, [%rd5+4096];
	ld.global.f64 	%fd44, [%rd5+6144];
	ld.global.f64 	%fd45, [%rd5+8192];
	ld.global.f64 	%fd46, [%rd5+10240];
	ld.global.f64 	%fd47, [%rd5+12288];
	ld.global.f64 	%fd48, [%rd5+14336];
	setp.lt.f64 	%p2, %fd41, %fd42;
	selp.f64 	%fd49, %fd42, %fd41, %p2;
	setp.lt.f64 	%p3, %fd49, %fd43;
	selp.f64 	%fd50, %fd43, %fd49, %p3;
	setp.lt.f64 	%p4, %fd50, %fd44;
	selp.f64 	%fd51, %fd44, %fd50, %p4;
	setp.lt.f64 	%p5, %fd51, %fd45;
	selp.f64 	%fd52, %fd45, %fd51, %p5;
	setp.lt.f64 	%p6, %fd52, %fd46;
	selp.f64 	%fd53, %fd46, %fd52, %p6;
	setp.lt.f64 	%p7, %fd53, %fd47;
	selp.f64 	%fd54, %fd47, %fd53, %p7;
	setp.lt.f64 	%p8, %fd54, %fd48;
	selp.f64 	%fd303, %fd48, %fd54, %p8;
	setp.lt.u32 	%p9, %r6, %r4;
	@%p9 bra 	$L__BB5_44;
	add.s32 	%r36, %r4, %r345;
	not.b32 	%r74, %r35;
	add.s32 	%r75, %r74, %r1;
	sub.s32 	%r76, %r75, %r4;
	sub.s32 	%r342, %r76, %r345;
	add.s32 	%r77, %r36, %r35;
	add.s32 	%r341, %r77, 2048;
	mov.b32 	%r344, 0;
	mov.u32 	%r343, %r36;
$L__BB5_28:
	shl.b32 	%r78, %r2, 11;
	add.s32 	%r345, %r345, %r78;
	add.s32 	%r79, %r1, -2048;
	setp.gt.u32 	%p10, %r345, %r79;
	@%p10 bra 	$L__BB5_30;
	add.s32 	%r80, %r35, %r345;
	mul.wide.u32 	%rd6, %r80, 8;
	add.s64 	%rd7, %rd1, %rd6;
	ld.global.f64 	%fd55, [%rd7];
	ld.global.f64 	%fd56, [%rd7+2048];
	ld.global.f64 	%fd57, [%rd7+4096];
	ld.global.f64 	%fd58, [%rd7+6144];
	ld.global.f64 	%fd59, [%rd7+8192];
	ld.global.f64 	%fd60, [%rd7+10240];
	ld.global.f64 	%fd61, [%rd7+12288];
	ld.global.f64 	%fd62, [%rd7+14336];
	setp.lt.f64 	%p11, %fd303, %fd55;
	selp.f64 	%fd63, %fd55, %fd303, %p11;
	setp.lt.f64 	%p12, %fd63, %fd56;
	selp.f64 	%fd64, %fd56, %fd63, %p12;
	setp.lt.f64 	%p13, %fd64, %fd57;
	selp.f64 	%fd65, %fd57, %fd64, %p13;
	setp.lt.f64 	%p14, %fd65, %fd58;
	selp.f64 	%fd66, %fd58, %fd65, %p14;
	setp.lt.f64 	%p15, %fd66, %fd59;
	selp.f64 	%fd67, %fd59, %fd66, %p15;
	setp.lt.f64 	%p16, %fd67, %fd60;
	selp.f64 	%fd68, %fd60, %fd67, %p16;
	setp.lt.f64 	%p17, %fd68, %fd61;
	selp.f64 	%fd69, %fd61, %fd68, %p17;
	setp.lt.f64 	%p18, %fd69, %fd62;
	selp.f64 	%fd303, %fd62, %fd69, %p18;
	sub.s32 	%r81, %r1, %r345;
	shl.b32 	%r82, %r2, 11;
	setp.lt.u32 	%p19, %r81, %r82;
	add.s32 	%r344, %r344, 1;
	add.s32 	%r343, %r343, %r82;
	sub.s32 	%r342, %r342, %r82;
	add.s32 	%r341, %r341, %r82;
	@%p19 bra 	$L__BB5_44;
	bra.uni 	$L__BB5_28;
$L__BB5_30:
	setp.le.u32 	%p20, %r1, %r345;
	sub.s32 	%r83, %r1, %r345;
	setp.ge.s32 	%p21, %r35, %r83;
	or.pred  	%p22, %p20, %p21;
	@%p22 bra 	$L__BB5_44;
	not.b32 	%r85, %r35;
	add.s32 	%r86, %r1, %r85;
	sub.s32 	%r87, %r86, %r36;
	mul.lo.s32 	%r88, %r2, %r344;
	shl.b32 	%r89, %r88, 11;
	sub.s32 	%r90, %r87, %r89;
	shr.u32 	%r91, %r90, 8;
	add.s32 	%r49, %r91, 1;
	and.b32  	%r50, %r49, 15;
	setp.lt.u32 	%p23, %r90, 3840;
	mov.u32 	%r350, %r35;
	@%p23 bra 	$L__BB5_35;
	or.b32  	%r348, %r35, 2048;
	shr.u32 	%r92, %r342, 8;
	add.s32 	%r93, %r92, 1;
	and.b32  	%r94, %r93, 33554416;
	neg.s32 	%r346, %r94;
$L__BB5_33:
	.pragma "nounroll";
	add.s32 	%r95, %r341, -2048;
	mul.wide.u32 	%rd8, %r95, 8;
	add.s64 	%rd9, %rd1, %rd8;
	ld.global.f64 	%fd71, [%rd9];
	setp.lt.f64 	%p24, %fd303, %fd71;
	selp.f64 	%fd72, %fd71, %fd303, %p24;
	add.s32 	%r96, %r341, -1792;
	mul.wide.u32 	%rd10, %r96, 8;
	add.s64 	%rd11, %rd1, %rd10;
	ld.global.f64 	%fd73, [%rd11];
	setp.lt.f64 	%p25, %fd72, %fd73;
	selp.f64 	%fd74, %fd73, %fd72, %p25;
	add.s32 	%r97, %r341, -1536;
	mul.wide.u32 	%rd12, %r97, 8;
	add.s64 	%rd13, %rd1, %rd12;
	ld.global.f64 	%fd75, [%rd13];
	setp.lt.f64 	%p26, %fd74, %fd75;
	selp.f64 	%fd76, %fd75, %fd74, %p26;
	add.s32 	%r98, %r341, -1280;
	mul.wide.u32 	%rd14, %r98, 8;
	add.s64 	%rd15, %rd1, %rd14;
	ld.global.f64 	%fd77, [%rd15];
	setp.lt.f64 	%p27, %fd76, %fd77;
	selp.f64 	%fd78, %fd77, %fd76, %p27;
	add.s32 	%r99, %r341, -1024;
	mul.wide.u32 	%rd16, %r99, 8;
	add.s64 	%rd17, %rd1, %rd16;
	ld.global.f64 	%fd79, [%rd17];
	setp.lt.f64 	%p28, %fd78, %fd79;
	selp.f64 	%fd80, %fd79, %fd78, %p28;
	add.s32 	%r100, %r341, -768;
	mul.wide.u32 	%rd18, %r100, 8;
	add.s64 	%rd19, %rd1, %rd18;
	ld.global.f64 	%fd81, [%rd19];
	setp.lt.f64 	%p29, %fd80, %fd81;
	selp.f64 	%fd82, %fd81, %fd80, %p29;
	add.s32 	%r101, %r341, -512;
	mul.wide.u32 	%rd20, %r101, 8;
	add.s64 	%rd21, %rd1, %rd20;
	ld.global.f64 	%fd83, [%rd21];
	setp.lt.f64 	%p30, %fd82, %fd83;
	selp.f64 	%fd84, %fd83, %fd82, %p30;
	add.s32 	%r102, %r341, 1792;
	add.s32 	%r103, %r341, -256;
	mul.wide.u32 	%rd22, %r103, 8;
	add.s64 	%rd23, %rd1, %rd22;
	ld.global.f64 	%fd85, [%rd23];
	setp.lt.f64 	%p31, %fd84, %fd85;
	selp.f64 	%fd86, %fd85, %fd84, %p31;
	mul.wide.u32 	%rd24, %r341, 8;
	add.s64 	%rd25, %rd1, %rd24;
	ld.global.f64 	%fd87, [%rd25];
	setp.lt.f64 	%p32, %fd86, %fd87;
	selp.f64 	%fd88, %fd87, %fd86, %p32;
	add.s32 	%r104, %r341, 256;
	mul.wide.u32 	%rd26, %r104, 8;
	add.s64 	%rd27, %rd1, %rd26;
	ld.global.f64 	%fd89, [%rd27];
	setp.lt.f64 	%p33, %fd88, %fd89;
	selp.f64 	%fd90, %fd89, %fd88, %p33;
	add.s32 	%r105, %r341, 512;
	mul.wide.u32 	%rd28, %r105, 8;
	add.s64 	%rd29, %rd1, %rd28;
	ld.global.f64 	%fd91, [%rd29];
	setp.lt.f64 	%p34, %fd90, %fd91;
	selp.f64 	%fd92, %fd91, %fd90, %p34;
	add.s32 	%r106, %r341, 768;
	mul.wide.u32 	%rd30, %r106, 8;
	add.s64 	%rd31, %rd1, %rd30;
	ld.global.f64 	%fd93, [%rd31];
	setp.lt.f64 	%p35, %fd92, %fd93;
	selp.f64 	%fd94, %fd93, %fd92, %p35;
	add.s32 	%r107, %r341, 1024;
	mul.wide.u32 	%rd32, %r107, 8;
	add.s64 	%rd33, %rd1, %rd32;
	ld.global.f64 	%fd95, [%rd33];
	setp.lt.f64 	%p36, %fd94, %fd95;
	selp.f64 	%fd96, %fd95, %fd94, %p36;
	add.s32 	%r108, %r341, 1280;
	mul.wide.u32 	%rd34, %r108, 8;
	add.s64 	%rd35, %rd1, %rd34;
	ld.global.f64 	%fd97, [%rd35];
	setp.lt.f64 	%p37, %fd96, %fd97;
	selp.f64 	%fd98, %fd97, %fd96, %p37;
	add.s32 	%r109, %r341, 1536;
	mul.wide.u32 	%rd36, %r109, 8;
	add.s64 	%rd37, %rd1, %rd36;
	ld.global.f64 	%fd99, [%rd37];
	setp.lt.f64 	%p38, %fd98, %fd99;
	selp.f64 	%fd100, %fd99, %fd98, %p38;
	mul.wide.u32 	%rd38, %r102, 8;
	add.s64 	%rd39, %rd1, %rd38;
	ld.global.f64 	%fd101, [%rd39];
	setp.lt.f64 	%p39, %fd100, %fd101;
	selp.f64 	%fd303, %fd101, %fd100, %p39;
	add.s32 	%r348, %r348, 4096;
	add.s32 	%r341, %r341, 4096;
	add.s32 	%r346, %r346, 16;
	setp.ne.s32 	%p40, %r346, 0;
	@%p40 bra 	$L__BB5_33;
	add.s32 	%r350, %r348, -2048;
$L__BB5_35:
	setp.eq.s32 	%p41, %r50, 0;
	@%p41 bra 	$L__BB5_44;
	and.b32  	%r61, %r49, 7;
	setp.lt.u32 	%p42, %r50, 8;
	@%p42 bra 	$L__BB5_38;
	add.s32 	%r110, %r350, %r345;
	mul.wide.u32 	%rd40, %r110, 8;
	add.s64 	%rd41, %rd1, %rd40;
	ld.global.f64 	%fd103, [%rd41];
	setp.lt.f64 	%p43, %fd303, %fd103;
	selp.f64 	%fd104, %fd103, %fd303, %p43;
	add.s32 	%r111, %r110, 256;
	mul.wide.u32 	%rd42, %r111, 8;
	add.s64 	%rd43, %rd1, %rd42;
	ld.global.f64 	%fd105, [%rd43];
	setp.lt.f64 	%p44, %fd104, %fd105;
	selp.f64 	%fd106, %fd105, %fd104, %p44;
	add.s32 	%r112, %r110, 512;
	mul.wide.u32 	%rd44, %r112, 8;
	add.s64 	%rd45, %rd1, %rd44;
	ld.global.f64 	%fd107, [%rd45];
	setp.lt.f64 	%p45, %fd106, %fd107;
	selp.f64 	%fd108, %fd107, %fd106, %p45;
	add.s32 	%r113, %r110, 768;
	mul.wide.u32 	%rd46, %r113, 8;
	add.s64 	%rd47, %rd1, %rd46;
	ld.global.f64 	%fd109, [%rd47];
	setp.lt.f64 	%p46, %fd108, %fd109;
	selp.f64 	%fd110, %fd109, %fd108, %p46;
	add.s32 	%r114, %r110, 1024;
	mul.wide.u32 	%rd48, %r114, 8;
	add.s64 	%rd49, %rd1, %rd48;
	ld.global.f64 	%fd111, [%rd49];
	setp.lt.f64 	%p47, %fd110, %fd111;
	selp.f64 	%fd112, %fd111, %fd110, %p47;
	add.s32 	%r115, %r110, 1280;
	mul.wide.u32 	%rd50, %r115, 8;
	add.s64 	%rd51, %rd1, %rd50;
	ld.global.f64 	%fd113, [%rd51];
	setp.lt.f64 	%p48, %fd112, %fd113;
	selp.f64 	%fd114, %fd113, %fd112, %p48;
	add.s32 	%r116, %r110, 1536;
	mul.wide.u32 	%rd52, %r116, 8;
	add.s64 	%rd53, %rd1, %rd52;
	ld.global.f64 	%fd115, [%rd53];
	setp.lt.f64 	%p49, %fd114, %fd115;
	selp.f64 	%fd116, %fd115, %fd114, %p49;
	add.s32 	%r117, %r110, 1792;
	mul.wide.u32 	%rd54, %r117, 8;
	add.s64 	%rd55, %rd1, %rd54;
	ld.global.f64 	%fd117, [%rd55];
	setp.lt.f64 	%p50, %fd116, %fd117;
	selp.f64 	%fd303, %fd117, %fd116, %p50;
	add.s32 	%r350, %r350, 2048;
$L__BB5_38:
	setp.eq.s32 	%p51, %r61, 0;
	@%p51 bra 	$L__BB5_44;
	setp.lt.u32 	%p52, %r61, 4;
	@%p52 bra 	$L__BB5_41;
	add.s32 	%r118, %r350, %r345;
	mul.wide.u32 	%rd56, %r118, 8;
	add.s64 	%rd57, %rd1, %rd56;
	ld.global.f64 	%fd119, [%rd57];
	setp.lt.f64 	%p53, %fd303, %fd119;
	selp.f64 	%fd120, %fd119, %fd303, %p53;
	add.s32 	%r119, %r118, 256;
	mul.wide.u32 	%rd58, %r119, 8;
	add.s64 	%rd59, %rd1, %rd58;
	ld.global.f64 	%fd121, [%rd59];
	setp.lt.f64 	%p54, %fd120, %fd121;
	selp.f64 	%fd122, %fd121, %fd120, %p54;
	add.s32 	%r120, %r118, 512;
	mul.wide.u32 	%rd60, %r120, 8;
	add.s64 	%rd61, %rd1, %rd60;
	ld.global.f64 	%fd123, [%rd61];
	setp.lt.f64 	%p55, %fd122, %fd123;
	selp.f64 	%fd124, %fd123, %fd122, %p55;
	add.s32 	%r121, %r118, 768;
	mul.wide.u32 	%rd62, %r121, 8;
	add.s64 	%rd63, %rd1, %rd62;
	ld.global.f64 	%fd125, [%rd63];
	setp.lt.f64 	%p56, %fd124, %fd125;
	selp.f64 	%fd303, %fd125, %fd124, %p56;
	add.s32 	%r350, %r350, 1024;
$L__BB5_41:
	and.b32  	%r122, %r49, 3;
	setp.eq.s32 	%p57, %r122, 0;
	@%p57 bra 	$L__BB5_44;
	add.s32 	%r353, %r350, %r343;
	cvt.u16.u32 	%rs1, %r342;
	shr.u16 	%rs2, %rs1, 8;
	add.s16 	%rs3, %rs2, 1;
	cvt.u32.u16 	%r123, %rs3;
	and.b32  	%r124, %r123, 3;
	neg.s32 	%r352, %r124;
$L__BB5_43:
	.pragma "nounroll";
	mul.wide.u32 	%rd64, %r353, 8;
	add.s64 	%rd65, %rd1, %rd64;
	ld.global.f64 	%fd126, [%rd65];
	setp.lt.f64 	%p58, %fd303, %fd126;
	selp.f64 	%fd303, %fd126, %fd303, %p58;
	add.s32 	%r353, %r353, 256;
	add.s32 	%r352, %r352, 1;
	setp.ne.s32 	%p59, %r352, 0;
	@%p59 bra 	$L__BB5_43;
$L__BB5_44:
	// begin inline asm
	mov.u32 %r125, %laneid;
	// end inline asm
	mov.b64 	%rd66, %fd303;
	mov.b64 	{%r127, %r132}, %rd66;
	mov.b32 	%r133, 1;
	mov.b32 	%r174, 31;
	mov.b32 	%r175, -1;
	// begin inline asm
	shfl.sync.down.b32 %r126, %r127, %r133, %r174, %r175;
	// end inline asm
	// begin inline asm
	shfl.sync.down.b32 %r131, %r132, %r133, %r174, %r175;
	// end inline asm
	mov.b64 	%rd67, {%r126, %r131};
	mov.b64 	%fd127, %rd67;
	setp.gt.s32 	%p60, %r125, 30;
	setp.lt.f64 	%p61, %fd303, %fd127;
	selp.f64 	%fd128, %fd127, %fd303, %p61;
	selp.f64 	%fd129, %fd303, %fd128, %p60;
	mov.b64 	%rd68, %fd129;
	mov.b64 	{%r137, %r142}, %rd68;
	mov.b32 	%r143, 2;
	// begin inline asm
	shfl.sync.down.b32 %r136, %r137, %r143, %r174, %r175;
	// end inline asm
	// begin inline asm
	shfl.sync.down.b32 %r141, %r142, %r143, %r174, %r175;
	// end inline asm
	mov.b64 	%rd69, {%r136, %r141};
	mov.b64 	%fd130, %rd69;
	setp.gt.s32 	%p62, %r125, 29;
	setp.lt.f64 	%p63, %fd129, %fd130;
	selp.f64 	%fd131, %fd130, %fd129, %p63;
	selp.f64 	%fd132, %fd129, %fd131, %p62;
	mov.b64 	%rd70, %fd132;
	mov.b64 	{%r147, %r152}, %rd70;
	mov.b32 	%r153, 4;
	// begin inline asm
	shfl.sync.down.b32 %r146, %r147, %r153, %r174, %r175;
	// end inline asm
	// begin inline asm
	shfl.sync.down.b32 %r151, %r152, %r153, %r174, %r175;
	// end inline asm
	mov.b64 	%rd71, {%r146, %r151};
	mov.b64 	%fd133, %rd71;
	setp.gt.s32 	%p64, %r125, 27;
	setp.lt.f64 	%p65, %fd132, %fd133;
	selp.f64 	%fd134, %fd133, %fd132, %p65;
	selp.f64 	%fd135, %fd132, %fd134, %p64;
	mov.b64 	%rd72, %fd135;
	mov.b64 	{%r157, %r162}, %rd72;
	mov.b32 	%r163, 8;
	// begin inline asm
	shfl.sync.down.b32 %r156, %r157, %r163, %r174, %r175;
	// end inline asm
	// begin inline asm
	shfl.sync.down.b32 %r161, %r162, %r163, %r174, %r175;
	// end inline asm
	mov.b64 	%rd73, {%r156, %r161};
	mov.b64 	%fd136, %rd73;
	setp.gt.s32 	%p66, %r125, 23;
	setp.lt.f64 	%p67, %fd135, %fd136;
	selp.f64 	%fd137, %fd136, %fd135, %p67;
	selp.f64 	%fd138, %fd135, %fd137, %p66;
	mov.b64 	%rd74, %fd138;
	mov.b64 	{%r167, %r172}, %rd74;
	mov.b32 	%r173, 16;
	// begin inline asm
	shfl.sync.down.b32 %r166, %r167, %r173, %r174, %r175;
	// end inline asm
	// begin inline asm
	shfl.sync.down.b32 %r171, %r172, %r173, %r174, %r175;
	// end inline asm
	mov.b64 	%rd75, {%r166, %r171};
	mov.b64 	%fd139, %rd75;
	setp.gt.s32 	%p68, %r125, 15;
	setp.lt.f64 	%p69, %fd138, %fd139;
	selp.f64 	%fd37, %fd139, %fd138, %p69;
	selp.f64 	%fd304, %fd138, %fd37, %p68;
	setp.ne.s32 	%p70, %r125, 0;
	@%p70 bra 	$L__BB5_46;
	shr.u32 	%r176, %r35, 2;
	and.b32  	%r177, %r176, 248;
	mov.u32 	%r178, _ZZN3cub18CUB_300001_SM_10006detail6reduce18DeviceReduceKernelINS2_10policy_hubIdjN4cuda3__47maximumIdEEE10Policy1000EN6thrust24THRUST_300001_SM_1000_NS10device_ptrIdEEjS8_dNS5_3std3__410__identityEEEvT0_PT3_T1_NS0_13GridEvenShareISL_EET2_T4_E12temp_storage;
	add.s32 	%r179, %r178, %r177;
	st.shared.f64 	[%r179+8], %fd37;
$L__BB5_46:
	bar.sync 	0;
	setp.ne.s32 	%p71, %r35, 0;
	@%p71 bra 	$L__BB5_48;
	ld.shared.f64 	%fd140, [_ZZN3cub18CUB_300001_SM_10006detail6reduce18DeviceReduceKernelINS2_10policy_hubIdjN4cuda3__47maximumIdEEE10Policy1000EN6thrust24THRUST_300001_SM_1000_NS10device_ptrIdEEjS8_dNS5_3std3__410__identityEEEvT0_PT3_T1_NS0_13GridEvenShareISL_EET2_T4_E12temp_storage+16];
	setp.lt.f64 	%p72, %fd304, %fd140;
	selp.f64 	%fd141, %fd140, %fd304, %p72;
	ld.shared.f64 	%fd142, [_ZZN3cub18CUB_300001_SM_10006detail6reduce18DeviceReduceKernelINS2_10policy_hubIdjN4cuda3__47maximumIdEEE10Policy1000EN6thrust24THRUST_300001_SM_1000_NS10device_ptrIdEEjS8_dNS5_3std3__410__identityEEEvT0_PT3_T1_NS0_13GridEvenShareISL_EET2_T4_E12temp_storage+24];
	setp.lt.f64 	%p73, %fd141, %fd142;
	selp.f64 	%fd143, %fd142, %fd141, %p73;
	ld.shared.f64 	%fd144, [_ZZN3cub18CUB_300001_SM_10006detail6reduce18DeviceReduceKernelINS2_10policy_hubIdjN4cuda3__47maximumIdEEE10Policy1000EN6thrust24THRUST_300001_SM_1000_NS10device_ptrIdEEjS8_dNS5_3std3__410__identityEEEvT0_PT3_T1_NS0_13GridEvenShareISL_EET2_T4_E12temp_storage+32];
	setp.lt.f64 	%p74, %fd143, %fd144;
	selp.f64 	%fd145, %fd144, %fd143, %p74;
	ld.shared.f64 	%fd146, [_ZZN3cub18CUB_300001_SM_10006detail6reduce18DeviceReduceKernelINS2_10policy_hubIdjN4cuda3__47maximumIdEEE10Policy1000EN6thrust24THRUST_300001_SM_1000_NS10device_ptrIdEEjS8_dNS5_3std3__410__identityEEEvT0_PT3_T1_NS0_13GridEvenShareISL_EET2_T4_E12temp_storage+40];
	setp.lt.f64 	%p75, %fd145, %fd146;
	selp.f64 	%fd147, %fd146, %fd145, %p75;
	ld.shared.f64 	%fd148, [_ZZN3cub18CUB_300001_SM_10006detail6reduce18DeviceReduceKernelINS2_10policy_hubIdjN4cuda3__47maximumIdEEE10Policy1000EN6thrust24THRUST_300001_SM_1000_NS10device_ptrIdEEjS8_dNS5_3std3__410__identityEEEvT0_PT3_T1_NS0_13GridEvenShareISL_EET2_T4_E12temp_storage+48];
	setp.lt.f64 	%p76, %fd147, %fd148;
	selp.f64 	%fd149, %fd148, %fd147, %p76;
	ld.shared.f64 	%fd150, [_ZZN3cub18CUB_300001_SM_10006detail6reduce18DeviceReduceKernelINS2_10policy_hubIdjN4cuda3__47maximumIdEEE10Policy1000EN6thrust24THRUST_300001_SM_1000_NS10device_ptrIdEEjS8_dNS5_3std3__410__identityEEEvT0_PT3_T1_NS0_13GridEvenShareISL_EET2_T4_E12temp_storage+56];
	setp.lt.f64 	%p77, %fd149, %fd150;
	selp.f64 	%fd151, %fd150, %fd149, %p77;
	ld.shared.f64 	%fd152, [_ZZN3cub18CUB_300001_SM_10006detail6reduce18DeviceReduceKernelINS2_10policy_hubIdjN4cuda3__47maximumIdEEE10Policy1000EN6thrust24THRUST_300001_SM_1000_NS10device_ptrIdEEjS8_dNS5_3std3__410__identityEEEvT0_PT3_T1_NS0_13GridEvenShareISL_EET2_T4_E12temp_storage+64];
	setp.lt.f64 	%p78, %fd151, %fd152;
	selp.f64 	%fd304, %fd152, %fd151, %p78;
$L__BB5_48:
	mov.u32 	%r331, %tid.x;
	setp.ne.s32 	%p165, %r331, 0;
	@%p165 bra 	$L__BB5_50;
	ld.param.u64 	%rd159, [_ZN3cub18CUB_300001_SM_10006detail6reduce18DeviceReduceKernelINS2_10policy_hubIdjN4cuda3__47maximumIdEEE10Policy1000EN6thrust24THRUST_300001_SM_1000_NS10device_ptrIdEEjS8_dNS5_3std3__410__identityEEEvT0_PT3_T1_NS0_13GridEvenShareISL_EET2_T4__param_1];
	cvta.to.global.u64 	%rd156, %rd159;
	mul.wide.u32 	%rd157, %r3, 8;
	add.s64 	%rd158, %rd156, %rd157;
	st.global.f64 	[%rd158], %fd304;
$L__BB5_50:
	ret;

}
	// .globl	_ZN3cub18CUB_300001_SM_10006detail6reduce28DeviceReduceSingleTileKernelINS2_10policy_hubIdjN4cuda3__47maximumIdEEE10Policy1000EPdPfiS8_fdNS5_3std3__410__identityEEEvT0_T1_T2_T3_T4_T6_
.visible .entry _ZN3cub18CUB_300001_SM_10006detail6reduce28DeviceReduceSingleTileKernelINS2_10policy_hubIdjN4cuda3__47maximumIdEEE10Policy1000EPdPfiS8_fdNS5_3std3__410__identityEEEvT0_T1_T2_T3_T4_T6_(
	.param .u64 .ptr .align 1 _ZN3cub18CUB_300001_SM_10006detail6reduce28DeviceReduceSingleTileKernelINS2_10policy_hubIdjN4cuda3__47maximumIdEEE10Policy1000EPdPfiS8_fdNS5_3std3__410__identityEEEvT0_T1_T2_T3_T4_T6__param_0,
	.param .u64 .ptr .align 1 _ZN3cub18CUB_300001_SM_10006detail6reduce28DeviceReduceSingleTileKernelINS2_10policy_hubIdjN4cuda3__47maximumIdEEE10Policy1000EPdPfiS8_fdNS5_3std3__410__identityEEEvT0_T1_T2_T3_T4_T6__param_1,
	.param .u32 _ZN3cub18CUB_300001_SM_10006detail6reduce28DeviceReduceSingleTileKernelINS2_10policy_hubIdjN4cuda3__47maximumIdEEE10Policy1000EPdPfiS8_fdNS5_3std3__410__identityEEEvT0_T1_T2_T3_T4_T6__param_2,
	.param .align 1 .b8 _ZN3cub18CUB_300001_SM_10006detail6reduce28DeviceReduceSingleTileKernelINS2_10policy_hubIdjN4cuda3__47maximumIdEEE10Policy1000EPdPfiS8_fdNS5_3std3__410__identityEEEvT0_T1_T2_T3_T4_T6__param_3[1],
	.param .f32 _ZN3cub18CUB_300001_SM_10006detail6reduce28DeviceReduceSingleTileKernelINS2_10policy_hubIdjN4cuda3__47maximumIdEEE10Policy1000EPdPfiS8_fdNS5_3std3__410__identityEEEvT0_T1_T2_T3_T4_T6__param_4,
	.param .align 1 .b8 _ZN3cub18CUB_300001_SM_10006detail6reduce28DeviceReduceSingleTileKernelINS2_10policy_hubIdjN4cuda3__47maximumIdEEE10Policy1000EPdPfiS8_fdNS5_3std3__410__identityEEEvT0_T1_T2_T3_T4_T6__param_5[1]
)
.maxntid 256
.minnctapersm 1
{
	.reg .pred 	%p<220>;
	.reg .b32 	%r<472>;
	.reg .b32 	%f<4>;
	.reg .b64 	%rd<206>;
	.reg .b64 	%fd<380>;
	// demoted variable
	.shared .align 8 .b8 _ZZN3cub18CUB_300001_SM_10006detail6reduce28DeviceReduceSingleTileKernelINS2_10policy_hubIdjN4cuda3__47maximumIdEEE10Policy1000EPdPfiS8_fdNS5_3std3__410__identityEEEvT0_T1_T2_T3_T4_T6_E12temp_storage[80];
	ld.param.u64 	%rd15, [_ZN3cub18CUB_300001_SM_10006detail6reduce28DeviceReduceSingleTileKernelINS2_10policy_hubIdjN4cuda3__47maximumIdEEE10Policy1000EPdPfiS8_fdNS5_3std3__410__identityEEEvT0_T1_T2_T3_T4_T6__param_0];
	ld.param.u64 	%rd16, [_ZN3cub18CUB_300001_SM_10006detail6reduce28DeviceReduceSingleTileKernelINS2_10policy_hubIdjN4cuda3__47maximumIdEEE10Policy1000EPdPfiS8_fdNS5_3std3__410__identityEEEvT0_T1_T2_T3_T4_T6__param_1];
	ld.param.u32 	%r68, [_ZN3cub18CUB_300001_SM_10006detail6reduce28DeviceReduceSingleTileKernelINS2_10policy_hubIdjN4cuda3__47maximumIdEEE10Policy1000EPdPfiS8_fdNS5_3std3__410__identityEEEvT0_T1_T2_T3_T4_T6__param_2];
	ld.param.f32 	%f1, [_ZN3cub18CUB_300001_SM_10006detail6reduce28DeviceReduceSingleTileKernelINS2_10policy_hubIdjN4cuda3__47maximumIdEEE10Policy1000EPdPfiS8_fdNS5_3std3__410__identityEEEvT0_T1_T2_T3_T4_T6__param_4];
	cvta.to.global.u64 	%rd1, %rd16;
	setp.ne.s32 	%p1, %r68, 0;
	@%p1 bra 	$L__BB6_3;
	mov.u32 	%r445, %tid.x;
	setp.ne.s32 	%p219, %r445, 0;
	@%p219 bra 	$L__BB6_74;
	st.global.f32 	[%rd1], %f1;
	bra.uni 	$L__BB6_74;
$L__BB6_3:
	and.b64  	%rd17, %rd15, 31;
	setp.ne.s64 	%p2, %rd17, 0;
	@%p2 bra 	$L__BB6_38;
	setp.gt.s32 	%p110, %r68, 2047;
	@%p110 bra 	$L__BB6_22;
	mov.u32 	%r1, %tid.x;
	setp.ge.s32 	%p159, %r1, %r68;
	mov.f64 	%fd358, 0d0000000000000000;
	mov.u32 	%r449, %r1;
	@%p159 bra 	$L__BB6_7;
	mul.wide.u32 	%rd169, %r1, 8;
	add.s64 	%rd168, %rd15, %rd169;
	// begin inline asm
	ld.global.nc.u64 %rd167, [%rd168];
	// end inline asm
	mov.b64 	%fd358, %rd167;
	add.s32 	%r449, %r1, 256;
$L__BB6_7:
	setp.ge.s32 	%p160, %r449, %r68;
	@%p160 bra 	$L__BB6_13;
	not.b32 	%r321, %r449;
	add.s32 	%r4, %r68, %r321;
	and.b32  	%r322, %r4, 768;
	setp.eq.s32 	%p161, %r322, 768;
	@%p161 bra 	$L__BB6_11;
	mul.wide.u32 	%rd170, %r449, 8;
	add.s64 	%rd202, %rd15, %rd170;
	shr.u32 	%r323, %r4, 8;
	add.s32 	%r324, %r323, 1;
	and.b32  	%r325, %r324, 3;
	neg.s32 	%r447, %r325;
$L__BB6_10:
	.pragma "nounroll";
	// begin inline asm
	ld.global.nc.u64 %rd171, [%rd202];
	// end inline asm
	mov.b64 	%fd271, %rd171;
	setp.lt.f64 	%p162, %fd358, %fd271;
	selp.f64 	%fd358, %fd271, %fd358, %p162;
	add.s32 	%r449, %r449, 256;
	add.s64 	%rd202, %rd202, 2048;
	add.s32 	%r447, %r447, 1;
	setp.ne.s32 	%p163, %r447, 0;
	@%p163 bra 	$L__BB6_10;
$L__BB6_11:
	setp.lt.u32 	%p164, %r4, 768;
	@%p164 bra 	$L__BB6_13;
$L__BB6_12:
	mul.wide.s32 	%rd181, %r449, 8;
	add.s64 	%rd174, %rd15, %rd181;
	// begin inline asm
	ld.global.nc.u64 %rd173, [%rd174];
	// end inline asm
	mov.b64 	%fd272, %rd173;
	setp.lt.f64 	%p165, %fd358, %fd272;
	selp.f64 	%fd273, %fd272, %fd358, %p165;
	add.s64 	%rd176, %rd174, 2048;
	// begin inline asm
	ld.global.nc.u64 %rd175, [%rd176];
	// end inline asm
	mov.b64 	%fd274, %rd175;
	setp.lt.f64 	%p166, %fd273, %fd274;
	selp.f64 	%fd275, %fd274, %fd273, %p166;
	add.s64 	%rd178, %rd174, 4096;
	// begin inline asm
	ld.global.nc.u64 %rd177, [%rd178];
	// end inline asm
	mov.b64 	%fd276, %rd177;
	setp.lt.f64 	%p167, %fd275, %fd276;
	selp.f64 	%fd277, %fd276, %fd275, %p167;
	add.s64 	%rd180, %rd174, 6144;
	// begin inline asm
	ld.global.nc.u64 %rd179, [%rd180];
	// end inline asm
	mov.b64 	%fd278, %rd179;
	setp.lt.f64 	%p168, %fd277, %fd278;
	selp.f64 	%fd358, %fd278, %fd277, %p168;
	add.s32 	%r449, %r449, 1024;
	setp.lt.s32 	%p169, %r449, %r68;
	@%p169 bra 	$L__BB6_12;
$L__BB6_13:
	setp.lt.s32 	%p170, %r68, 256;
	@%p170 bra 	$L__BB6_18;
	// begin inline asm
	mov.u32 %r389, %laneid;
	// end inline asm
	mov.b64 	%rd192, %fd358;
	mov.b64 	{%r391, %r396}, %rd192;
	mov.b32 	%r397, 1;
	mov.b32 	%r438, 31;
	mov.b32 	%r439, -1;
	// begin inline asm
	shfl.sync.down.b32 %r390, %r391, %r397, %r438, %r439;
	// end inline asm
	// begin inline asm
	shfl.sync.down.b32 %r395, %r396, %r397, %r438, %r439;
	// end inline asm
	mov.b64 	%rd193, {%r390, %r395};
	mov.b64 	%fd326, %rd193;
	setp.gt.s32 	%p198, %r389, 30;
	setp.lt.f64 	%p199, %fd358, %fd326;
	selp.f64 	%fd327, %fd326, %fd358, %p199;
	selp.f64 	%fd328, %fd358, %fd327, %p198;
	mov.b64 	%rd194, %fd328;
	mov.b64 	{%r401, %r406}, %rd194;
	mov.b32 	%r407, 2;
	// begin inline asm
	shfl.sync.down.b32 %r400, %r401, %r407, %r438, %r439;
	// end inline asm
	// begin inline asm
	shfl.sync.down.b32 %r405, %r406, %r407, %r438, %r439;
	// end inline asm
	mov.b64 	%rd195, {%r400, %r405};
	mov.b64 	%fd329, %rd195;
	setp.gt.s32 	%p200, %r389, 29;
	setp.lt.f64 	%p201, %fd328, %fd329;
	selp.f64 	%fd330, %fd329, %fd328, %p201;
	selp.f64 	%fd331, %fd328, %fd330, %p200;
	mov.b64 	%rd196, %fd331;
	mov.b64 	{%r411, %r416}, %rd196;
	mov.b32 	%r417, 4;
	// begin inline asm
	shfl.sync.down.b32 %r410, %r411, %r417, %r438, %r439;
	// end inline asm
	// begin inline asm
	shfl.sync.down.b32 %r415, %r416, %r417, %r438, %r439;
	// end inline asm
	mov.b64 	%rd197, {%r410, %r415};
	mov.b64 	%fd332, %rd197;
	setp.gt.s32 	%p202, %r389, 27;
	setp.lt.f64 	%p203, %fd331, %fd332;
	selp.f64 	%fd333, %fd332, %fd331, %p203;
	selp.f64 	%fd334, %fd331, %fd333, %p202;
	mov.b64 	%rd198, %fd334;
	mov.b64 	{%r421, %r426}, %rd198;
	mov.b32 	%r427, 8;
	// begin inline asm
	shfl.sync.down.b32 %r420, %r421, %r427, %r438, %r439;
	// end inline asm
	// begin inline asm
	shfl.sync.down.b32 %r425, %r426, %r427, %r438, %r439;
	// end inline asm
	mov.b64 	%rd199, {%r420, %r425};
	mov.b64 	%fd335, %rd199;
	setp.gt.s32 	%p204, %r389, 23;
	setp.lt.f64 	%p205, %fd334, %fd335;
	selp.f64 	%fd336, %fd335, %fd334, %p205;
	selp.f64 	%fd337, %fd334, %fd336, %p204;
	mov.b64 	%rd200, %fd337;
	mov.b64 	{%r431, %r436}, %rd200;
	mov.b32 	%r437, 16;
	// begin inline asm
	shfl.sync.down.b32 %r430, %r431, %r437, %r438, %r439;
	// end inline asm
	// begin inline asm
	shfl.sync.down.b32 %r435, %r436, %r437, %r438, %r439;
	// end inline asm
	mov.b64 	%rd201, {%r430, %r435};
	mov.b64 	%fd338, %rd201;
	setp.gt.s32 	%p206, %r389, 15;
	setp.lt.f64 	%p207, %fd337, %fd338;
	selp.f64 	%fd10, %fd338, %fd337, %p207;
	selp.f64 	%fd379, %fd337, %fd10, %p206;
	setp.ne.s32 	%p208, %r389, 0;
	@%p208 bra 	$L__BB6_16;
	shr.u32 	%r440, %r1, 2;
	and.b32  	%r441, %r440, 248;
	mov.u32 	%r442, _ZZN3cub18CUB_300001_SM_10006detail6reduce28DeviceReduceSingleTileKernelINS2_10policy_hubIdjN4cuda3__47maximumIdEEE10Policy1000EPdPfiS8_fdNS5_3std3__410__identityEEEvT0_T1_T2_T3_T4_T6_E12temp_storage;
	add.s32 	%r443, %r442, %r441;
	st.shared.f64 	[%r443+8], %fd10;
$L__BB6_16:
	bar.sync 	0;
	setp.ne.s32 	%p209, %r1, 0;
	@%p209 bra 	$L__BB6_72;
	ld.shared.f64 	%fd339, [_ZZN3cub18CUB_300001_SM_10006detail6reduce28DeviceReduceSingleTileKernelINS2_10policy_hubIdjN4cuda3__47maximumIdEEE10Policy1000EPdPfiS8_fdNS5_3std3__410__identityEEEvT0_T1_T2_T3_T4_T6_E12temp_storage+16];
	setp.lt.f64 	%p210, %fd379, %fd339;
	selp.f64 	%fd340, %fd339, %fd379, %p210;
	ld.shared.f64 	%fd341, [_ZZN3cub18CUB_300001_SM_10006detail6reduce28DeviceReduceSingleTileKernelINS2_10policy_hubIdjN4cuda3__47maximumIdEEE10Policy1000EPdPfiS8_fdNS5_3std3__410__identityEEEvT0_T1_T2_T3_T4_T6_E12temp_storage+24];
	setp.lt.f64 	%p211, %fd340, %fd341;
	selp.f64 	%fd342, %fd341, %fd340, %p211;
	ld.shared.f64 	%fd343, [_ZZN3cub18CUB_300001_SM_10006detail6reduce28DeviceReduceSingleTileKernelINS2_10policy_hubIdjN4cuda3__47maximumIdEEE10Policy1000EPdPfiS8_fdNS5_3std3__410__identityEEEvT0_T1_T2_T3_T4_T6_E12temp_storage+32];
	setp.lt.f64 	%p212, %fd342, %fd343;
	selp.f64 	%fd344, %fd343, %fd342, %p212;
	ld.shared.f64 	%fd345, [_ZZN3cub18CUB_300001_SM_10006detail6reduce28DeviceReduceSingleTileKernelINS2_10policy_hubIdjN4cuda3__47maximumIdEEE10Policy1000EPdPfiS8_fdNS5_3std3__410__identityEEEvT0_T1_T2_T3_T4_T6_E12temp_storage+40];
	setp.lt.f64 	%p213, %fd344, %fd345;
	selp.f64 	%fd346, %fd345, %fd344, %p213;
	ld.shared.f64 	%fd347, [_ZZN3cub18CUB_300001_SM_10006detail6reduce28DeviceReduceSingleTileKernelINS2_10policy_hubIdjN4cuda3__47maximumIdEEE10Policy1000EPdPfiS8_fdNS5_3std3__410__identityEEEvT0_T1_T2_T3_T4_T6_E12temp_storage+48];
	setp.lt.f64 	%p214, %fd346, %fd347;
	selp.f64 	%fd348, %fd347, %fd346, %p214;
	ld.shared.f64 	%fd349, [_ZZN3cub18CUB_300001_SM_10006detail6reduce28DeviceReduceSingleTileKernelINS2_10policy_hubIdjN4cuda3__47maximumIdEEE10Policy1000EPdPfiS8_fdNS5_3std3__410__identityEEEvT0_T1_T2_T3_T4_T6_E12temp_storage+56];
	setp.lt.f64 	%p215, %fd348, %fd349;
	selp.f64 	%fd350, %fd349, %fd348, %p215;
	ld.shared.f64 	%fd351, [_ZZN3cub18CUB_300001_SM_10006detail6reduce28DeviceReduceSingleTileKernelINS2_10policy_hubIdjN4cuda3__47maximumIdEEE10Policy1000EPdPfiS8_fdNS5_3std3__410__identityEEEvT0_T1_T2_T3_T4_T6_E12temp_storage+64];
	setp.lt.f64 	%p216, %fd350, %fd351;
	selp.f64 	%fd379, %fd351, %fd350, %p216;
	bra.uni 	$L__BB6_72;
$L__BB6_18:
	// begin inline asm
	mov.u32 %r326, %laneid;
	// end inline asm
	and.b32  	%r377, %r1, 992;
	add.s32 	%r378, %r377, 32;
	setp.gt.s32 	%p171, %r378, %r68;
	not.b32 	%r379, %r377;
	add.s32 	%r380, %r68, %r379;
	selp.b32 	%r375, %r380, 31, %p171;
	mov.b64 	%rd182, %fd358;
	mov.b64 	{%r328, %r333}, %rd182;
	mov.b32 	%r334, 1;
	mov.b32 	%r376, -1;
	// begin inline asm
	shfl.sync.down.b32 %r327, %r328, %r334, %r375, %r376;
	// end inline asm
	// begin inline asm
	shfl.sync.down.b32 %r332, %r333, %r334, %r375, %r376;
	// end inline asm
	mov.b64 	%rd183, {%r327, %r332};
	mov.b64 	%fd279, %rd183;
	setp.lt.s32 	%p172, %r326, %r375;
	setp.lt.f64 	%p173, %fd358, %fd279;
	selp.f64 	%fd280, %fd279, %fd358, %p173;
	selp.f64 	%fd281, %fd280, %fd358, %p172;
	mov.b64 	%rd184, %fd281;
	mov.b64 	{%r338, %r343}, %rd184;
	mov.b32 	%r344, 2;
	// begin inline asm
	shfl.sync.down.b32 %r337, %r338, %r344, %r375, %r376;
	// end inline asm
	// begin inline asm
	shfl.sync.down.b32 %r342, %r343, %r344, %r375, %r376;
	// end inline asm
	mov.b64 	%rd185, {%r337, %r342};
	mov.b64 	%fd282, %rd185;
	add.s32 	%r381, %r326, 2;
	setp.gt.s32 	%p174, %r381, %r375;
	setp.lt.f64 	%p175, %fd281, %fd282;
	selp.f64 	%fd283, %fd282, %fd281, %p175;
	selp.f64 	%fd284, %fd281, %fd283, %p174;
	mov.b64 	%rd186, %fd284;
	mov.b64 	{%r348, %r353}, %rd186;
	mov.b32 	%r354, 4;
	// begin inline asm
	shfl.sync.down.b32 %r347, %r348, %r354, %r375, %r376;
	// end inline asm
	// begin inline asm
	shfl.sync.down.b32 %r352, %r353, %r354, %r375, %r376;
	// end inline asm
	mov.b64 	%rd187, {%r347, %r352};
	mov.b64 	%fd285, %rd187;
	add.s32 	%r382, %r326, 4;
	setp.gt.s32 	%p176, %r382, %r375;
	setp.lt.f64 	%p177, %fd284, %fd285;
	selp.f64 	%fd286, %fd285, %fd284, %p177;
	selp.f64 	%fd287, %fd284, %fd286, %p176;
	mov.b64 	%rd188, %fd287;
	mov.b64 	{%r358, %r363}, %rd188;
	mov.b32 	%r364, 8;
	// begin inline asm
	shfl.sync.down.b32 %r357, %r358, %r364, %r375, %r376;
	// end inline asm
	// begin inline asm
	shfl.sync.down.b32 %r362, %r363, %r364, %r375, %r376;
	// end inline asm
	mov.b64 	%rd189, {%r357, %r362};
	mov.b64 	%fd288, %rd189;
	add.s32 	%r383, %r326, 8;
	setp.gt.s32 	%p178, %r383, %r375;
	setp.lt.f64 	%p179, %fd287, %fd288;
	selp.f64 	%fd289, %fd288, %fd287, %p179;
	selp.f64 	%fd290, %fd287, %fd289, %p178;
	mov.b64 	%rd190, %fd290;
	mov.b64 	{%r368, %r373}, %rd190;
	mov.b32 	%r374, 16;
	// begin inline asm
	shfl.sync.down.b32 %r367, %r368, %r374, %r375, %r376;
	// end inline asm
	// begin inline asm
	shfl.sync.down.b32 %r372, %r373, %r374, %r375, %r376;
	// end inline asm
	mov.b64 	%rd191, {%r367, %r372};
	mov.b64 	%fd291, %rd191;
	add.s32 	%r384, %r326, 16;
	setp.gt.s32 	%p180, %r384, %r375;
	setp.lt.f64 	%p181, %fd290, %fd291;
	selp.f64 	%fd292, %fd291, %fd290, %p181;
	selp.f64 	%fd379, %fd290, %fd292, %p180;
	setp.ne.s32 	%p182, %r326, 0;
	@%p182 bra 	$L__BB6_20;
	shr.u32 	%r385, %r1, 2;
	and.b32  	%r386, %r385, 248;
	mov.u32 	%r387, _ZZN3cub18CUB_300001_SM_10006detail6reduce28DeviceReduceSingleTileKernelINS2_10policy_hubIdjN4cuda3__47maximumIdEEE10Policy1000EPdPfiS8_fdNS5_3std3__410__identityEEEvT0_T1_T2_T3_T4_T6_E12temp_storage;
	add.s32 	%r388, %r387, %r386;
	st.shared.f64 	[%r388+8], %fd379;
$L__BB6_20:
	bar.sync 	0;
	setp.ne.s32 	%p183, %r1, 0;
	@%p183 bra 	$L__BB6_72;
	setp.gt.s32 	%p184, %r68, 32;
	ld.shared.f64 	%fd293, [_ZZN3cub18CUB_300001_SM_10006detail6reduce28DeviceReduceSingleTileKernelINS2_10policy_hubIdjN4cuda3__47maximumIdEEE10Policy1000EPdPfiS8_fdNS5_3std3__410__identityEEEvT0_T1_T2_T3_T4_T6_E12temp_storage+16];
	setp.lt.f64 	%p185, %fd379, %fd293;
	selp.f64 	%fd295, %fd293, %fd379, %p185;
	selp.f64 	%fd296, %fd295, %fd379, %p184;
	setp.gt.s32 	%p186, %r68, 64;
	ld.shared.f64 	%fd298, [_ZZN3cub18CUB_300001_SM_10006detail6reduce28DeviceReduceSingleTileKernelINS2_10policy_hubIdjN4cuda3__47maximumIdEEE10Policy1000EPdPfiS8_fdNS5_3std3__410__identityEEEvT0_T1_T2_T3_T4_T6_E12temp_storage+24];
	setp.lt.f64 	%p187, %fd296, %fd298;
	selp.f64 	%fd300, %fd298, %fd296, %p187;
	selp.f64 	%fd301, %fd300, %fd296, %p186;
	setp.gt.s32 	%p188, %r68, 96;
	ld.shared.f64 	%fd303, [_ZZN3cub18CUB_300001_SM_10006detail6reduce28DeviceReduceSingleTileKernelINS2_10policy_hubIdjN4cuda3__47maximumIdEEE10Policy1000EPdPfiS8_fdNS5_3std3__410__identityEEEvT0_T1_T2_T3_T4_T6_E12temp_storage+32];
	setp.lt.f64 	%p189, %fd301, %fd303;
	selp.f64 	%fd305, %fd303, %fd301, %p189;
	selp.f64 	%fd306, %fd305, %fd301, %p188;
	setp.gt.s32 	%p190, %r68, 128;
	ld.shared.f64 	%fd308, [_ZZN3cub18CUB_300001_SM_10006detail6reduce28DeviceReduceSingleTileKernelINS2_10policy_hubIdjN4cuda3__47maximumIdEEE10Policy1000EPdPfiS8_fdNS5_3std3__410__identityEEEvT0_T1_T2_T3_T4_T6_E12temp_storage+40];
	setp.lt.f64 	%p191, %fd306, %fd308;
	selp.f64 	%fd310, %fd308, %fd306, %p191;
	selp.f64 	%fd311, %fd310, %fd306, %p190;
	setp.gt.s32 	%p192, %r68, 160;
	ld.shared.f64 	%fd313, [_ZZN3cub18CUB_300001_SM_10006detail6reduce28DeviceReduceSingleTileKernelINS2_10policy_hubIdjN4cuda3__47maximumIdEEE10Policy1000EPdPfiS8_fdNS5_3std3__410__identityEEEvT0_T1_T2_T3_T4_T6_E12temp_storage+48];
	setp.lt.f64 	%p193, %fd311, %fd313;
	selp.f64 	%fd315, %fd313, %fd311, %p193;
	selp.f64 	%fd316, %fd315, %fd311, %p192;
	setp.gt.s32 	%p194, %r68, 192;
	ld.shared.f64 	%fd318, [_ZZN3cub18CUB_300001_SM_10006detail6reduce28DeviceReduceSingleTileKernelINS2_10policy_hubIdjN4cuda3__47maximumIdEEE10Policy1000EPdPfiS8_fdNS5_3std3__410__identityEEEvT0_T1_T2_T3_T4_T6_E12temp_storage+56];
	setp.lt.f64 	%p195, %fd316, %fd318;
	selp.f64 	%fd320, %fd318, %fd316, %p195;
	selp.f64 	%fd321, %fd320, %fd316, %p194;
	setp.gt.s32 	%p196, %r68, 224;
	ld.shared.f64 	%fd323, [_ZZN3cub18CUB_300001_SM_10006detail6reduce28DeviceReduceSingleTileKernelINS2_10policy_hubIdjN4cuda3__47maximumIdEEE10Policy1000EPdPfiS8_fdNS5_3std3__410__identityEEEvT0_T1_T2_T3_T4_T6_E12temp_storage+64];
	setp.lt.f64 	%p197, %fd321, %fd323;
	selp.f64 	%fd325, %fd323, %fd321, %p197;
	selp.f64 	%fd379, %fd325, %fd321, %p196;
	bra.uni 	$L__BB6_72;
$L__BB6_22:
	mov.u32 	%r13, %tid.x;
	shl.b32 	%r14, %r13, 2;
	mul.wide.u32 	%rd126, %r14, 8;
	add.s64 	%rd116, %rd15, %rd126;
	// begin inline asm
	ld.global.nc.v2.u64 {%rd114, %rd115}, [%rd116];
	// end inline asm
	add.s64 	%rd119, %rd116, 16;
	// begin inline asm
	ld.global.nc.v2.u64 {%rd117, %rd118}, [%rd119];
	// end inline asm
	mov.b64 	%fd205, %rd114;
	mov.b64 	%fd206, %rd115;
	mov.b64 	%fd207, %rd117;
	mov.b64 	%fd208, %rd118;
	add.s64 	%rd122, %rd116, 8192;
	// begin inline asm
	ld.global.nc.v2.u64 {%rd120, %rd121}, [%rd122];
	// end inline asm
	add.s64 	%rd125, %rd116, 8208;
	// begin inline asm
	ld.global.nc.v2.u64 {%rd123, %rd124}, [%rd125];
	// end inline asm
	mov.b64 	%fd209, %rd120;
	mov.b64 	%fd210, %rd121;
	mov.b64 	%fd211, %rd123;
	mov.b64 	%fd212, %rd124;
	setp.lt.f64 	%p111, %fd205, %fd206;
	selp.f64 	%fd213, %fd206, %fd205, %p111;
	setp.lt.f64 	%p112, %fd213, %fd207;
	selp.f64 	%fd214, %fd207, %fd213, %p112;
	setp.lt.f64 	%p113, %fd214, %fd208;
	selp.f64 	%fd215, %fd208, %fd214, %p113;
	setp.lt.f64 	%p114, %fd215, %fd209;
	selp.f64 	%fd216, %fd209, %fd215, %p114;
	setp.lt.f64 	%p115, %fd216, %fd210;
	selp.f64 	%fd217, %fd210, %fd216, %p115;
	setp.lt.f64 	%p116, %fd217, %fd211;
	selp.f64 	%fd218, %fd211, %fd217, %p116;
	setp.lt.f64 	%p117, %fd218, %fd212;
	selp.f64 	%fd365, %fd212, %fd218, %p117;
	setp.lt.u32 	%p118, %r68, 4096;
	mov.b32 	%r452, 2048;
	@%p118 bra 	$L__BB6_26;
	add.s32 	%r15, %r68, -2048;
	mov.b32 	%r452, 2048;
$L__BB6_24:
	add.s32 	%r258, %r452, %r14;
	mul.wide.u32 	%rd139, %r258, 8;
	add.s64 	%rd129, %rd15, %rd139;
	// begin inline asm
	ld.global.nc.v2.u64 {%rd127, %rd128}, [%rd129];
	// end inline asm
	add.s64 	%rd132, %rd129, 16;
	// begin inline asm
	ld.global.nc.v2.u64 {%rd130, %rd131}, [%rd132];
	// end inline asm
	mov.b64 	%fd219, %rd127;
	mov.b64 	%fd220, %rd128;
	mov.b64 	%fd221, %rd130;
	mov.b64 	%fd222, %rd131;
	add.s64 	%rd135, %rd129, 8192;
	// begin inline asm
	ld.global.nc.v2.u64 {%rd133, %rd134}, [%rd135];
	// end inline asm
	add.s64 	%rd138, %rd129, 8208;
	// begin inline asm
	ld.global.nc.v2.u64 {%rd136, %rd137}, [%rd138];
	// end inline asm
	mov.b64 	%fd223, %rd133;
	mov.b64 	%fd224, %rd134;
	mov.b64 	%fd225, %rd136;
	mov.b64 	%fd226, %rd137;
	setp.lt.f64 	%p119, %fd365, %fd219;
	selp.f64 	%fd227, %fd219, %fd365, %p119;
	setp.lt.f64 	%p120, %fd227, %fd220;
	selp.f64 	%fd228, %fd220, %fd227, %p120;
	setp.lt.f64 	%p121, %fd228, %fd221;
	selp.f64 	%fd229, %fd221, %fd228, %p121;
	setp.lt.f64 	%p122, %fd229, %fd222;
	selp.f64 	%fd230, %fd222, %fd229, %p122;
	setp.lt.f64 	%p123, %fd230, %fd223;
	selp.f64 	%fd231, %fd223, %fd230, %p123;
	setp.lt.f64 	%p124, %fd231, %fd224;
	selp.f64 	%fd232, %fd224, %fd231, %p124;
	setp.lt.f64 	%p125, %fd232, %fd225;
	selp.f64 	%fd233, %fd225, %fd232, %p125;
	setp.lt.f64 	%p126, %fd233, %fd226;
	selp.f64 	%fd365, %fd226, %fd233, %p126;
	sub.s32 	%r259, %r68, %r452;
	setp.lt.s32 	%p127, %r259, 2048;
	@%p127 bra 	$L__BB6_34;
	add.s32 	%r452, %r452, 2048;
	setp.le.s32 	%p128, %r452, %r15;
	@%p128 bra 	$L__BB6_24;
$L__BB6_26:
	setp.le.s32 	%p129, %r68, %r452;
	@%p129 bra 	$L__BB6_34;
	sub.s32 	%r19, %r68, %r452;
	setp.ge.s32 	%p130, %r13, %r19;
	@%p130 bra 	$L__BB6_34;
	not.b32 	%r260, %r13;
	add.s32 	%r261, %r68, %r260;
	sub.s32 	%r20, %r261, %r452;
	and.b32  	%r262, %r20, 768;
	setp.eq.s32 	%p131, %r262, 768;
	mov.u32 	%r456, %r13;
	@%p131 bra 	$L__BB6_31;
	add.s32 	%r454, %r13, %r452;
	shr.u32 	%r263, %r20, 8;
	add.s32 	%r264, %r263, 1;
	and.b32  	%r265, %r264, 3;
	neg.s32 	%r453, %r265;
	mov.u32 	%r456, %r13;
$L__BB6_30:
	.pragma "nounroll";
	mul.wide.u32 	%rd142, %r454, 8;
	add.s64 	%rd141, %rd15, %rd142;
	// begin inline asm
	ld.global.nc.u64 %rd140, [%rd141];
	// end inline asm
	mov.b64 	%fd235, %rd140;
	setp.lt.f64 	%p132, %fd365, %fd235;
	selp.f64 	%fd365, %fd235, %fd365, %p132;
	add.s32 	%r456, %r456, 256;
	add.s32 	%r454, %r454, 256;
	add.s32 	%r453, %r453, 1;
	setp.ne.s32 	%p133, %r453, 0;
	@%p133 bra 	$L__BB6_30;
$L__BB6_31:
	setp.lt.u32 	%p134, %r20, 768;
	@%p134 bra 	$L__BB6_34;
	cvt.u64.u32 	%rd143, %r456;
	cvt.u64.u32 	%rd144, %r452;
	add.s64 	%rd145, %rd143, %rd144;
	shl.b64 	%rd146, %rd145, 3;
	add.s64 	%rd147, %rd146, %rd15;
	add.s64 	%rd203, %rd147, 4096;
	add.s32 	%r457, %r456, %r452;
$L__BB6_33:
	mul.wide.u32 	%rd156, %r457, 8;
	add.s64 	%rd149, %rd15, %rd156;
	// begin inline asm
	ld.global.nc.u64 %rd148, [%rd149];
	// end inline asm
	mov.b64 	%fd236, %rd148;
	setp.lt.f64 	%p135, %fd365, %fd236;
	selp.f64 	%fd237, %fd236, %fd365, %p135;
	add.s64 	%rd151, %rd203, -2048;
	// begin inline asm
	ld.global.nc.u64 %rd150, [%rd151];
	// end inline asm
	mov.b64 	%fd238, %rd150;
	setp.lt.f64 	%p136, %fd237, %fd238;
	selp.f64 	%fd239, %fd238, %fd237, %p136;
	// begin inline asm
	ld.global.nc.u64 %rd152, [%rd203];
	// end inline asm
	mov.b64 	%fd240, %rd152;
	setp.lt.f64 	%p137, %fd239, %fd240;
	selp.f64 	%fd241, %fd240, %fd239, %p137;
	add.s64 	%rd155, %rd203, 2048;
	// begin inline asm
	ld.global.nc.u64 %rd154, [%rd155];
	// end inline asm
	mov.b64 	%fd242, %rd154;
	setp.lt.f64 	%p138, %fd241, %fd242;
	selp.f64 	%fd365, %fd242, %fd241, %p138;
	add.s32 	%r456, %r456, 1024;
	add.s64 	%rd203, %rd203, 8192;
	add.s32 	%r457, %r457, 1024;
	setp.lt.s32 	%p139, %r456, %r19;
	@%p139 bra 	$L__BB6_33;
$L__BB6_34:
	// begin inline asm
	mov.u32 %r266, %laneid;
	// end inline asm
	mov.b64 	%rd157, %fd365;
	mov.b64 	{%r268, %r273}, %rd157;
	mov.b32 	%r274, 1;
	mov.b32 	%r315, 31;
	mov.b32 	%r316, -1;
	// begin inline asm
	shfl.sync.down.b32 %r267, %r268, %r274, %r315, %r316;
	// end inline asm
	// begin inline asm
	shfl.sync.down.b32 %r272, %r273, %r274, %r315, %r316;
	// end inline asm
	mov.b64 	%rd158, {%r267, %r272};
	mov.b64 	%fd243, %rd158;
	setp.gt.s32 	%p140, %r266, 30;
	setp.lt.f64 	%p141, %fd365, %fd243;
	selp.f64 	%fd244, %fd243, %fd365, %p141;
	selp.f64 	%fd245, %fd365, %fd244, %p140;
	mov.b64 	%rd159, %fd245;
	mov.b64 	{%r278, %r283}, %rd159;
	mov.b32 	%r284, 2;
	// begin inline asm
	shfl.sync.down.b32 %r277, %r278, %r284, %r315, %r316;
	// end inline asm
	// begin inline asm
	shfl.sync.down.b32 %r282, %r283, %r284, %r315, %r316;
	// end inline asm
	mov.b64 	%rd160, {%r277, %r282};
	mov.b64 	%fd246, %rd160;
	setp.gt.s32 	%p142, %r266, 29;
	setp.lt.f64 	%p143, %fd245, %fd246;
	selp.f64 	%fd247, %fd246, %fd245, %p143;
	selp.f64 	%fd248, %fd245, %fd247, %p142;
	mov.b64 	%rd161, %fd248;
	mov.b64 	{%r288, %r293}, %rd161;
	mov.b32 	%r294, 4;
	// begin inline asm
	shfl.sync.down.b32 %r287, %r288, %r294, %r315, %r316;
	// end inline asm
	// begin inline asm
	shfl.sync.down.b32 %r292, %r293, %r294, %r315, %r316;
	// end inline asm
	mov.b64 	%rd162, {%r287, %r292};
	mov.b64 	%fd249, %rd162;
	setp.gt.s32 	%p144, %r266, 27;
	setp.lt.f64 	%p145, %fd248, %fd249;
	selp.f64 	%fd250, %fd249, %fd248, %p145;
	selp.f64 	%fd251, %fd248, %fd250, %p144;
	mov.b64 	%rd163, %fd251;
	mov.b64 	{%r298, %r303}, %rd163;
	mov.b32 	%r304, 8;
	// begin inline asm
	shfl.sync.down.b32 %r297, %r298, %r304, %r315, %r316;
	// end inline asm
	// begin inline asm
	shfl.sync.down.b32 %r302, %r303, %r304, %r315, %r316;
	// end inline asm
	mov.b64 	%rd164, {%r297, %r302};
	mov.b64 	%fd252, %rd164;
	setp.gt.s32 	%p146, %r266, 23;
	setp.lt.f64 	%p147, %fd251, %fd252;
	selp.f64 	%fd253, %fd252, %fd251, %p147;
	selp.f64 	%fd254, %fd251, %fd253, %p146;
	mov.b64 	%rd165, %fd254;
	mov.b64 	{%r308, %r313}, %rd165;
	mov.b32 	%r314, 16;
	// begin inline asm
	shfl.sync.down.b32 %r307, %r308, %r314, %r315, %r316;
	// end inline asm
	// begin inline asm
	shfl.sync.down.b32 %r312, %r313, %r314, %r315, %r316;
	// end inline asm
	mov.b64 	%rd166, {%r307, %r312};
	mov.b64 	%fd255, %rd166;
	setp.gt.s32 	%p148, %r266, 15;
	setp.lt.f64 	%p149, %fd254, %fd255;
	selp.f64 	%fd26, %fd255, %fd254, %p149;
	selp.f64 	%fd379, %fd254, %fd26, %p148;
	setp.ne.s32 	%p150, %r266, 0;
	@%p150 bra 	$L__BB6_36;
	shr.u32 	%r317, %r13, 2;
	and.b32  	%r318, %r317, 248;
	mov.u32 	%r319, _ZZN3cub18CUB_300001_SM_10006detail6reduce28DeviceReduceSingleTileKernelINS2_10policy_hubIdjN4cuda3__47maximumIdEEE10Policy1000EPdPfiS8_fdNS5_3std3__410__identityEEEvT0_T1_T2_T3_T4_T6_E12temp_storage;
	add.s32 	%r320, %r319, %r318;
	st.shared.f64 	[%r320+8], %fd26;
$L__BB6_36:
	bar.sync 	0;
	setp.ne.s32 	%p151, %r13, 0;
	@%p151 bra 	$L__BB6_72;
	ld.shared.f64 	%fd256, [_ZZN3cub18CUB_300001_SM_10006detail6reduce28DeviceReduceSingleTileKernelINS2_10policy_hubIdjN4cuda3__47maximumIdEEE10Policy1000EPdPfiS8_fdNS5_3std3__410__identityEEEvT0_T1_T2_T3_T4_T6_E12temp_storage+16];
	setp.lt.f64 	%p152, %fd379, %fd256;
	selp.f64 	%fd257, %fd256, %fd379, %p152;
	ld.shared.f64 	%fd258, [_ZZN3cub18CUB_300001_SM_10006detail6reduce28DeviceReduceSingleTileKernelINS2_10policy_hubIdjN4cuda3__47maximumIdEEE10Policy1000EPdPfiS8_fdNS5_3std3__410__identityEEEvT0_T1_T2_T3_T4_T6_E12temp_storage+24];
	setp.lt.f64 	%p153, %fd257, %fd258;
	selp.f64 	%fd259, %fd258, %fd257, %p153;
	ld.shared.f64 	%fd260, [_ZZN3cub18CUB_300001_SM_10006detail6reduce28DeviceReduceSingleTileKernelINS2_10policy_hubIdjN4cuda3__47maximumIdEEE10Policy1000EPdPfiS8_fdNS5_3std3__410__identityEEEvT0_T1_T2_T3_T4_T6_E12temp_storage+32];
	setp.lt.f64 	%p154, %fd259, %fd260;
	selp.f64 	%fd261, %fd260, %fd259, %p154;
	ld.shared.f64 	%fd262, [_ZZN3cub18CUB_300001_SM_10006detail6reduce28DeviceReduceSingleTileKernelINS2_10policy_hubIdjN4cuda3__47maximumIdEEE10Policy1000EPdPfiS8_fdNS5_3std3__410__identityEEEvT0_T1_T2_T3_T4_T6_E12temp_storage+40];
	setp.lt.f64 	%p155, %fd261, %fd262;
	selp.f64 	%fd263, %fd262, %fd261, %p155;
	ld.shared.f64 	%fd264, [_ZZN3cub18CUB_300001_SM_10006detail6reduce28DeviceReduceSingleTileKernelINS2_10policy_hubIdjN4cuda3__47maximumIdEEE10Policy1000EPdPfiS8_fdNS5_3std3__410__identityEEEvT0_T1_T2_T3_T4_T6_E12temp_storage+48];
	setp.lt.f64 	%p156, %fd263, %fd264;
	selp.f64 	%fd265, %fd264, %fd263, %p156;
	ld.shared.f64 	%fd266, [_ZZN3cub18CUB_300001_SM_10006detail6reduce28DeviceReduceSingleTileKernelINS2_10policy_hubIdjN4cuda3__47maximumIdEEE10Policy1000EPdPfiS8_fdNS5_3std3__410__identityEEEvT0_T1_T2_T3_T4_T6_E12temp_storage+56];
	setp.lt.f64 	%p157, %fd265, %fd266;
	selp.f64 	%fd267, %fd266, %fd265, %p157;
	ld.shared.f64 	%fd268, [_ZZN3cub18CUB_300001_SM_10006detail6reduce28DeviceReduceSingleTileKernelINS2_10policy_hubIdjN4cuda3__47maximumIdEEE10Policy1000EPdPfiS8_fdNS5_3std3__410__identityEEEvT0_T1_T2_T3_T4_T6_E12temp_storage+64];
	setp.lt.f64 	%p158, %fd267, %fd268;
	selp.f64 	%fd379, %fd268, %fd267, %p158;
	bra.uni 	$L__BB6_72;
$L__BB6_38:
	setp.gt.s32 	%p3, %r68, 2047;
	@%p3 bra 	$L__BB6_56;
	mov.u32 	%r35, %tid.x;
	setp.ge.s32 	%p52, %r35, %r68;
	mov.f64 	%fd371, 0d0000000000000000;
	mov.u32 	%r462, %r35;
	@%p52 bra 	$L__BB6_41;
	mul.wide.u32 	%rd81, %r35, 8;
	add.s64 	%rd80, %rd15, %rd81;
	// begin inline asm
	ld.global.nc.u64 %rd79, [%rd80];
	// end inline asm
	mov.b64 	%fd371, %rd79;
	add.s32 	%r462, %r35, 256;
$L__BB6_41:
	setp.ge.s32 	%p53, %r462, %r68;
	@%p53 bra 	$L__BB6_47;
	not.b32 	%r133, %r462;
	add.s32 	%r38, %r68, %r133;
	and.b32  	%r134, %r38, 768;
	setp.eq.s32 	%p54, %r134, 768;
	@%p54 bra 	$L__BB6_45;
	mul.wide.u32 	%rd82, %r462, 8;
	add.s64 	%rd204, %rd15, %rd82;
	shr.u32 	%r135, %r38, 8;
	add.s32 	%r136, %r135, 1;
	and.b32  	%r137, %r136, 3;
	neg.s32 	%r460, %r137;
$L__BB6_44:
	.pragma "nounroll";
	// begin inline asm
	ld.global.nc.u64 %rd83, [%rd204];
	// end inline asm
	mov.b64 	%fd124, %rd83;
	setp.lt.f64 	%p55, %fd371, %fd124;
	selp.f64 	%fd371, %fd124, %fd371, %p55;
	add.s32 	%r462, %r462, 256;
	add.s64 	%rd204, %rd204, 2048;
	add.s32 	%r460, %r460, 1;
	setp.ne.s32 	%p56, %r460, 0;
	@%p56 bra 	$L__BB6_44;
$L__BB6_45:
	setp.lt.u32 	%p57, %r38, 768;
	@%p57 bra 	$L__BB6_47;
$L__BB6_46:
	mul.wide.s32 	%rd93, %r462, 8;
	add.s64 	%rd86, %rd15, %rd93;
	// begin inline asm
	ld.global.nc.u64 %rd85, [%rd86];
	// end inline asm
	mov.b64 	%fd125, %rd85;
	setp.lt.f64 	%p58, %fd371, %fd125;
	selp.f64 	%fd126, %fd125, %fd371, %p58;
	add.s64 	%rd88, %rd86, 2048;
	// begin inline asm
	ld.global.nc.u64 %rd87, [%rd88];
	// end inline asm
	mov.b64 	%fd127, %rd87;
	setp.lt.f64 	%p59, %fd126, %fd127;
	selp.f64 	%fd128, %fd127, %fd126, %p59;
	add.s64 	%rd90, %rd86, 4096;
	// begin inline asm
	ld.global.nc.u64 %rd89, [%rd90];
	// end inline asm
	mov.b64 	%fd129, %rd89;
	setp.lt.f64 	%p60, %fd128, %fd129;
	selp.f64 	%fd130, %fd129, %fd128, %p60;
	add.s64 	%rd92, %rd86, 6144;
	// begin inline asm
	ld.global.nc.u64 %rd91, [%rd92];
	// end inline asm
	mov.b64 	%fd131, %rd91;
	setp.lt.f64 	%p61, %fd130, %fd131;
	selp.f64 	%fd371, %fd131, %fd130, %p61;
	add.s32 	%r462, %r462, 1024;
	setp.lt.s32 	%p62, %r462, %r68;
	@%p62 bra 	$L__BB6_46;
$L__BB6_47:
	setp.lt.s32 	%p63, %r68, 256;
	@%p63 bra 	$L__BB6_52;
	// begin inline asm
	mov.u32 %r201, %laneid;
	// end inline asm
	mov.b64 	%rd104, %fd371;
	mov.b64 	{%r203, %r208}, %rd104;
	mov.b32 	%r209, 1;
	mov.b32 	%r250, 31;
	mov.b32 	%r251, -1;
	// begin inline asm
	shfl.sync.down.b32 %r202, %r203, %r209, %r250, %r251;
	// end inline asm
	// begin inline asm
	shfl.sync.down.b32 %r207, %r208, %r209, %r250, %r251;
	// end inline asm
	mov.b64 	%rd105, {%r202, %r207};
	mov.b64 	%fd179, %rd105;
	setp.gt.s32 	%p91, %r201, 30;
	setp.lt.f64 	%p92, %fd371, %fd179;
	selp.f64 	%fd180, %fd179, %fd371, %p92;
	selp.f64 	%fd181, %fd371, %fd180, %p91;
	mov.b64 	%rd106, %fd181;
	mov.b64 	{%r213, %r218}, %rd106;
	mov.b32 	%r219, 2;
	// begin inline asm
	shfl.sync.down.b32 %r212, %r213, %r219, %r250, %r251;
	// end inline asm
	// begin inline asm
	shfl.sync.down.b32 %r217, %r218, %r219, %r250, %r251;
	// end inline asm
	mov.b64 	%rd107, {%r212, %r217};
	mov.b64 	%fd182, %rd107;
	setp.gt.s32 	%p93, %r201, 29;
	setp.lt.f64 	%p94, %fd181, %fd182;
	selp.f64 	%fd183, %fd182, %fd181, %p94;
	selp.f64 	%fd184, %fd181, %fd183, %p93;
	mov.b64 	%rd108, %fd184;
	mov.b64 	{%r223, %r228}, %rd108;
	mov.b32 	%r229, 4;
	// begin inline asm
	shfl.sync.down.b32 %r222, %r223, %r229, %r250, %r251;
	// end inline asm
	// begin inline asm
	shfl.sync.down.b32 %r227, %r228, %r229, %r250, %r251;
	// end inline asm
	mov.b64 	%rd109, {%r222, %r227};
	mov.b64 	%fd185, %rd109;
	setp.gt.s32 	%p95, %r201, 27;
	setp.lt.f64 	%p96, %fd184, %fd185;
	selp.f64 	%fd186, %fd185, %fd184, %p96;
	selp.f64 	%fd187, %fd184, %fd186, %p95;
	mov.b64 	%rd110, %fd187;
	mov.b64 	{%r233, %r238}, %rd110;
	mov.b32 	%r239, 8;
	// begin inline asm
	shfl.sync.down.b32 %r232, %r233, %r239, %r250, %r251;
	// end inline asm
	// begin inline asm
	shfl.sync.down.b32 %r237, %r238, %r239, %r250, %r251;
	// end inline asm
	mov.b64 	%rd111, {%r232, %r237};
	mov.b64 	%fd188, %rd111;
	setp.gt.s32 	%p97, %r201, 23;
	setp.lt.f64 	%p98, %fd187, %fd188;
	selp.f64 	%fd189, %fd188, %fd187, %p98;
	selp.f64 	%fd190, %fd187, %fd189, %p97;
	mov.b64 	%rd112, %fd190;
	mov.b64 	{%r243, %r248}, %rd112;
	mov.b32 	%r249, 16;
	// begin inline asm
	shfl.sync.down.b32 %r242, %r243, %r249, %r250, %r251;
	// end inline asm
	// begin inline asm
	shfl.sync.down.b32 %r247, %r248, %r249, %r250, %r251;
	// end inline asm
	mov.b64 	%rd113, {%r242, %r247};
	mov.b64 	%fd191, %rd113;
	setp.gt.s32 	%p99, %r201, 15;
	setp.lt.f64 	%p100, %fd190, %fd191;
	selp.f64 	%fd38, %fd191, %fd190, %p100;
	selp.f64 	%fd379, %fd190, %fd38, %p99;
	setp.ne.s32 	%p101, %r201, 0;
	@%p101 bra 	$L__BB6_50;
	shr.u32 	%r252, %r35, 2;
	and.b32  	%r253, %r252, 248;
	mov.u32 	%r254, _ZZN3cub18CUB_300001_SM_10006detail6reduce28DeviceReduceSingleTileKernelINS2_10policy_hubIdjN4cuda3__47maximumIdEEE10Policy1000EPdPfiS8_fdNS5_3std3__410__identityEEEvT0_T1_T2_T3_T4_T6_E12temp_storage;
	add.s32 	%r255, %r254, %r253;
	st.shared.f64 	[%r255+8], %fd38;
$L__BB6_50:
	bar.sync 	0;
	setp.ne.s32 	%p102, %r35, 0;
	@%p102 bra 	$L__BB6_72;
	ld.shared.f64 	%fd192, [_ZZN3cub18CUB_300001_SM_10006detail6reduce28DeviceReduceSingleTileKernelINS2_10policy_hubIdjN4cuda3__47maximumIdEEE10Policy1000EPdPfiS8_fdNS5_3std3__410__identityEEEvT0_T1_T2_T3_T4_T6_E12temp_storage+16];
	setp.lt.f64 	%p103, %fd379, %fd192;
	selp.f64 	%fd193, %fd192, %fd379, %p103;
	ld.shared.f64 	%fd194, [_ZZN3cub18CUB_300001_SM_10006detail6reduce28DeviceReduceSingleTileKernelINS2_10policy_hubIdjN4cuda3__47maximumIdEEE10Policy1000EPdPfiS8_fdNS5_3std3__410__identityEEEvT0_T1_T2_T3_T4_T6_E12temp_storage+24];
	setp.lt.f64 	%p104, %fd193, %fd194;
	selp.f64 	%fd195, %fd194, %fd193, %p104;
	ld.shared.f64 	%fd196, [_ZZN3cub18CUB_300001_SM_10006detail6reduce28DeviceReduceSingleTileKernelINS2_10policy_hubIdjN4cuda3__47maximumIdEEE10Policy1000EPdPfiS8_fdNS5_3std3__410__identityEEEvT0_T1_T2_T3_T4_T6_E12temp_storage+32];
	setp.lt.f64 	%p105, %fd195, %fd196;
	selp.f64 	%fd197, %fd196, %fd195, %p105;
	ld.shared.f64 	%fd198, [_ZZN3cub18CUB_300001_SM_10006detail6reduce28DeviceReduceSingleTileKernelINS2_10policy_hubIdjN4cuda3__47maximumIdEEE10Policy1000EPdPfiS8_fdNS5_3std3__410__identityEEEvT0_T1_T2_T3_T4_T6_E12temp_storage+40];
	setp.lt.f64 	%p106, %fd197, %fd198;
	selp.f64 	%fd199, %fd198, %fd197, %p106;
	ld.shared.f64 	%fd200, [_ZZN3cub18CUB_300001_SM_10006detail6reduce28DeviceReduceSingleTileKernelINS2_10policy_hubIdjN4cuda3__47maximumIdEEE10Policy1000EPdPfiS8_fdNS5_3std3__410__identityEEEvT0_T1_T2_T3_T4_T6_E12temp_storage+48];
	setp.lt.f64 	%p107, %fd199, %fd200;
	selp.f64 	%fd201, %fd200, %fd199, %p107;
	ld.shared.f64 	%fd202, [_ZZN3cub18CUB_300001_SM_10006detail6reduce28DeviceReduceSingleTileKernelINS2_10policy_hubIdjN4cuda3__47maximumIdEEE10Policy1000EPdPfiS8_fdNS5_3std3__410__identityEEEvT0_T1_T2_T3_T4_T6_E12temp_storage+56];
	setp.lt.f64 	%p108, %fd201, %fd202;
	selp.f64 	%fd203, %fd202, %fd201, %p108;
	ld.shared.f64 	%fd204, [_ZZN3cub18CUB_300001_SM_10006detail6reduce28DeviceReduceSingleTileKernelINS2_10policy_hubIdjN4cuda3__47maximumIdEEE10Policy1000EPdPfiS8_fdNS5_3std3__410__identityEEEvT0_T1_T2_T3_T4_T6_E12temp_storage+64];
	setp.lt.f64 	%p109, %fd203, %fd204;
	selp.f64 	%fd379, %fd204, %fd203, %p109;
	bra.uni 	$L__BB6_72;
$L__BB6_52:
	// begin inline asm
	mov.u32 %r138, %laneid;
	// end inline asm
	and.b32  	%r189, %r35, 992;
	add.s32 	%r190, %r189, 32;
	setp.gt.s32 	%p64, %r190, %r68;
	not.b32 	%r191, %r189;
	add.s32 	%r192, %r68, %r191;
	selp.b32 	%r187, %r192, 31, %p64;
	mov.b64 	%rd94, %fd371;
	mov.b64 	{%r140, %r145}, %rd94;
	mov.b32 	%r146, 1;
	mov.b32 	%r188, -1;
	// begin inline asm
	shfl.sync.down.b32 %r139, %r140, %r146, %r187, %r188;
	// end inline asm
	// begin inline asm
	shfl.sync.down.b32 %r144, %r145, %r146, %r187, %r188;
	// end inline asm
	mov.b64 	%rd95, {%r139, %r144};
	mov.b64 	%fd132, %rd95;
	setp.lt.s32 	%p65, %r138, %r187;
	setp.lt.f64 	%p66, %fd371, %fd132;
	selp.f64 	%fd133, %fd132, %fd371, %p66;
	selp.f64 	%fd134, %fd133, %fd371, %p65;
	mov.b64 	%rd96, %fd134;
	mov.b64 	{%r150, %r155}, %rd96;
	mov.b32 	%r156, 2;
	// begin inline asm
	shfl.sync.down.b32 %r149, %r150, %r156, %r187, %r188;
	// end inline asm
	// begin inline asm
	shfl.sync.down.b32 %r154, %r155, %r156, %r187, %r188;
	// end inline asm
	mov.b64 	%rd97, {%r149, %r154};
	mov.b64 	%fd135, %rd97;
	add.s32 	%r193, %r138, 2;
	setp.gt.s32 	%p67, %r193, %r187;
	setp.lt.f64 	%p68, %fd134, %fd135;
	selp.f64 	%fd136, %fd135, %fd134, %p68;
	selp.f64 	%fd137, %fd134, %fd136, %p67;
	mov.b64 	%rd98, %fd137;
	mov.b64 	{%r160, %r165}, %rd98;
	mov.b32 	%r166, 4;
	// begin inline asm
	shfl.sync.down.b32 %r159, %r160, %r166, %r187, %r188;
	// end inline asm
	// begin inline asm
	shfl.sync.down.b32 %r164, %r165, %r166, %r187, %r188;
	// end inline asm
	mov.b64 	%rd99, {%r159, %r164};
	mov.b64 	%fd138, %rd99;
	add.s32 	%r194, %r138, 4;
	setp.gt.s32 	%p69, %r194, %r187;
	setp.lt.f64 	%p70, %fd137, %fd138;
	selp.f64 	%fd139, %fd138, %fd137, %p70;
	selp.f64 	%fd140, %fd137, %fd139, %p69;
	mov.b64 	%rd100, %fd140;
	mov.b64 	{%r170, %r175}, %rd100;
	mov.b32 	%r176, 8;
	// begin inline asm
	shfl.sync.down.b32 %r169, %r170, %r176, %r187, %r188;
	// end inline asm
	// begin inline asm
	shfl.sync.down.b32 %r174, %r175, %r176, %r187, %r188;
	// end inline asm
	mov.b64 	%rd101, {%r169, %r174};
	mov.b64 	%fd141, %rd101;
	add.s32 	%r195, %r138, 8;
	setp.gt.s32 	%p71, %r195, %r187;
	setp.lt.f64 	%p72, %fd140, %fd141;
	selp.f64 	%fd142, %fd141, %fd140, %p72;
	selp.f64 	%fd143, %fd140, %fd142, %p71;
	mov.b64 	%rd102, %fd143;
	mov.b64 	{%r180, %r185}, %rd102;
	mov.b32 	%r186, 16;
	// begin inline asm
	shfl.sync.down.b32 %r179, %r180, %r186, %r187, %r188;
	// end inline asm
	// begin inline asm
	shfl.sync.down.b32 %r184, %r185, %r186, %r187, %r188;
	// end inline asm
	mov.b64 	%rd103, {%r179, %r184};
	mov.b64 	%fd144, %rd103;
	add.s32 	%r196, %r138, 16;
	setp.gt.s32 	%p73, %r196, %r187;
	setp.lt.f64 	%p74, %fd143, %fd144;
	selp.f64 	%fd145, %fd144, %fd143, %p74;
	selp.f64 	%fd379, %fd143, %fd145, %p73;
	setp.ne.s32 	%p75, %r138, 0;
	@%p75 bra 	$L__BB6_54;
	shr.u32 	%r197, %r35, 2;
	and.b32  	%r198, %r197, 248;
	mov.u32 	%r199, _ZZN3cub18CUB_300001_SM_10006detail6reduce28DeviceReduceSingleTileKernelINS2_10policy_hubIdjN4cuda3__47maximumIdEEE10Policy1000EPdPfiS8_fdNS5_3std3__410__identityEEEvT0_T1_T2_T3_T4_T6_E12temp_storage;
	add.s32 	%r200, %r199, %r198;
	st.shared.f64 	[%r200+8], %fd379;
$L__BB6_54:
	bar.sync 	0;
	setp.ne.s32 	%p76, %r35, 0;
	@%p76 bra 	$L__BB6_72;
	setp.gt.s32 	%p77, %r68, 32;
	ld.shared.f64 	%fd146, [_ZZN3cub18CUB_300001_SM_10006detail6reduce28DeviceReduceSingleTileKernelINS2_10policy_hubIdjN4cuda3__47maximumIdEEE10Policy1000EPdPfiS8_fdNS5_3std3__410__identityEEEvT0_T1_T2_T3_T4_T6_E12temp_storage+16];
	setp.lt.f64 	%p78, %fd379, %fd146;
	selp.f64 	%fd148, %fd146, %fd379, %p78;
	selp.f64 	%fd149, %fd148, %fd379, %p77;
	setp.gt.s32 	%p79, %r68, 64;
	ld.shared.f64 	%fd151, [_ZZN3cub18CUB_300001_SM_10006detail6reduce28DeviceReduceSingleTileKernelINS2_10policy_hubIdjN4cuda3__47maximumIdEEE10Policy1000EPdPfiS8_fdNS5_3std3__410__identityEEEvT0_T1_T2_T3_T4_T6_E12temp_storage+24];
	setp.lt.f64 	%p80, %fd149, %fd151;
	selp.f64 	%fd153, %fd151, %fd149, %p80;
	selp.f64 	%fd154, %fd153, %fd149, %p79;
	setp.gt.s32 	%p81, %r68, 96;
	ld.shared.f64 	%fd156, [_ZZN3cub18CUB_300001_SM_10006detail6reduce28DeviceReduceSingleTileKernelINS2_10policy_hubIdjN4cuda3__47maximumIdEEE10Policy1000EPdPfiS8_fdNS5_3std3__410__identityEEEvT0_T1_T2_T3_T4_T6_E12temp_storage+32];
	setp.lt.f64 	%p82, %fd154, %fd156;
	selp.f64 	%fd158, %fd156, %fd154, %p82;
	selp.f64 	%fd159, %fd158, %fd154, %p81;
	setp.gt.s32 	%p83, %r68, 128;
	ld.shared.f64 	%fd161, [_ZZN3cub18CUB_300001_SM_10006detail6reduce28DeviceReduceSingleTileKernelINS2_10policy_hubIdjN4cuda3__47maximumIdEEE10Policy1000EPdPfiS8_fdNS5_3std3__410__identityEEEvT0_T1_T2_T3_T4_T6_E12temp_storage+40];
	setp.lt.f64 	%p84, %fd159, %fd161;
	selp.f64 	%fd163, %fd161, %fd159, %p84;
	selp.f64 	%fd164, %fd163, %fd159, %p83;
	setp.gt.s32 	%p85, %r68, 160;
	ld.shared.f64 	%fd166, [_ZZN3cub18CUB_300001_SM_10006detail6reduce28DeviceReduceSingleTileKernelINS2_10policy_hubIdjN4cuda3__47maximumIdEEE10Policy1000EPdPfiS8_fdNS5_3std3__410__identityEEEvT0_T1_T2_T3_T4_T6_E12temp_storage+48];
	setp.lt.f64 	%p86, %fd164, %fd166;
	selp.f64 	%fd168, %fd166, %fd164, %p86;
	selp.f64 	%fd169, %fd168, %fd164, %p85;
	setp.gt.s32 	%p87, %r68, 192;
	ld.shared.f64 	%fd171, [_ZZN3cub18CUB_300001_SM_10006detail6reduce28DeviceReduceSingleTileKernelINS2_10policy_hubIdjN4cuda3__47maximumIdEEE10Policy1000EPdPfiS8_fdNS5_3std3__410__identityEEEvT0_T1_T2_T3_T4_T6_E12temp_storage+56];
	setp.lt.f64 	%p88, %fd169, %fd171;
	selp.f64 	%fd173, %fd171, %fd169, %p88;
	selp.f64 	%fd174, %fd173, %fd169, %p87;
	setp.gt.s32 	%p89, %r68, 224;
	ld.shared.f64 	%fd176, [_ZZN3cub18CUB_300001_SM_10006detail6reduce28DeviceReduceSingleTileKernelINS2_10policy_hubIdjN4cuda3__47maximumIdEEE10Policy1000EPdPfiS8_fdNS5_3std3__410__identityEEEvT0_T1_T2_T3_T4_T6_E12temp_storage+64];
	setp.lt.f64 	%p90, %fd174, %fd176;
	selp.f64 	%fd178, %fd176, %fd174, %p90;
	selp.f64 	%fd379, %fd178, %fd174, %p89;
	bra.uni 	$L__BB6_72;
$L__BB6_56:
	mov.u32 	%r47, %tid.x;
	mul.wide.u32 	%rd34, %r47, 8;
	add.s64 	%rd19, %rd15, %rd34;
	// begin inline asm
	ld.global.nc.u64 %rd18, [%rd19];
	// end inline asm
	mov.b64 	%fd58, %rd18;
	add.s64 	%rd21, %rd19, 2048;
	// begin inline asm
	ld.global.nc.u64 %rd20, [%rd21];
	// end inline asm
	mov.b64 	%fd59, %rd20;
	add.s64 	%rd23, %rd19, 4096;
	// begin inline asm
	ld.global.nc.u64 %rd22, [%rd23];
	// end inline asm
	mov.b64 	%fd60, %rd22;
	add.s64 	%rd25, %rd19, 6144;
	// begin inline asm
	ld.global.nc.u64 %rd24, [%rd25];
	// end inline asm
	mov.b64 	%fd61, %rd24;
	add.s64 	%rd27, %rd19, 8192;
	// begin inline asm
	ld.global.nc.u64 %rd26, [%rd27];
	// end inline asm
	mov.b64 	%fd62, %rd26;
	add.s64 	%rd29, %rd19, 10240;
	// begin inline asm
	ld.global.nc.u64 %rd28, [%rd29];
	// end inline asm
	mov.b64 	%fd63, %rd28;
	add.s64 	%rd31, %rd19, 12288;
	// begin inline asm
	ld.global.nc.u64 %rd30, [%rd31];
	// end inline asm
	mov.b64 	%fd64, %rd30;
	add.s64 	%rd33, %rd19, 14336;
	// begin inline asm
	ld.global.nc.u64 %rd32, [%rd33];
	// end inline asm
	mov.b64 	%fd65, %rd32;
	setp.lt.f64 	%p4, %fd58, %fd59;
	selp.f64 	%fd66, %fd59, %fd58, %p4;
	setp.lt.f64 	%p5, %fd66, %fd60;
	selp.f64 	%fd67, %fd60, %fd66, %p5;
	setp.lt.f64 	%p6, %fd67, %fd61;
	selp.f64 	%fd68, %fd61, %fd67, %p6;
	setp.lt.f64 	%p7, %fd68, %fd62;
	selp.f64 	%fd69, %fd62, %fd68, %p7;
	setp.lt.f64 	%p8, %fd69, %fd63;
	selp.f64 	%fd70, %fd63, %fd69, %p8;
	setp.lt.f64 	%p9, %fd70, %fd64;
	selp.f64 	%fd71, %fd64, %fd70, %p9;
	setp.lt.f64 	%p10, %fd71, %fd65;
	selp.f64 	%fd378, %fd65, %fd71, %p10;
	setp.lt.u32 	%p11, %r68, 4096;
	mov.b32 	%r465, 2048;
	@%p11 bra 	$L__BB6_60;
	add.s32 	%r48, %r68, -2048;
	mov.b32 	%r465, 2048;
$L__BB6_58:
	mul.wide.s32 	%rd51, %r465, 8;
	add.s64 	%rd36, %rd19, %rd51;
	// begin inline asm
	ld.global.nc.u64 %rd35, [%rd36];
	// end inline asm
	mov.b64 	%fd72, %rd35;
	add.s64 	%rd38, %rd36, 2048;
	// begin inline asm
	ld.global.nc.u64 %rd37, [%rd38];
	// end inline asm
	mov.b64 	%fd73, %rd37;
	add.s64 	%rd40, %rd36, 4096;
	// begin inline asm
	ld.global.nc.u64 %rd39, [%rd40];
	// end inline asm
	mov.b64 	%fd74, %rd39;
	add.s64 	%rd42, %rd36, 6144;
	// begin inline asm
	ld.global.nc.u64 %rd41, [%rd42];
	// end inline asm
	mov.b64 	%fd75, %rd41;
	add.s64 	%rd44, %rd36, 8192;
	// begin inline asm
	ld.global.nc.u64 %rd43, [%rd44];
	// end inline asm
	mov.b64 	%fd76, %rd43;
	add.s64 	%rd46, %rd36, 10240;
	// begin inline asm
	ld.global.nc.u64 %rd45, [%rd46];
	// end inline asm
	mov.b64 	%fd77, %rd45;
	add.s64 	%rd48, %rd36, 12288;
	// begin inline asm
	ld.global.nc.u64 %rd47, [%rd48];
	// end inline asm
	mov.b64 	%fd78, %rd47;
	add.s64 	%rd50, %rd36, 14336;
	// begin inline asm
	ld.global.nc.u64 %rd49, [%rd50];
	// end inline asm
	mov.b64 	%fd79, %rd49;
	setp.lt.f64 	%p12, %fd378, %fd72;
	selp.f64 	%fd80, %fd72, %fd378, %p12;
	setp.lt.f64 	%p13, %fd80, %fd73;
	selp.f64 	%fd81, %fd73, %fd80, %p13;
	setp.lt.f64 	%p14, %fd81, %fd74;
	selp.f64 	%fd82, %fd74, %fd81, %p14;
	setp.lt.f64 	%p15, %fd82, %fd75;
	selp.f64 	%fd83, %fd75, %fd82, %p15;
	setp.lt.f64 	%p16, %fd83, %fd76;
	selp.f64 	%fd84, %fd76, %fd83, %p16;
	setp.lt.f64 	%p17, %fd84, %fd77;
	selp.f64 	%fd85, %fd77, %fd84, %p17;
	setp.lt.f64 	%p18, %fd85, %fd78;
	selp.f64 	%fd86, %fd78, %fd85, %p18;
	setp.lt.f64 	%p19, %fd86, %fd79;
	selp.f64 	%fd378, %fd79, %fd86, %p19;
	sub.s32 	%r71, %r68, %r465;
	setp.lt.s32 	%p20, %r71, 2048;
	@%p20 bra 	$L__BB6_68;
	add.s32 	%r465, %r465, 2048;
	setp.le.s32 	%p21, %r465, %r48;
	@%p21 bra 	$L__BB6_58;
$L__BB6_60:
	setp.le.s32 	%p22, %r68, %r465;
	@%p22 bra 	$L__BB6_68;
	sub.s32 	%r52, %r68, %r465;
	setp.ge.s32 	%p23, %r47, %r52;
	@%p23 bra 	$L__BB6_68;
	not.b32 	%r72, %r47;
	add.s32 	%r73, %r68, %r72;
	sub.s32 	%r53, %r73, %r465;
	and.b32  	%r74, %r53, 768;
	setp.eq.s32 	%p24, %r74, 768;
	mov.u32 	%r469, %r47;
	@%p24 bra 	$L__BB6_65;
	add.s32 	%r467, %r47, %r465;
	shr.u32 	%r75, %r53, 8;
	add.s32 	%r76, %r75, 1;
	and.b32  	%r77, %r76, 3;
	neg.s32 	%r466, %r77;
	mov.u32 	%r469, %r47;
$L__BB6_64:
	.pragma "nounroll";
	mul.wide.u32 	%rd54, %r467, 8;
	add.s64 	%rd53, %rd15, %rd54;
	// begin inline asm
	ld.global.nc.u64 %rd52, [%rd53];
	// end inline asm
	mov.b64 	%fd88, %rd52;
	setp.lt.f64 	%p25, %fd378, %fd88;
	selp.f64 	%fd378, %fd88, %fd378, %p25;
	add.s32 	%r469, %r469, 256;
	add.s32 	%r467, %r467, 256;
	add.s32 	%r466, %r466, 1;
	setp.ne.s32 	%p26, %r466, 0;
	@%p26 bra 	$L__BB6_64;
$L__BB6_65:
	setp.lt.u32 	%p27, %r53, 768;
	@%p27 bra 	$L__BB6_68;
	cvt.u64.u32 	%rd55, %r469;
	cvt.u64.u32 	%rd56, %r465;
	add.s64 	%rd57, %rd55, %rd56;
	shl.b64 	%rd58, %rd57, 3;
	add.s64 	%rd59, %rd58, %rd15;
	add.s64 	%rd205, %rd59, 4096;
	add.s32 	%r470, %r469, %r465;
$L__BB6_67:
	mul.wide.u32 	%rd68, %r470, 8;
	add.s64 	%rd61, %rd15, %rd68;
	// begin inline asm
	ld.global.nc.u64 %rd60, [%rd61];
	// end inline asm
	mov.b64 	%fd89, %rd60;
	setp.lt.f64 	%p28, %fd378, %fd89;
	selp.f64 	%fd90, %fd89, %fd378, %p28;
	add.s64 	%rd63, %rd205, -2048;
	// begin inline asm
	ld.global.nc.u64 %rd62, [%rd63];
	// end inline asm
	mov.b64 	%fd91, %rd62;
	setp.lt.f64 	%p29, %fd90, %fd91;
	selp.f64 	%fd92, %fd91, %fd90, %p29;
	// begin inline asm
	ld.global.nc.u64 %rd64, [%rd205];
	// end inline asm
	mov.b64 	%fd93, %rd64;
	setp.lt.f64 	%p30, %fd92, %fd93;
	selp.f64 	%fd94, %fd93, %fd92, %p30;
	add.s64 	%rd67, %rd205, 2048;
	// begin inline asm
	ld.global.nc.u64 %rd66, [%rd67];
	// end inline asm
	mov.b64 	%fd95, %rd66;
	setp.lt.f64 	%p31, %fd94, %fd95;
	selp.f64 	%fd378, %fd95, %fd94, %p31;
	add.s32 	%r469, %r469, 1024;
	add.s64 	%rd205, %rd205, 8192;
	add.s32 	%r470, %r470, 1024;
	setp.lt.s32 	%p32, %r469, %r52;
	@%p32 bra 	$L__BB6_67;
$L__BB6_68:
	// begin inline asm
	mov.u32 %r78, %laneid;
	// end inline asm
	mov.b64 	%rd69, %fd378;
	mov.b64 	{%r80, %r85}, %rd69;
	mov.b32 	%r86, 1;
	mov.b32 	%r127, 31;
	mov.b32 	%r128, -1;
	// begin inline asm
	shfl.sync.down.b32 %r79, %r80, %r86, %r127, %r128;
	// end inline asm
	// begin inline asm
	shfl.sync.down.b32 %r84, %r85, %r86, %r127, %r128;
	// end inline asm
	mov.b64 	%rd70, {%r79, %r84};
	mov.b64 	%fd96, %rd70;
	setp.gt.s32 	%p33, %r78, 30;
	setp.lt.f64 	%p34, %fd378, %fd96;
	selp.f64 	%fd97, %fd96, %fd378, %p34;
	selp.f64 	%fd98, %fd378, %fd97, %p33;
	mov.b64 	%rd71, %fd98;
	mov.b64 	{%r90, %r95}, %rd71;
	mov.b32 	%r96, 2;
	// begin inline asm
	shfl.sync.down.b32 %r89, %r90, %r96, %r127, %r128;
	// end inline asm
	// begin inline asm
	shfl.sync.down.b32 %r94, %r95, %r96, %r127, %r128;
	// end inline asm
	mov.b64 	%rd72, {%r89, %r94};
	mov.b64 	%fd99, %rd72;
	setp.gt.s32 	%p35, %r78, 29;
	setp.lt.f64 	%p36, %fd98, %fd99;
	selp.f64 	%fd100, %fd99, %fd98, %p36;
	selp.f64 	%fd101, %fd98, %fd100, %p35;
	mov.b64 	%rd73, %fd101;
	mov.b64 	{%r100, %r105}, %rd73;
	mov.b32 	%r106, 4;
	// begin inline asm
	shfl.sync.down.b32 %r99, %r100, %r106, %r127, %r128;
	// end inline asm
	// begin inline asm
	shfl.sync.down.b32 %r104, %r105, %r106, %r127, %r128;
	// end inline asm
	mov.b64 	%rd74, {%r99, %r104};
	mov.b64 	%fd102, %rd74;
	setp.gt.s32 	%p37, %r78, 27;
	setp.lt.f64 	%p38, %fd101, %fd102;
	selp.f64 	%fd103, %fd102, %fd101, %p38;
	selp.f64 	%fd104, %fd101, %fd103, %p37;
	mov.b64 	%rd75, %fd104;
	mov.b64 	{%r110, %r115}, %rd75;
	mov.b32 	%r116, 8;
	// begin inline asm
	shfl.sync.down.b32 %r109, %r110, %r116, %r127, %r128;
	// end inline asm
	// begin inline asm
	shfl.sync.down.b32 %r114, %r115, %r116, %r127, %r128;
	// end inline asm
	mov.b64 	%rd76, {%r109, %r114};
	mov.b64 	%fd105, %rd76;
	setp.gt.s32 	%p39, %r78, 23;
	setp.lt.f64 	%p40, %fd104, %fd105;
	selp.f64 	%fd106, %fd105, %fd104, %p40;
	selp.f64 	%fd107, %fd104, %fd106, %p39;
	mov.b64 	%rd77, %fd107;
	mov.b64 	{%r120, %r125}, %rd77;
	mov.b32 	%r126, 16;
	// begin inline asm
	shfl.sync.down.b32 %r119, %r120, %r126, %r127, %r128;
	// end inline asm
	// begin inline asm
	shfl.sync.down.b32 %r124, %r125, %r126, %r127, %r128;
	// end inline asm
	mov.b64 	%rd78, {%r119, %r124};
	mov.b64 	%fd108, %rd78;
	setp.gt.s32 	%p41, %r78, 15;
	setp.lt.f64 	%p42, %fd107, %fd108;
	selp.f64 	%fd54, %fd108, %fd107, %p42;
	selp.f64 	%fd379, %fd107, %fd54, %p41;
	setp.ne.s32 	%p43, %r78, 0;
	@%p43 bra 	$L__BB6_70;
	shr.u32 	%r129, %r47, 2;
	and.b32  	%r130, %r129, 248;
	mov.u32 	%r131, _ZZN3cub18CUB_300001_SM_10006detail6reduce28DeviceReduceSingleTileKernelINS2_10policy_hubIdjN4cuda3__47maximumIdEEE10Policy1000EPdPfiS8_fdNS5_3std3__410__identityEEEvT0_T1_T2_T3_T4_T6_E12temp_storage;
	add.s32 	%r132, %r131, %r130;
	st.shared.f64 	[%r132+8], %fd54;
$L__BB6_70:
	bar.sync 	0;
	setp.ne.s32 	%p44, %r47, 0;
	@%p44 bra 	$L__BB6_72;
	ld.shared.f64 	%fd109, [_ZZN3cub18CUB_300001_SM_10006detail6reduce28DeviceReduceSingleTileKernelINS2_10policy_hubIdjN4cuda3__47maximumIdEEE10Policy1000EPdPfiS8_fdNS5_3std3__410__identityEEEvT0_T1_T2_T3_T4_T6_E12temp_storage+16];
	setp.lt.f64 	%p45, %fd379, %fd109;
	selp.f64 	%fd110, %fd109, %fd379, %p45;
	ld.shared.f64 	%fd111, [_ZZN3cub18CUB_300001_SM_10006detail6reduce28DeviceReduceSingleTileKernelINS2_10policy_hubIdjN4cuda3__47maximumIdEEE10Policy1000EPdPfiS8_fdNS5_3std3__410__identityEEEvT0_T1_T2_T3_T4_T6_E12temp_storage+24];
	setp.lt.f64 	%p46, %fd110, %fd111;
	selp.f64 	%fd112, %fd111, %fd110, %p46;
	ld.shared.f64 	%fd113, [_ZZN3cub18CUB_300001_SM_10006detail6reduce28DeviceReduceSingleTileKernelINS2_10policy_hubIdjN4cuda3__47maximumIdEEE10Policy1000EPdPfiS8_fdNS5_3std3__410__identityEEEvT0_T1_T2_T3_T4_T6_E12temp_storage+32];
	setp.lt.f64 	%p47, %fd112, %fd113;
	selp.f64 	%fd114, %fd113, %fd112, %p47;
	ld.shared.f64 	%fd115, [_ZZN3cub18CUB_300001_SM_10006detail6reduce28DeviceReduceSingleTileKernelINS2_10policy_hubIdjN4cuda3__47maximumIdEEE10Policy1000EPdPfiS8_fdNS5_3std3__410__identityEEEvT0_T1_T2_T3_T4_T6_E12temp_storage+40];
	setp.lt.f64 	%p48, %fd114, %fd115;
	selp.f64 	%fd116, %fd115, %fd114, %p48;
	ld.shared.f64 	%fd117, [_ZZN3cub18CUB_300001_SM_10006detail6reduce28DeviceReduceSingleTileKernelINS2_10policy_hubIdjN4cuda3__47maximumIdEEE10Policy1000EPdPfiS8_fdNS5_3std3__410__identityEEEvT0_T1_T2_T3_T4_T6_E12temp_storage+48];
	setp.lt.f64 	%p49, %fd116, %fd117;
	selp.f64 	%fd118, %fd117, %fd116, %p49;
	ld.shared.f64 	%fd119, [_ZZN3cub18CUB_300001_SM_10006detail6reduce28DeviceReduceSingleTileKernelINS2_10policy_hubIdjN4cuda3__47maximumIdEEE10Policy1000EPdPfiS8_fdNS5_3std3__410__identityEEEvT0_T1_T2_T3_T4_T6_E12temp_storage+56];
	setp.lt.f64 	%p50, %fd118, %fd119;
	selp.f64 	%fd120, %fd119, %fd118, %p50;
	ld.shared.f64 	%fd121, [_ZZN3cub18CUB_300001_SM_10006detail6reduce28DeviceReduceSingleTileKernelINS2_10policy_hubIdjN4cuda3__47maximumIdEEE10Policy1000EPdPfiS8_fdNS5_3std3__410__identityEEEvT0_T1_T2_T3_T4_T6_E12temp_storage+64];
	setp.lt.f64 	%p51, %fd120, %fd121;
	selp.f64 	%fd379, %fd121, %fd120, %p51;
$L__BB6_72:
	mov.u32 	%r444, %tid.x;
	setp.ne.s32 	%p217, %r444, 0;
	@%p217 bra 	$L__BB6_74;
	cvt.f64.f32 	%fd352, %f1;
	setp.gt.f64 	%p218, %fd379, %fd352;
	cvt.rn.f32.f64 	%f2, %fd379;
	selp.f32 	%f3, %f2, %f1, %p218;
	st.global.f32 	[%rd1], %f3;
$L__BB6_74:
	ret;

}
	// .globl	_ZN3cub18CUB_300001_SM_10006detail6reduce28DeviceReduceSingleTileKernelINS2_10policy_hubIdyN4cuda3__47maximumIdEEE10Policy1000EN6thrust24THRUST_300001_SM_1000_NS10device_ptrIdEEPfyS8_fdNS5_3std3__410__identityEEEvT0_T1_T2_T3_T4_T6_
.visible .entry _ZN3cub18CUB_300001_SM_10006detail6reduce28DeviceReduceSingleTileKernelINS2_10policy_hubIdyN4cuda3__47maximumIdEEE10Policy1000EN6thrust24THRUST_300001_SM_1000_NS10device_ptrIdEEPfyS8_fdNS5_3std3__410__identityEEEvT0_T1_T2_T3_T4_T6_(
	.param .align 8 .b8 _ZN3cub18CUB_300001_SM_10006detail6reduce28DeviceReduceSingleTileKernelINS2_10policy_hubIdyN4cuda3__47maximumIdEEE10Policy1000EN6thrust24THRUST_300001_SM_1000_NS10device_ptrIdEEPfyS8_fdNS5_3std3__410__identityEEEvT0_T1_T2_T3_T4_T6__param_0[8],
	.param .u64 .ptr .align 1 _ZN3cub18CUB_300001_SM_10006detail6reduce28DeviceReduceSingleTileKernelINS2_10policy_hubIdyN4cuda3__47maximumIdEEE10Policy1000EN6thrust24THRUST_300001_SM_1000_NS10device_ptrIdEEPfyS8_fdNS5_3std3__410__identityEEEvT0_T1_T2_T3_T4_T6__param_1,
	.param .u64 _ZN3cub18CUB_300001_SM_10006detail6reduce28DeviceReduceSingleTileKernelINS2_10policy_hubIdyN4cuda3__47maximumIdEEE10Policy1000EN6thrust24THRUST_300001_SM_1000_NS10device_ptrIdEEPfyS8_fdNS5_3std3__410__identityEEEvT0_T1_T2_T3_T4_T6__param_2,
	.param .align 1 .b8 _ZN3cub18CUB_300001_SM_10006detail6reduce28DeviceReduceSingleTileKernelINS2_10policy_hubIdyN4cuda3__47maximumIdEEE10Policy1000EN6thrust24THRUST_300001_SM_1000_NS10device_ptrIdEEPfyS8_fdNS5_3std3__410__identityEEEvT0_T1_T2_T3_T4_T6__param_3[1],
	.param .f32 _ZN3cub18CUB_300001_SM_10006detail6reduce28DeviceReduceSingleTileKernelINS2_10policy_hubIdyN4cuda3__47maximumIdEEE10Policy1000EN6thrust24THRUST_300001_SM_1000_NS10device_ptrIdEEPfyS8_fdNS5_3std3__410__identityEEEvT0_T1_T2_T3_T4_T6__param_4,
	.param .align 1 .b8 _ZN3cub18CUB_300001_SM_10006detail6reduce28DeviceReduceSingleTileKernelINS2_10policy_hubIdyN4cuda3__47maximumIdEEE10Policy1000EN6thrust24THRUST_300001_SM_1000_NS10device_ptrIdEEPfyS8_fdNS5_3std3__410__identityEEEvT0_T1_T2_T3_T4_T6__param_5[1]
)
.maxntid 256
.minnctapersm 1
{
	.reg .pred 	%p<169>;
	.reg .b32 	%r<246>;
	.reg .b32 	%f<4>;
	.reg .b64 	%rd<86>;
	.reg .b64 	%fd<308>;
	// demoted variable
	.shared .align 8 .b8 _ZZN3cub18CUB_300001_SM_10006detail6reduce28DeviceReduceSingleTileKernelINS2_10policy_hubIdyN4cuda3__47maximumIdEEE10Policy1000EN6thrust24THRUST_300001_SM_1000_NS10device_ptrIdEEPfyS8_fdNS5_3std3__410__identityEEEvT0_T1_T2_T3_T4_T6_E12temp_storage[80];
	ld.param.u64 	%rd18, [_ZN3cub18CUB_300001_SM_10006detail6reduce28DeviceReduceSingleTileKernelINS2_10policy_hubIdyN4cuda3__47maximumIdEEE10Policy1000EN6thrust24THRUST_300001_SM_1000_NS10device_ptrIdEEPfyS8_fdNS5_3std3__410__identityEEEvT0_T1_T2_T3_T4_T6__param_0];
	ld.param.u64 	%rd20, [_ZN3cub18CUB_300001_SM_10006detail6reduce28DeviceReduceSingleTileKernelINS2_10policy_hubIdyN4cuda3__47maximumIdEEE10Policy1000EN6thrust24THRUST_300001_SM_1000_NS10device_ptrIdEEPfyS8_fdNS5_3std3__410__identityEEEvT0_T1_T2_T3_T4_T6__param_1];
	ld.param.u64 	%rd19, [_ZN3cub18CUB_300001_SM_10006detail6reduce28DeviceReduceSingleTileKernelINS2_10policy_hubIdyN4cuda3__47maximumIdEEE10Policy1000EN6thrust24THRUST_300001_SM_1000_NS10device_ptrIdEEPfyS8_fdNS5_3std3__410__identityEEEvT0_T1_T2_T3_T4_T6__param_2];
	ld.param.f32 	%f1, [_ZN3cub18CUB_300001_SM_10006detail6reduce28DeviceReduceSingleTileKernelINS2_10policy_hubIdyN4cuda3__47maximumIdEEE10Policy1000EN6thrust24THRUST_300001_SM_1000_NS10device_ptrIdEEPfyS8_fdNS5_3std3__410__identityEEEvT0_T1_T2_T3_T4_T6__param_4];
	cvta.to.global.u64 	%rd1, %rd20;
	setp.ne.s64 	%p1, %rd19, 0;
	@%p1 bra 	$L__BB7_3;
	mov.u32 	%r231, %tid.x;
	setp.ne.s32 	%p168, %r231, 0;
	@%p168 bra 	$L__BB7_51;
	st.global.f32 	[%rd1], %f1;
	bra.uni 	$L__BB7_51;
$L__BB7_3:
	cvta.to.global.u64 	%rd2, %rd18;
	setp.gt.u64 	%p2, %rd19, 2047;
	@%p2 bra 	$L__BB7_28;
	cvt.u32.u64 	%r1, %rd19;
	mov.u32 	%r2, %tid.x;
	setp.ge.u32 	%p80, %r2, %r1;
	mov.f64 	%fd295, 0d0000000000000000;
	mov.u32 	%r235, %r2;
	@%p80 bra 	$L__BB7_6;
	mul.wide.u32 	%rd51, %r2, 8;
	add.s64 	%rd52, %rd2, %rd51;
	ld.global.f64 	%fd295, [%rd52];
	add.s32 	%r235, %r2, 256;
$L__BB7_6:
	setp.ge.u32 	%p81, %r235, %r1;
	@%p81 bra 	$L__BB7_19;
	not.b32 	%r108, %r235;
	add.s32 	%r109, %r108, %r1;
	shr.u32 	%r110, %r109, 8;
	add.s32 	%r5, %r110, 1;
	and.b32  	%r6, %r5, 15;
	setp.lt.u32 	%p82, %r109, 3840;
	@%p82 bra 	$L__BB7_10;
	and.b32  	%r111, %r5, 33554416;
	neg.s32 	%r233, %r111;
	mul.wide.u32 	%rd53, %r235, 8;
	add.s64 	%rd54, %rd53, %rd2;
	add.s64 	%rd81, %rd54, 16384;
$L__BB7_9:
	.pragma "nounroll";
	ld.global.f64 	%fd156, [%rd81+-16384];
	setp.lt.f64 	%p83, %fd295, %fd156;
	selp.f64 	%fd157, %fd156, %fd295, %p83;
	ld.global.f64 	%fd158, [%rd81+-14336];
	setp.lt.f64 	%p84, %fd157, %fd158;
	selp.f64 	%fd159, %fd158, %fd157, %p84;
	ld.global.f64 	%fd160, [%rd81+-12288];
	setp.lt.f64 	%p85, %fd159, %fd160;
	selp.f64 	%fd161, %fd160, %fd159, %p85;
	ld.global.f64 	%fd162, [%rd81+-10240];
	setp.lt.f64 	%p86, %fd161, %fd162;
	selp.f64 	%fd163, %fd162, %fd161, %p86;
	ld.global.f64 	%fd164, [%rd81+-8192];
	setp.lt.f64 	%p87, %fd163, %fd164;
	selp.f64 	%fd165, %fd164, %fd163, %p87;
	ld.global.f64 	%fd166, [%rd81+-6144];
	setp.lt.f64 	%p88, %fd165, %fd166;
	selp.f64 	%fd167, %fd166, %fd165, %p88;
	ld.global.f64 	%fd168, [%rd81+-4096];
	setp.lt.f64 	%p89, %fd167, %fd168;
	selp.f64 	%fd169, %fd168, %fd167, %p89;
	ld.global.f64 	%fd170, [%rd81+-2048];
	setp.lt.f64 	%p90, %fd169, %fd170;
	selp.f64 	%fd171, %fd170, %fd169, %p90;
	ld.global.f64 	%fd172, [%rd81];
	setp.lt.f64 	%p91, %fd171, %fd172;
	selp.f64 	%fd173, %fd172, %fd171, %p91;
	ld.global.f64 	%fd174, [%rd81+2048];
	setp.lt.f64 	%p92, %fd173, %fd174;
	selp.f64 	%fd175, %fd174, %fd173, %p92;
	ld.global.f64 	%fd176, [%rd81+4096];
	setp.lt.f64 	%p93, %fd175, %fd176;
	selp.f64 	%fd177, %fd176, %fd175, %p93;
	ld.global.f64 	%fd178, [%rd81+6144];
	setp.lt.f64 	%p94, %fd177, %fd178;
	selp.f64 	%fd179, %fd178, %fd177, %p94;
	ld.global.f64 	%fd180, [%rd81+8192];
	setp.lt.f64 	%p95, %fd179, %fd180;
	selp.f64 	%fd181, %fd180, %fd179, %p95;
	ld.global.f64 	%fd182, [%rd81+10240];
	setp.lt.f64 	%p96, %fd181, %fd182;
	selp.f64 	%fd183, %fd182, %fd181, %p96;
	ld.global.f64 	%fd184, [%rd81+12288];
	setp.lt.f64 	%p97, %fd183, %fd184;
	selp.f64 	%fd185, %fd184, %fd183, %p97;
	ld.global.f64 	%fd186, [%rd81+14336];
	setp.lt.f64 	%p98, %fd185, %fd186;
	selp.f64 	%fd295, %fd186, %fd185, %p98;
	add.s32 	%r235, %r235, 4096;
	add.s32 	%r233, %r233, 16;
	add.s64 	%rd81, %rd81, 32768;
	setp.ne.s32 	%p99, %r233, 0;
	@%p99 bra 	$L__BB7_9;
$L__BB7_10:
	setp.eq.s32 	%p100, %r6, 0;
	@%p100 bra 	$L__BB7_19;
	and.b32  	%r13, %r5, 7;
	setp.lt.u32 	%p101, %r6, 8;
	@%p101 bra 	$L__BB7_13;
	mul.wide.s32 	%rd55, %r235, 8;
	add.s64 	%rd56, %rd2, %rd55;
	ld.global.f64 	%fd188, [%rd56];
	setp.lt.f64 	%p102, %fd295, %fd188;
	selp.f64 	%fd189, %fd188, %fd295, %p102;
	ld.global.f64 	%fd190, [%rd56+2048];
	setp.lt.f64 	%p103, %fd189, %fd190;
	selp.f64 	%fd191, %fd190, %fd189, %p103;
	ld.global.f64 	%fd192, [%rd56+4096];
	setp.lt.f64 	%p104, %fd191, %fd192;
	selp.f64 	%fd193, %fd192, %fd191, %p104;
	ld.global.f64 	%fd194, [%rd56+6144];
	setp.lt.f64 	%p105, %fd193, %fd194;
	selp.f64 	%fd195, %fd194, %fd193, %p105;
	ld.global.f64 	%fd196, [%rd56+8192];
	setp.lt.f64 	%p106, %fd195, %fd196;
	selp.f64 	%fd197, %fd196, %fd195, %p106;
	ld.global.f64 	%fd198, [%rd56+10240];
	setp.lt.f64 	%p107, %fd197, %fd198;
	selp.f64 	%fd199, %fd198, %fd197, %p107;
	ld.global.f64 	%fd200, [%rd56+12288];
	setp.lt.f64 	%p108, %fd199, %fd200;
	selp.f64 	%fd201, %fd200, %fd199, %p108;
	ld.global.f64 	%fd202, [%rd56+14336];
	setp.lt.f64 	%p109, %fd201, %fd202;
	selp.f64 	%fd295, %fd202, %fd201, %p109;
	add.s32 	%r235, %r235, 2048;
$L__BB7_13:
	setp.eq.s32 	%p110, %r13, 0;
	@%p110 bra 	$L__BB7_19;
	and.b32  	%r16, %r5, 3;
	setp.lt.u32 	%p111, %r13, 4;
	@%p111 bra 	$L__BB7_16;
	mul.wide.s32 	%rd57, %r235, 8;
	add.s64 	%rd58, %rd2, %rd57;
	ld.global.f64 	%fd204, [%rd58];
	setp.lt.f64 	%p112, %fd295, %fd204;
	selp.f64 	%fd205, %fd204, %fd295, %p112;
	ld.global.f64 	%fd206, [%rd58+2048];
	setp.lt.f64 	%p113, %fd205, %fd206;
	selp.f64 	%fd207, %fd206, %fd205, %p113;
	ld.global.f64 	%fd208, [%rd58+4096];
	setp.lt.f64 	%p114, %fd207, %fd208;
	selp.f64 	%fd209, %fd208, %fd207, %p114;
	ld.global.f64 	%fd210, [%rd58+6144];
	setp.lt.f64 	%p115, %fd209, %fd210;
	selp.f64 	%fd295, %fd210, %fd209, %p115;
	add.s32 	%r235, %r235, 1024;
$L__BB7_16:
	setp.eq.s32 	%p116, %r16, 0;
	@%p116 bra 	$L__BB7_19;
	neg.s32 	%r238, %r16;
$L__BB7_18:
	.pragma "nounroll";
	mul.wide.s32 	%rd59, %r235, 8;
	add.s64 	%rd60, %rd2, %rd59;
	ld.global.f64 	%fd211, [%rd60];
	setp.lt.f64 	%p117, %fd295, %fd211;
	selp.f64 	%fd295, %fd211, %fd295, %p117;
	add.s32 	%r235, %r235, 256;
	add.s32 	%r238, %r238, 1;
	setp.ne.s32 	%p118, %r238, 0;
	@%p118 bra 	$L__BB7_18;
$L__BB7_19:
	setp.lt.u64 	%p119, %rd19, 256;
	@%p119 bra 	$L__BB7_24;
	// begin inline asm
	mov.u32 %r175, %laneid;
	// end inline asm
	mov.b64 	%rd71, %fd295;
	mov.b64 	{%r177, %r182}, %rd71;
	mov.b32 	%r183, 1;
	mov.b32 	%r224, 31;
	mov.b32 	%r225, -1;
	// begin inline asm
	shfl.sync.down.b32 %r176, %r177, %r183, %r224, %r225;
	// end inline asm
	// begin inline asm
	shfl.sync.down.b32 %r181, %r182, %r183, %r224, %r225;
	// end inline asm
	mov.b64 	%rd72, {%r176, %r181};
	mov.b64 	%fd259, %rd72;
	setp.gt.s32 	%p147, %r175, 30;
	setp.lt.f64 	%p148, %fd295, %fd259;
	selp.f64 	%fd260, %fd259, %fd295, %p148;
	selp.f64 	%fd261, %fd295, %fd260, %p147;
	mov.b64 	%rd73, %fd261;
	mov.b64 	{%r187, %r192}, %rd73;
	mov.b32 	%r193, 2;
	// begin inline asm
	shfl.sync.down.b32 %r186, %r187, %r193, %r224, %r225;
	// end inline asm
	// begin inline asm
	shfl.sync.down.b32 %r191, %r192, %r193, %r224, %r225;
	// end inline asm
	mov.b64 	%rd74, {%r186, %r191};
	mov.b64 	%fd262, %rd74;
	setp.gt.s32 	%p149, %r175, 29;
	setp.lt.f64 	%p150, %fd261, %fd262;
	selp.f64 	%fd263, %fd262, %fd261, %p150;
	selp.f64 	%fd264, %fd261, %fd263, %p149;
	mov.b64 	%rd75, %fd264;
	mov.b64 	{%r197, %r202}, %rd75;
	mov.b32 	%r203, 4;
	// begin inline asm
	shfl.sync.down.b32 %r196, %r197, %r203, %r224, %r225;
	// end inline asm
	// begin inline asm
	shfl.sync.down.b32 %r201, %r202, %r203, %r224, %r225;
	// end inline asm
	mov.b64 	%rd76, {%r196, %r201};
	mov.b64 	%fd265, %rd76;
	setp.gt.s32 	%p151, %r175, 27;
	setp.lt.f64 	%p152, %fd264, %fd265;
	selp.f64 	%fd266, %fd265, %fd264, %p152;
	selp.f64 	%fd267, %fd264, %fd266, %p151;
	mov.b64 	%rd77, %fd267;
	mov.b64 	{%r207, %r212}, %rd77;
	mov.b32 	%r213, 8;
	// begin inline asm
	shfl.sync.down.b32 %r206, %r207, %r213, %r224, %r225;
	// end inline asm
	// begin inline asm
	shfl.sync.down.b32 %r211, %r212, %r213, %r224, %r225;
	// end inline asm
	mov.b64 	%rd78, {%r206, %r211};
	mov.b64 	%fd268, %rd78;
	setp.gt.s32 	%p153, %r175, 23;
	setp.lt.f64 	%p154, %fd267, %fd268;
	selp.f64 	%fd269, %fd268, %fd267, %p154;
	selp.f64 	%fd270, %fd267, %fd269, %p153;
	mov.b64 	%rd79, %fd270;
	mov.b64 	{%r217, %r222}, %rd79;
	mov.b32 	%r223, 16;
	// begin inline asm
	shfl.sync.down.b32 %r216, %r217, %r223, %r224, %r225;
	// end inline asm
	// begin inline asm
	shfl.sync.down.b32 %r221, %r222, %r223, %r224, %r225;
	// end inline asm
	mov.b64 	%rd80, {%r216, %r221};
	mov.b64 	%fd271, %rd80;
	setp.gt.s32 	%p155, %r175, 15;
	setp.lt.f64 	%p156, %fd270, %fd271;
	selp.f64 	%fd16, %fd271, %fd270, %p156;
	selp.f64 	%fd307, %fd270, %fd16, %p155;
	setp.ne.s32 	%p157, %r175, 0;
	@%p157 bra 	$L__BB7_22;
	shr.u32 	%r226, %r2, 2;
	and.b32  	%r227, %r226, 248;
	mov.u32 	%r228, _ZZN3cub18CUB_300001_SM_10006detail6reduce28DeviceReduceSingleTileKernelINS2_10policy_hubIdyN4cuda3__47maximumIdEEE10Policy1000EN6thrust24THRUST_300001_SM_1000_NS10device_ptrIdEEPfyS8_fdNS5_3std3__410__identityEEEvT0_T1_T2_T3_T4_T6_E12temp_storage;
	add.s32 	%r229, %r228, %r227;
	st.shared.f64 	[%r229+8], %fd16;
$L__BB7_22:
	bar.sync 	0;
	setp.ne.s32 	%p158, %r2, 0;
	@%p158 bra 	$L__BB7_49;
	ld.shared.f64 	%fd272, [_ZZN3cub18CUB_300001_SM_10006detail6reduce28DeviceReduceSingleTileKernelINS2_10policy_hubIdyN4cuda3__47maximumIdEEE10Policy1000EN6thrust24THRUST_300001_SM_1000_NS10device_ptrIdEEPfyS8_fdNS5_3std3__410__identityEEEvT0_T1_T2_T3_T4_T6_E12temp_storage+16];
	setp.lt.f64 	%p159, %fd307, %fd272;
	selp.f64 	%fd273, %fd272, %fd307, %p159;
	ld.shared.f64 	%fd274, [_ZZN3cub18CUB_300001_SM_10006detail6reduce28DeviceReduceSingleTileKernelINS2_10policy_hubIdyN4cuda3__47maximumIdEEE10Policy1000EN6thrust24THRUST_300001_SM_1000_NS10device_ptrIdEEPfyS8_fdNS5_3std3__410__identityEEEvT0_T1_T2_T3_T4_T6_E12temp_storage+24];
	setp.lt.f64 	%p160, %fd273, %fd274;
	selp.f64 	%fd275, %fd274, %fd273, %p160;
	ld.shared.f64 	%fd276, [_ZZN3cub18CUB_300001_SM_10006detail6reduce28DeviceReduceSingleTileKernelINS2_10policy_hubIdyN4cuda3__47maximumIdEEE10Policy1000EN6thrust24THRUST_300001_SM_1000_NS10device_ptrIdEEPfyS8_fdNS5_3std3__410__identityEEEvT0_T1_T2_T3_T4_T6_E12temp_storage+32];
	setp.lt.f64 	%p161, %fd275, %fd276;
	selp.f64 	%fd277, %fd276, %fd275, %p161;
	ld.shared.f64 	%fd278, [_ZZN3cub18CUB_300001_SM_10006detail6reduce28DeviceReduceSingleTileKernelINS2_10policy_hubIdyN4cuda3__47maximumIdEEE10Policy1000EN6thrust24THRUST_300001_SM_1000_NS10device_ptrIdEEPfyS8_fdNS5_3std3__410__identityEEEvT0_T1_T2_T3_T4_T6_E12temp_storage+40];
	setp.lt.f64 	%p162, %fd277, %fd278;
	selp.f64 	%fd279, %fd278, %fd277, %p162;
	ld.shared.f64 	%fd280, [_ZZN3cub18CUB_300001_SM_10006detail6reduce28DeviceReduceSingleTileKernelINS2_10policy_hubIdyN4cuda3__47maximumIdEEE10Policy1000EN6thrust24THRUST_300001_SM_1000_NS10device_ptrIdEEPfyS8_fdNS5_3std3__410__identityEEEvT0_T1_T2_T3_T4_T6_E12temp_storage+48];
	setp.lt.f64 	%p163, %fd279, %fd280;
	selp.f64 	%fd281, %fd280, %fd279, %p163;
	ld.shared.f64 	%fd282, [_ZZN3cub18CUB_300001_SM_10006detail6reduce28DeviceReduceSingleTileKernelINS2_10policy_hubIdyN4cuda3__47maximumIdEEE10Policy1000EN6thrust24THRUST_300001_SM_1000_NS10device_ptrIdEEPfyS8_fdNS5_3std3__410__identityEEEvT0_T1_T2_T3_T4_T6_E12temp_storage+56];
	setp.lt.f64 	%p164, %fd281, %fd282;
	selp.f64 	%fd283, %fd282, %fd281, %p164;
	ld.shared.f64 	%fd284, [_ZZN3cub18CUB_300001_SM_10006detail6reduce28DeviceReduceSingleTileKernelINS2_10policy_hubIdyN4cuda3__47maximumIdEEE10Policy1000EN6thrust24THRUST_300001_SM_1000_NS10device_ptrIdEEPfyS8_fdNS5_3std3__410__identityEEEvT0_T1_T2_T3_T4_T6_E12temp_storage+64];
	setp.lt.f64 	%p165, %fd283, %fd284;
	selp.f64 	%fd307, %fd284, %fd283, %p165;
	bra.uni 	$L__BB7_49;
$L__BB7_24:
	// begin inline asm
	mov.u32 %r112, %laneid;
	// end inline asm
	and.b32  	%r163, %r2, 992;
	add.s32 	%r164, %r163, 32;
	setp.gt.u32 	%p120, %r164, %r1;
	not.b32 	%r165, %r163;
	add.s32 	%r166, %r1, %r165;
	selp.b32 	%r161, %r166, 31, %p120;
	mov.b64 	%rd61, %fd295;
	mov.b64 	{%r114, %r119}, %rd61;
	mov.b32 	%r120, 1;
	mov.b32 	%r162, -1;
	// begin inline asm
	shfl.sync.down.b32 %r113, %r114, %r120, %r161, %r162;
	// end inline asm
	// begin inline asm
	shfl.sync.down.b32 %r118, %r119, %r120, %r161, %r162;
	// end inline asm
	mov.b64 	%rd62, {%r113, %r118};
	mov.b64 	%fd212, %rd62;
	setp.lt.s32 	%p121, %r112, %r161;
	setp.lt.f64 	%p122, %fd295, %fd212;
	selp.f64 	%fd213, %fd212, %fd295, %p122;
	selp.f64 	%fd214, %fd213, %fd295, %p121;
	mov.b64 	%rd63, %fd214;
	mov.b64 	{%r124, %r129}, %rd63;
	mov.b32 	%r130, 2;
	// begin inline asm
	shfl.sync.down.b32 %r123, %r124, %r130, %r161, %r162;
	// end inline asm
	// begin inline asm
	shfl.sync.down.b32 %r128, %r129, %r130, %r161, %r162;
	// end inline asm
	mov.b64 	%rd64, {%r123, %r128};
	mov.b64 	%fd215, %rd64;
	add.s32 	%r167, %r112, 2;
	setp.gt.s32 	%p123, %r167, %r161;
	setp.lt.f64 	%p124, %fd214, %fd215;
	selp.f64 	%fd216, %fd215, %fd214, %p124;
	selp.f64 	%fd217, %fd214, %fd216, %p123;
	mov.b64 	%rd65, %fd217;
	mov.b64 	{%r134, %r139}, %rd65;
	mov.b32 	%r140, 4;
	// begin inline asm
	shfl.sync.down.b32 %r133, %r134, %r140, %r161, %r162;
	// end inline asm
	// begin inline asm
	shfl.sync.down.b32 %r138, %r139, %r140, %r161, %r162;
	// end inline asm
	mov.b64 	%rd66, {%r133, %r138};
	mov.b64 	%fd218, %rd66;
	add.s32 	%r168, %r112, 4;
	setp.gt.s32 	%p125, %r168, %r161;
	setp.lt.f64 	%p126, %fd217, %fd218;
	selp.f64 	%fd219, %fd218, %fd217, %p126;
	selp.f64 	%fd220, %fd217, %fd219, %p125;
	mov.b64 	%rd67, %fd220;
	mov.b64 	{%r144, %r149}, %rd67;
	mov.b32 	%r150, 8;
	// begin inline asm
	shfl.sync.down.b32 %r143, %r144, %r150, %r161, %r162;
	// end inline asm
	// begin inline asm
	shfl.sync.down.b32 %r148, %r149, %r150, %r161, %r162;
	// end inline asm
	mov.b64 	%rd68, {%r143, %r148};
	mov.b64 	%fd221, %rd68;
	add.s32 	%r169, %r112, 8;
	setp.gt.s32 	%p127, %r169, %r161;
	setp.lt.f64 	%p128, %fd220, %fd221;
	selp.f64 	%fd222, %fd221, %fd220, %p128;
	selp.f64 	%fd223, %fd220, %fd222, %p127;
	mov.b64 	%rd69, %fd223;
	mov.b64 	{%r154, %r159}, %rd69;
	mov.b32 	%r160, 16;
	// begin inline asm
	shfl.sync.down.b32 %r153, %r154, %r160, %r161, %r162;
	// end inline asm
	// begin inline asm
	shfl.sync.down.b32 %r158, %r159, %r160, %r161, %r162;
	// end inline asm
	mov.b64 	%rd70, {%r153, %r158};
	mov.b64 	%fd224, %rd70;
	add.s32 	%r170, %r112, 16;
	setp.gt.s32 	%p129, %r170, %r161;
	setp.lt.f64 	%p130, %fd223, %fd224;
	selp.f64 	%fd225, %fd224, %fd223, %p130;
	selp.f64 	%fd307, %fd223, %fd225, %p129;
	setp.ne.s32 	%p131, %r112, 0;
	@%p131 bra 	$L__BB7_26;
	shr.u32 	%r171, %r2, 2;
	and.b32  	%r172, %r171, 248;
	mov.u32 	%r173, _ZZN3cub18CUB_300001_SM_10006detail6reduce28DeviceReduceSingleTileKernelINS2_10policy_hubIdyN4cuda3__47maximumIdEEE10Policy1000EN6thrust24THRUST_300001_SM_1000_NS10device_ptrIdEEPfyS8_fdNS5_3std3__410__identityEEEvT0_T1_T2_T3_T4_T6_E12temp_storage;
	add.s32 	%r174, %r173, %r172;
	st.shared.f64 	[%r174+8], %fd307;
$L__BB7_26:
	bar.sync 	0;
	setp.ne.s32 	%p132, %r2, 0;
	@%p132 bra 	$L__BB7_49;
	setp.gt.u64 	%p133, %rd19, 32;
	ld.shared.f64 	%fd226, [_ZZN3cub18CUB_300001_SM_10006detail6reduce28DeviceReduceSingleTileKernelINS2_10policy_hubIdyN4cuda3__47maximumIdEEE10Policy1000EN6thrust24THRUST_300001_SM_1000_NS10device_ptrIdEEPfyS8_fdNS5_3std3__410__identityEEEvT0_T1_T2_T3_T4_T6_E12temp_storage+16];
	setp.lt.f64 	%p134, %fd307, %fd226;
	selp.f64 	%fd228, %fd226, %fd307, %p134;
	selp.f64 	%fd229, %fd228, %fd307, %p133;
	setp.gt.u64 	%p135, %rd19, 64;
	ld.shared.f64 	%fd231, [_ZZN3cub18CUB_300001_SM_10006detail6reduce28DeviceReduceSingleTileKernelINS2_10policy_hubIdyN4cuda3__47maximumIdEEE10Policy1000EN6thrust24THRUST_300001_SM_1000_NS10device_ptrIdEEPfyS8_fdNS5_3std3__410__identityEEEvT0_T1_T2_T3_T4_T6_E12temp_storage+24];
	setp.lt.f64 	%p136, %fd229, %fd231;
	selp.f64 	%fd233, %fd231, %fd229, %p136;
	selp.f64 	%fd234, %fd233, %fd229, %p135;
	setp.gt.u64 	%p137, %rd19, 96;
	ld.shared.f64 	%fd236, [_ZZN3cub18CUB_300001_SM_10006detail6reduce28DeviceReduceSingleTileKernelINS2_10policy_hubIdyN4cuda3__47maximumIdEEE10Policy1000EN6thrust24THRUST_300001_SM_1000_NS10device_ptrIdEEPfyS8_fdNS5_3std3__410__identityEEEvT0_T1_T2_T3_T4_T6_E12temp_storage+32];
	setp.lt.f64 	%p138, %fd234, %fd236;
	selp.f64 	%fd238, %fd236, %fd234, %p138;
	selp.f64 	%fd239, %fd238, %fd234, %p137;
	setp.gt.u64 	%p139, %rd19, 128;
	ld.shared.f64 	%fd241, [_ZZN3cub18CUB_300001_SM_10006detail6reduce28DeviceReduceSingleTileKernelINS2_10policy_hubIdyN4cuda3__47maximumIdEEE10Policy1000EN6thrust24THRUST_300001_SM_1000_NS10device_ptrIdEEPfyS8_fdNS5_3std3__410__identityEEEvT0_T1_T2_T3_T4_T6_E12temp_storage+40];
	setp.lt.f64 	%p140, %fd239, %fd241;
	selp.f64 	%fd243, %fd241, %fd239, %p140;
	selp.f64 	%fd244, %fd243, %fd239, %p139;
	setp.gt.u64 	%p141, %rd19, 160;
	ld.shared.f64 	%fd246, [_ZZN3cub18CUB_300001_SM_10006detail6reduce28DeviceReduceSingleTileKernelINS2_10policy_hubIdyN4cuda3__47maximumIdEEE10Policy1000EN6thrust24THRUST_300001_SM_1000_NS10device_ptrIdEEPfyS8_fdNS5_3std3__410__identityEEEvT0_T1_T2_T3_T4_T6_E12temp_storage+48];
	setp.lt.f64 	%p142, %fd244, %fd246;
	selp.f64 	%fd248, %fd246, %fd244, %p142;
	selp.f64 	%fd249, %fd248, %fd244, %p141;
	setp.gt.u64 	%p143, %rd19, 192;
	ld.shared.f64 	%fd251, [_ZZN3cub18CUB_300001_SM_10006detail6reduce28DeviceReduceSingleTileKernelINS2_10policy_hubIdyN4cuda3__47maximumIdEEE10Policy1000EN6thrust24THRUST_300001_SM_1000_NS10device_ptrIdEEPfyS8_fdNS5_3std3__410__identityEEEvT0_T1_T2_T3_T4_T6_E12temp_storage+56];
	setp.lt.f64 	%p144, %fd249, %fd251;
	selp.f64 	%fd253, %fd251, %fd249, %p144;
	selp.f64 	%fd254, %fd253, %fd249, %p143;
	setp.gt.u64 	%p145, %rd19, 224;
	ld.shared.f64 	%fd256, [_ZZN3cub18CUB_300001_SM_10006detail6reduce28DeviceReduceSingleTileKernelINS2_10policy_hubIdyN4cuda3__47maximumIdEEE10Policy1000EN6thrust24THRUST_300001_SM_1000_NS10device_ptrIdEEPfyS8_fdNS5_3std3__410__identityEEEvT0_T1_T2_T3_T4_T6_E12temp_storage+64];
	setp.lt.f64 	%p146, %fd254, %fd256;
	selp.f64 	%fd258, %fd256, %fd254, %p146;
	selp.f64 	%fd307, %fd258, %fd254, %p145;
	bra.uni 	$L__BB7_49;
$L__BB7_28:
	mov.u32 	%r24, %tid.x;
	cvt.u64.u32 	%rd6, %r24;
	mul.wide.u32 	%rd22, %r24, 8;
	add.s64 	%rd7, %rd2, %rd22;
	ld.global.f64 	%fd42, [%rd7];
	ld.global.f64 	%fd43, [%rd7+2048];
	ld.global.f64 	%fd44, [%rd7+4096];
	ld.global.f64 	%fd45, [%rd7+6144];
	ld.global.f64 	%fd46, [%rd7+8192];
	ld.global.f64 	%fd47, [%rd7+10240];
	ld.global.f64 	%fd48, [%rd7+12288];
	ld.global.f64 	%fd49, [%rd7+14336];
	setp.lt.f64 	%p3, %fd42, %fd43;
	selp.f64 	%fd50, %fd43, %fd42, %p3;
	setp.lt.f64 	%p4, %fd50, %fd44;
	selp.f64 	%fd51, %fd44, %fd50, %p4;
	setp.lt.f64 	%p5, %fd51, %fd45;
	selp.f64 	%fd52, %fd45, %fd51, %p5;
	setp.lt.f64 	%p6, %fd52, %fd46;
	selp.f64 	%fd53, %fd46, %fd52, %p6;
	setp.lt.f64 	%p7, %fd53, %fd47;
	selp.f64 	%fd54, %fd47, %fd53, %p7;
	setp.lt.f64 	%p8, %fd54, %fd48;
	selp.f64 	%fd55, %fd48, %fd54, %p8;
	setp.lt.f64 	%p9, %fd55, %fd49;
	selp.f64 	%fd306, %fd49, %fd55, %p9;
	add.s64 	%rd8, %rd19, -2048;
	setp.lt.u64 	%p10, %rd8, 2048;
	mov.b64 	%rd83, 2048;
	@%p10 bra 	$L__BB7_32;
	mov.b64 	%rd83, 2048;
$L__BB7_30:
	shl.b64 	%rd24, %rd83, 3;
	add.s64 	%rd25, %rd7, %rd24;
	ld.global.f64 	%fd56, [%rd25];
	ld.global.f64 	%fd57, [%rd25+2048];
	ld.global.f64 	%fd58, [%rd25+4096];
	ld.global.f64 	%fd59, [%rd25+6144];
	ld.global.f64 	%fd60, [%rd25+8192];
	ld.global.f64 	%fd61, [%rd25+10240];
	ld.global.f64 	%fd62, [%rd25+12288];
	ld.global.f64 	%fd63, [%rd25+14336];
	setp.lt.f64 	%p11, %fd306, %fd56;
	selp.f64 	%fd64, %fd56, %fd306, %p11;
	setp.lt.f64 	%p12, %fd64, %fd57;
	selp.f64 	%fd65, %fd57, %fd64, %p12;
	setp.lt.f64 	%p13, %fd65, %fd58;
	selp.f64 	%fd66, %fd58, %fd65, %p13;
	setp.lt.f64 	%p14, %fd66, %fd59;
	selp.f64 	%fd67, %fd59, %fd66, %p14;
	setp.lt.f64 	%p15, %fd67, %fd60;
	selp.f64 	%fd68, %fd60, %fd67, %p15;
	setp.lt.f64 	%p16, %fd68, %fd61;
	selp.f64 	%fd69, %fd61, %fd68, %p16;
	setp.lt.f64 	%p17, %fd69, %fd62;
	selp.f64 	%fd70, %fd62, %fd69, %p17;
	setp.lt.f64 	%p18, %fd70, %fd63;
	selp.f64 	%fd306, %fd63, %fd70, %p18;
	sub.s64 	%rd26, %rd19, %rd83;
	setp.lt.u64 	%p19, %rd26, 2048;
	@%p19 bra 	$L__BB7_45;
	add.s64 	%rd83, %rd83, 2048;
	setp.le.u64 	%p20, %rd83, %rd8;
	@%p20 bra 	$L__BB7_30;
$L__BB7_32:
	setp.le.u64 	%p21, %rd19, %rd83;
	cvt.u32.u64 	%r42, %rd83;
	cvt.u32.u64 	%r43, %rd19;
	sub.s32 	%r44, %r43, %r42;
	setp.ge.s32 	%p22, %r24, %r44;
	or.pred  	%p23, %p21, %p22;
	@%p23 bra 	$L__BB7_45;
	not.b32 	%r47, %r24;
	add.s32 	%r48, %r47, %r43;
	sub.s32 	%r50, %r48, %r42;
	shr.u32 	%r51, %r50, 8;
	add.s32 	%r25, %r51, 1;
	and.b32  	%r26, %r25, 15;
	setp.lt.u32 	%p24, %r50, 3840;
	mov.u32 	%r242, %r24;
	@%p24 bra 	$L__BB7_36;
	and.b32  	%r52, %r25, 33554416;
	neg.s32 	%r240, %r52;
	add.s64 	%rd27, %rd83, %rd6;
	shl.b64 	%rd28, %rd27, 3;
	add.s64 	%rd29, %rd28, %rd2;
	add.s64 	%rd84, %rd29, 16384;
	mov.u32 	%r242, %r24;
$L__BB7_35:
	.pragma "nounroll";
	ld.global.f64 	%fd72, [%rd84+-16384];
	setp.lt.f64 	%p25, %fd306, %fd72;
	selp.f64 	%fd73, %fd72, %fd306, %p25;
	ld.global.f64 	%fd74, [%rd84+-14336];
	setp.lt.f64 	%p26, %fd73, %fd74;
	selp.f64 	%fd75, %fd74, %fd73, %p26;
	ld.global.f64 	%fd76, [%rd84+-12288];
	setp.lt.f64 	%p27, %fd75, %fd76;
	selp.f64 	%fd77, %fd76, %fd75, %p27;
	ld.global.f64 	%fd78, [%rd84+-10240];
	setp.lt.f64 	%p28, %fd77, %fd78;
	selp.f64 	%fd79, %fd78, %fd77, %p28;
	ld.global.f64 	%fd80, [%rd84+-8192];
	setp.lt.f64 	%p29, %fd79, %fd80;
	selp.f64 	%fd81, %fd80, %fd79, %p29;
	ld.global.f64 	%fd82, [%rd84+-6144];
	setp.lt.f64 	%p30, %fd81, %fd82;
	selp.f64 	%fd83, %fd82, %fd81, %p30;
	ld.global.f64 	%fd84, [%rd84+-4096];
	setp.lt.f64 	%p31, %fd83, %fd84;
	selp.f64 	%fd85, %fd84, %fd83, %p31;
	ld.global.f64 	%fd86, [%rd84+-2048];
	setp.lt.f64 	%p32, %fd85, %fd86;
	selp.f64 	%fd87, %fd86, %fd85, %p32;
	ld.global.f64 	%fd88, [%rd84];
	setp.lt.f64 	%p33, %fd87, %fd88;
	selp.f64 	%fd89, %fd88, %fd87, %p33;
	ld.global.f64 	%fd90, [%rd84+2048];
	setp.lt.f64 	%p34, %fd89, %fd90;
	selp.f64 	%fd91, %fd90, %fd89, %p34;
	ld.global.f64 	%fd92, [%rd84+4096];
	setp.lt.f64 	%p35, %fd91, %fd92;
	selp.f64 	%fd93, %fd92, %fd91, %p35;
	ld.global.f64 	%fd94, [%rd84+6144];
	setp.lt.f64 	%p36, %fd93, %fd94;
	selp.f64 	%fd95, %fd94, %fd93, %p36;
	ld.global.f64 	%fd96, [%rd84+8192];
	setp.lt.f64 	%p37, %fd95, %fd96;
	selp.f64 	%fd97, %fd96, %fd95, %p37;
	ld.global.f64 	%fd98, [%rd84+10240];
	setp.lt.f64 	%p38, %fd97, %fd98;
	selp.f64 	%fd99, %fd98, %fd97, %p38;
	ld.global.f64 	%fd100, [%rd84+12288];
	setp.lt.f64 	%p39, %fd99, %fd100;
	selp.f64 	%fd101, %fd100, %fd99, %p39;
	ld.global.f64 	%fd102, [%rd84+14336];
	setp.lt.f64 	%p40, %fd101, %fd102;
	selp.f64 	%fd306, %fd102, %fd101, %p40;
	add.s32 	%r242, %r242, 4096;
	add.s32 	%r240, %r240, 16;
	add.s64 	%rd84, %rd84, 32768;
	setp.ne.s32 	%p41, %r240, 0;
	@%p41 bra 	$L__BB7_35;
$L__BB7_36:
	setp.eq.s32 	%p42, %r26, 0;
	@%p42 bra 	$L__BB7_45;
	and.b32  	%r33, %r25, 7;
	setp.lt.u32 	%p43, %r26, 8;
	@%p43 bra 	$L__BB7_39;
	cvt.u64.u32 	%rd30, %r242;
	add.s64 	%rd31, %rd83, %rd30;
	shl.b64 	%rd32, %rd31, 3;
	add.s64 	%rd33, %rd2, %rd32;
	ld.global.f64 	%fd104, [%rd33];
	setp.lt.f64 	%p44, %fd306, %fd104;
	selp.f64 	%fd105, %fd104, %fd306, %p44;
	ld.global.f64 	%fd106, [%rd33+2048];
	setp.lt.f64 	%p45, %fd105, %fd106;
	selp.f64 	%fd107, %fd106, %fd105, %p45;
	ld.global.f64 	%fd108, [%rd33+4096];
	setp.lt.f64 	%p46, %fd107, %fd108;
	selp.f64 	%fd109, %fd108, %fd107, %p46;
	ld.global.f64 	%fd110, [%rd33+6144];
	setp.lt.f64 	%p47, %fd109, %fd110;
	selp.f64 	%fd111, %fd110, %fd109, %p47;
	ld.global.f64 	%fd112, [%rd33+8192];
	setp.lt.f64 	%p48, %fd111, %fd112;
	selp.f64 	%fd113, %fd112, %fd111, %p48;
	ld.global.f64 	%fd114, [%rd33+10240];
	setp.lt.f64 	%p49, %fd113, %fd114;
	selp.f64 	%fd115, %fd114, %fd113, %p49;
	ld.global.f64 	%fd116, [%rd33+12288];
	setp.lt.f64 	%p50, %fd115, %fd116;
	selp.f64 	%fd117, %fd116, %fd115, %p50;
	ld.global.f64 	%fd118, [%rd33+14336];
	setp.lt.f64 	%p51, %fd117, %fd118;
	selp.f64 	%fd306, %fd118, %fd117, %p51;
	add.s32 	%r242, %r242, 2048;
$L__BB7_39:
	setp.eq.s32 	%p52, %r33, 0;
	@%p52 bra 	$L__BB7_45;
	and.b32  	%r36, %r25, 3;
	setp.lt.u32 	%p53, %r33, 4;
	@%p53 bra 	$L__BB7_42;
	cvt.u64.u32 	%rd34, %r242;
	add.s64 	%rd35, %rd83, %rd34;
	shl.b64 	%rd36, %rd35, 3;
	add.s64 	%rd37, %rd2, %rd36;
	ld.global.f64 	%fd120, [%rd37];
	setp.lt.f64 	%p54, %fd306, %fd120;
	selp.f64 	%fd121, %fd120, %fd306, %p54;
	ld.global.f64 	%fd122, [%rd37+2048];
	setp.lt.f64 	%p55, %fd121, %fd122;
	selp.f64 	%fd123, %fd122, %fd121, %p55;
	ld.global.f64 	%fd124, [%rd37+4096];
	setp.lt.f64 	%p56, %fd123, %fd124;
	selp.f64 	%fd125, %fd124, %fd123, %p56;
	ld.global.f64 	%fd126, [%rd37+6144];
	setp.lt.f64 	%p57, %fd125, %fd126;
	selp.f64 	%fd306, %fd126, %fd125, %p57;
	add.s32 	%r242, %r242, 1024;
$L__BB7_42:
	setp.eq.s32 	%p58, %r36, 0;
	@%p58 bra 	$L__BB7_45;
	cvt.u64.u32 	%rd38, %r242;
	add.s64 	%rd39, %rd83, %rd38;
	shl.b64 	%rd40, %rd39, 3;
	add.s64 	%rd85, %rd2, %rd40;
	neg.s32 	%r245, %r36;
$L__BB7_44:
	.pragma "nounroll";
	ld.global.f64 	%fd127, [%rd85];
	setp.lt.f64 	%p59, %fd306, %fd127;
	selp.f64 	%fd306, %fd127, %fd306, %p59;
	add.s64 	%rd85, %rd85, 2048;
	add.s32 	%r245, %r245, 1;
	setp.ne.s32 	%p60, %r245, 0;
	@%p60 bra 	$L__BB7_44;
$L__BB7_45:
	// begin inline asm
	mov.u32 %r53, %laneid;
	// end inline asm
	mov.b64 	%rd41, %fd306;
	mov.b64 	{%r55, %r60}, %rd41;
	mov.b32 	%r61, 1;
	mov.b32 	%r102, 31;
	mov.b32 	%r103, -1;
	// begin inline asm
	shfl.sync.down.b32 %r54, %r55, %r61, %r102, %r103;
	// end inline asm
	// begin inline asm
	shfl.sync.down.b32 %r59, %r60, %r61, %r102, %r103;
	// end inline asm
	mov.b64 	%rd42, {%r54, %r59};
	mov.b64 	%fd128, %rd42;
	setp.gt.s32 	%p61, %r53, 30;
	setp.lt.f64 	%p62, %fd306, %fd128;
	selp.f64 	%fd129, %fd128, %fd306, %p62;
	selp.f64 	%fd130, %fd306, %fd129, %p61;
	mov.b64 	%rd43, %fd130;
	mov.b64 	{%r65, %r70}, %rd43;
	mov.b32 	%r71, 2;
	// begin inline asm
	shfl.sync.down.b32 %r64, %r65, %r71, %r102, %r103;
	// end inline asm
	// begin inline asm
	shfl.sync.down.b32 %r69, %r70, %r71, %r102, %r103;
	// end inline asm
	mov.b64 	%rd44, {%r64, %r69};
	mov.b64 	%fd131, %rd44;
	setp.gt.s32 	%p63, %r53, 29;
	setp.lt.f64 	%p64, %fd130, %fd131;
	selp.f64 	%fd132, %fd131, %fd130, %p64;
	selp.f64 	%fd133, %fd130, %fd132, %p63;
	mov.b64 	%rd45, %fd133;
	mov.b64 	{%r75, %r80}, %rd45;
	mov.b32 	%r81, 4;
	// begin inline asm
	shfl.sync.down.b32 %r74, %r75, %r81, %r102, %r103;
	// end inline asm
	// begin inline asm
	shfl.sync.down.b32 %r79, %r80, %r81, %r102, %r103;
	// end inline asm
	mov.b64 	%rd46, {%r74, %r79};
	mov.b64 	%fd134, %rd46;
	setp.gt.s32 	%p65, %r53, 27;
	setp.lt.f64 	%p66, %fd133, %fd134;
	selp.f64 	%fd135, %fd134, %fd133, %p66;
	selp.f64 	%fd136, %fd133, %fd135, %p65;
	mov.b64 	%rd47, %fd136;
	mov.b64 	{%r85, %r90}, %rd47;
	mov.b32 	%r91, 8;
	// begin inline asm
	shfl.sync.down.b32 %r84, %r85, %r91, %r102, %r103;
	// end inline asm
	// begin inline asm
	shfl.sync.down.b32 %r89, %r90, %r91, %r102, %r103;
	// end inline asm
	mov.b64 	%rd48, {%r84, %r89};
	mov.b64 	%fd137, %rd48;
	setp.gt.s32 	%p67, %r53, 23;
	setp.lt.f64 	%p68, %fd136, %fd137;
	selp.f64 	%fd138, %fd137, %fd136, %p68;
	selp.f64 	%fd139, %fd136, %fd138, %p67;
	mov.b64 	%rd49, %fd139;
	mov.b64 	{%r95, %r100}, %rd49;
	mov.b32 	%r101, 16;
	// begin inline asm
	shfl.sync.down.b32 %r94, %r95, %r101, %r102, %r103;
	// end inline asm
	// begin inline asm
	shfl.sync.down.b32 %r99, %r100, %r101, %r102, %r103;
	// end inline asm
	mov.b64 	%rd50, {%r94, %r99};
	mov.b64 	%fd140, %rd50;
	setp.gt.s32 	%p69, %r53, 15;
	setp.lt.f64 	%p70, %fd139, %fd140;
	selp.f64 	%fd38, %fd140, %fd139, %p70;
	selp.f64 	%fd307, %fd139, %fd38, %p69;
	setp.ne.s32 	%p71, %r53, 0;
	@%p71 bra 	$L__BB7_47;
	shr.u32 	%r104, %r24, 2;
	and.b32  	%r105, %r104, 248;
	mov.u32 	%r106, _ZZN3cub18CUB_300001_SM_10006detail6reduce28DeviceReduceSingleTileKernelINS2_10policy_hubIdyN4cuda3__47maximumIdEEE10Policy1000EN6thrust24THRUST_300001_SM_1000_NS10device_ptrIdEEPfyS8_fdNS5_3std3__410__identityEEEvT0_T1_T2_T3_T4_T6_E12temp_storage;
	add.s32 	%r107, %r106, %r105;
	st.shared.f64 	[%r107+8], %fd38;
$L__BB7_47:
	bar.sync 	0;
	setp.ne.s32 	%p72, %r24, 0;
	@%p72 bra 	$L__BB7_49;
	ld.shared.f64 	%fd141, [_ZZN3cub18CUB_300001_SM_10006detail6reduce28DeviceReduceSingleTileKernelINS2_10policy_hubIdyN4cuda3__47maximumIdEEE10Policy1000EN6thrust24THRUST_300001_SM_1000_NS10device_ptrIdEEPfyS8_fdNS5_3std3__410__identityEEEvT0_T1_T2_T3_T4_T6_E12temp_storage+16];
	setp.lt.f64 	%p73, %fd307, %fd141;
	selp.f64 	%fd142, %fd141, %fd307, %p73;
	ld.shared.f64 	%fd143, [_ZZN3cub18CUB_300001_SM_10006detail6reduce28DeviceReduceSingleTileKernelINS2_10policy_hubIdyN4cuda3__47maximumIdEEE10Policy1000EN6thrust24THRUST_300001_SM_1000_NS10device_ptrIdEEPfyS8_fdNS5_3std3__410__identityEEEvT0_T1_T2_T3_T4_T6_E12temp_storage+24];
	setp.lt.f64 	%p74, %fd142, %fd143;
	selp.f64 	%fd144, %fd143, %fd142, %p74;
	ld.shared.f64 	%fd145, [_ZZN3cub18CUB_300001_SM_10006detail6reduce28DeviceReduceSingleTileKernelINS2_10policy_hubIdyN4cuda3__47maximumIdEEE10Policy1000EN6thrust24THRUST_300001_SM_1000_NS10device_ptrIdEEPfyS8_fdNS5_3std3__410__identityEEEvT0_T1_T2_T3_T4_T6_E12temp_storage+32];
	setp.lt.f64 	%p75, %fd144, %fd145;
	selp.f64 	%fd146, %fd145, %fd144, %p75;
	ld.shared.f64 	%fd147, [_ZZN3cub18CUB_300001_SM_10006detail6reduce28DeviceReduceSingleTileKernelINS2_10policy_hubIdyN4cuda3__47maximumIdEEE10Policy1000EN6thrust24THRUST_300001_SM_1000_NS10device_ptrIdEEPfyS8_fdNS5_3std3__410__identityEEEvT0_T1_T2_T3_T4_T6_E12temp_storage+40];
	setp.lt.f64 	%p76, %fd146, %fd147;
	selp.f64 	%fd148, %fd147, %fd146, %p76;
	ld.shared.f64 	%fd149, [_ZZN3cub18CUB_300001_SM_10006detail6reduce28DeviceReduceSingleTileKernelINS2_10policy_hubIdyN4cuda3__47maximumIdEEE10Policy1000EN6thrust24THRUST_300001_SM_1000_NS10device_ptrIdEEPfyS8_fdNS5_3std3__410__identityEEEvT0_T1_T2_T3_T4_T6_E12temp_storage+48];
	setp.lt.f64 	%p77, %fd148, %fd149;
	selp.f64 	%fd150, %fd149, %fd148, %p77;
	ld.shared.f64 	%fd151, [_ZZN3cub18CUB_300001_SM_10006detail6reduce28DeviceReduceSingleTileKernelINS2_10policy_hubIdyN4cuda3__47maximumIdEEE10Policy1000EN6thrust24THRUST_300001_SM_1000_NS10device_ptrIdEEPfyS8_fdNS5_3std3__410__identityEEEvT0_T1_T2_T3_T4_T6_E12temp_storage+56];
	setp.lt.f64 	%p78, %fd150, %fd151;
	selp.f64 	%fd152, %fd151, %fd150, %p78;
	ld.shared.f64 	%fd153, [_ZZN3cub18CUB_300001_SM_10006detail6reduce28DeviceReduceSingleTileKernelINS2_10policy_hubIdyN4cuda3__47maximumIdEEE10Policy1000EN6thrust24THRUST_300001_SM_1000_NS10device_ptrIdEEPfyS8_fdNS5_3std3__410__identityEEEvT0_T1_T2_T3_T4_T6_E12temp_storage+64];
	setp.lt.f64 	%p79, %fd152, %fd153;
	selp.f64 	%fd307, %fd153, %fd152, %p79;
$L__BB7_49:
	mov.u32 	%r230, %tid.x;
	setp.ne.s32 	%p166, %r230, 0;
	@%p166 bra 	$L__BB7_51;
	cvt.f64.f32 	%fd285, %f1;
	setp.gt.f64 	%p167, %fd307, %fd285;
	cvt.rn.f32.f64 	%f2, %fd307;
	selp.f32 	%f3, %f2, %f1, %p167;
	st.global.f32 	[%rd1], %f3;
$L__BB7_51:
	ret;

}
	// .globl	_ZN3cub18CUB_300001_SM_10006detail6reduce18DeviceReduceKernelINS2_10policy_hubIdyN4cuda3__47maximumIdEEE10Policy1000EN6thrust24THRUST_300001_SM_1000_NS10device_ptrIdEEyS8_dNS5_3std3__410__identityEEEvT0_PT3_T1_NS0_13GridEvenShareISL_EET2_T4_
.visible .entry _ZN3cub18CUB_300001_SM_10006detail6reduce18DeviceReduceKernelINS2_10policy_hubIdyN4cuda3__47maximumIdEEE10Policy1000EN6thrust24THRUST_300001_SM_1000_NS10device_ptrIdEEyS8_dNS5_3std3__410__identityEEEvT0_PT3_T1_NS0_13GridEvenShareISL_EET2_T4_(
	.param .align 8 .b8 _ZN3cub18CUB_300001_SM_10006detail6reduce18DeviceReduceKernelINS2_10policy_hubIdyN4cuda3__47maximumIdEEE10Policy1000EN6thrust24THRUST_300001_SM_1000_NS10device_ptrIdEEyS8_dNS5_3std3__410__identityEEEvT0_PT3_T1_NS0_13GridEvenShareISL_EET2_T4__param_0[8],
	.param .u64 .ptr .align 1 _ZN3cub18CUB_300001_SM_10006detail6reduce18DeviceReduceKernelINS2_10policy_hubIdyN4cuda3__47maximumIdEEE10Policy1000EN6thrust24THRUST_300001_SM_1000_NS10device_ptrIdEEyS8_dNS5_3std3__410__identityEEEvT0_PT3_T1_NS0_13GridEvenShareISL_EET2_T4__param_1,
	.param .u64 _ZN3cub18CUB_300001_SM_10006detail6reduce18DeviceReduceKernelINS2_10policy_hubIdyN4cuda3__47maximumIdEEE10Policy1000EN6thrust24THRUST_300001_SM_1000_NS10device_ptrIdEEyS8_dNS5_3std3__410__identityEEEvT0_PT3_T1_NS0_13GridEvenShareISL_EET2_T4__param_2,
	.param .align 8 .b8 _ZN3cub18CUB_300001_SM_10006detail6reduce18DeviceReduceKernelINS2_10policy_hubIdyN4cuda3__47maximumIdEEE10Policy1000EN6thrust24THRUST_300001_SM_1000_NS10device_ptrIdEEyS8_dNS5_3std3__410__identityEEEvT0_PT3_T1_NS0_13GridEvenShareISL_EET2_T4__param_3[72],
	.param .align 1 .b8 _ZN3cub18CUB_300001_SM_10006detail6reduce18DeviceReduceKernelINS2_10policy_hubIdyN4cuda3__47maximumIdEEE10Policy1000EN6thrust24THRUST_300001_SM_1000_NS10device_ptrIdEEyS8_dNS5_3std3__410__identityEEEvT0_PT3_T1_NS0_13GridEvenShareISL_EET2_T4__param_4[1],
	.param .align 1 .b8 _ZN3cub18CUB_300001_SM_10006detail6reduce18DeviceReduceKernelINS2_10policy_hubIdyN4cuda3__47maximumIdEEE10Policy1000EN6thrust24THRUST_300001_SM_1000_NS10device_ptrIdEEyS8_dNS5_3std3__410__identityEEEvT0_PT3_T1_NS0_13GridEvenShareISL_EET2_T4__param_5[1]
)
.maxntid 256
{
	.reg .pred 	%p<166>;
	.reg .b16 	%rs<4>;
	.reg .b32 	%r<281>;
	.reg .b64 	%rd<108>;
	.reg .b64 	%fd<305>;
	// demoted variable
	.shared .align 8 .b8 _ZZN3cub18CUB_300001_SM_10006detail6reduce18DeviceReduceKernelINS2_10policy_hubIdyN4cuda3__47maximumIdEEE10Policy1000EN6thrust24THRUST_300001_SM_1000_NS10device_ptrIdEEyS8_dNS5_3std3__410__identityEEEvT0_PT3_T1_NS0_13GridEvenShareISL_EET2_T4_E12temp_storage[80];
	ld.param.u64 	%rd1, [_ZN3cub18CUB_300001_SM_10006detail6reduce18DeviceReduceKernelINS2_10policy_hubIdyN4cuda3__47maximumIdEEE10Policy1000EN6thrust24THRUST_300001_SM_1000_NS10device_ptrIdEEyS8_dNS5_3std3__410__identityEEEvT0_PT3_T1_NS0_13GridEvenShareISL_EET2_T4__param_3+32];
	ld.param.u32 	%r1, [_ZN3cub18CUB_300001_SM_10006detail6reduce18DeviceReduceKernelINS2_10policy_hubIdyN4cuda3__47maximumIdEEE10Policy1000EN6thrust24THRUST_300001_SM_1000_NS10device_ptrIdEEyS8_dNS5_3std3__410__identityEEEvT0_PT3_T1_NS0_13GridEvenShareISL_EET2_T4__param_3+40];
	ld.param.u64 	%rd25, [_ZN3cub18CUB_300001_SM_10006detail6reduce18DeviceReduceKernelINS2_10policy_hubIdyN4cuda3__47maximumIdEEE10Policy1000EN6thrust24THRUST_300001_SM_1000_NS10device_ptrIdEEyS8_dNS5_3std3__410__identityEEEvT0_PT3_T1_NS0_13GridEvenShareISL_EET2_T4__param_0];
	cvta.to.global.u64 	%rd2, %rd25;
	mov.u32 	%r2, %ctaid.x;
	shl.b32 	%r50, %r1, 11;
	cvt.s64.s32 	%rd3, %r50;
	shl.b32 	%r51, %r2, 11;
	cvt.u64.u32 	%rd4, %r51;
	sub.s64 	%rd5, %rd1, %rd4;
	setp.gt.u64 	%p1, %rd5, 2047;
	@%p1 bra 	$L__BB8_25;
	cvt.u32.u64 	%r137, %rd4;
	cvt.u32.u64 	%r3, %rd1;
	sub.s32 	%r4, %r3, %r137;
	mov.u32 	%r5, %tid.x;
	setp.ge.s32 	%p79, %r5, %r4;
	mov.f64 	%fd293, 0d0000000000000000;
	mov.u32 	%r268, %r5;
	@%p79 bra 	$L__BB8_3;
	add.s32 	%r139, %r137, %r5;
	mul.wide.u32 	%rd61, %r139, 8;
	add.s64 	%rd62, %rd2, %rd61;
	ld.global.f64 	%fd293, [%rd62];
	add.s32 	%r268, %r5, 256;
$L__BB8_3:
	setp.ge.s32 	%p80, %r268, %r4;
	@%p80 bra 	$L__BB8_16;
	not.b32 	%r141, %r268;
	add.s32 	%r142, %r141, %r3;
	sub.s32 	%r143, %r142, %r137;
	shr.u32 	%r144, %r143, 8;
	add.s32 	%r8, %r144, 1;
	and.b32  	%r9, %r8, 15;
	setp.lt.u32 	%p81, %r143, 3840;
	@%p81 bra 	$L__BB8_7;
	and.b32  	%r145, %r8, 33554416;
	neg.s32 	%r266, %r145;
	mul.wide.u32 	%rd63, %r2, 16384;
	mul.wide.u32 	%rd64, %r268, 8;
	or.b64  	%rd65, %rd63, %rd64;
	add.s64 	%rd66, %rd65, %rd2;
	add.s64 	%rd102, %rd66, 16384;
$L__BB8_6:
	.pragma "nounroll";
	ld.global.f64 	%fd155, [%rd102+-16384];
	setp.lt.f64 	%p82, %fd293, %fd155;
	selp.f64 	%fd156, %fd155, %fd293, %p82;
	ld.global.f64 	%fd157, [%rd102+-14336];
	setp.lt.f64 	%p83, %fd156, %fd157;
	selp.f64 	%fd158, %fd157, %fd156, %p83;
	ld.global.f64 	%fd159, [%rd102+-12288];
	setp.lt.f64 	%p84, %fd158, %fd159;
	selp.f64 	%fd160, %fd159, %fd158, %p84;
	ld.global.f64 	%fd161, [%rd102+-10240];
	setp.lt.f64 	%p85, %fd160, %fd161;
	selp.f64 	%fd162, %fd161, %fd160, %p85;
	ld.global.f64 	%fd163, [%rd102+-8192];
	setp.lt.f64 	%p86, %fd162, %fd163;
	selp.f64 	%fd164, %fd163, %fd162, %p86;
	ld.global.f64 	%fd165, [%rd102+-6144];
	setp.lt.f64 	%p87, %fd164, %fd165;
	selp.f64 	%fd166, %fd165, %fd164, %p87;
	ld.global.f64 	%fd167, [%rd102+-4096];
	setp.lt.f64 	%p88, %fd166, %fd167;
	selp.f64 	%fd168, %fd167, %fd166, %p88;
	ld.global.f64 	%fd169, [%rd102+-2048];
	setp.lt.f64 	%p89, %fd168, %fd169;
	selp.f64 	%fd170, %fd169, %fd168, %p89;
	ld.global.f64 	%fd171, [%rd102];
	setp.lt.f64 	%p90, %fd170, %fd171;
	selp.f64 	%fd172, %fd171, %fd170, %p90;
	ld.global.f64 	%fd173, [%rd102+2048];
	setp.lt.f64 	%p91, %fd172, %fd173;
	selp.f64 	%fd174, %fd173, %fd172, %p91;
	ld.global.f64 	%fd175, [%rd102+4096];
	setp.lt.f64 	%p92, %fd174, %fd175;
	selp.f64 	%fd176, %fd175, %fd174, %p92;
	ld.global.f64 	%fd177, [%rd102+6144];
	setp.lt.f64 	%p93, %fd176, %fd177;
	selp.f64 	%fd178, %fd177, %fd176, %p93;
	ld.global.f64 	%fd179, [%rd102+8192];
	setp.lt.f64 	%p94, %fd178, %fd179;
	selp.f64 	%fd180, %fd179, %fd178, %p94;
	ld.global.f64 	%fd181, [%rd102+10240];
	setp.lt.f64 	%p95, %fd180, %fd181;
	selp.f64 	%fd182, %fd181, %fd180, %p95;
	ld.global.f64 	%fd183, [%rd102+12288];
	setp.lt.f64 	%p96, %fd182, %fd183;
	selp.f64 	%fd184, %fd183, %fd182, %p96;
	ld.global.f64 	%fd185, [%rd102+14336];
	setp.lt.f64 	%p97, %fd184, %fd185;
	selp.f64 	%fd293, %fd185, %fd184, %p97;
	add.s32 	%r268, %r268, 4096;
	add.s32 	%r266, %r266, 16;
	add.s64 	%rd102, %rd102, 32768;
	setp.ne.s32 	%p98, %r266, 0;
	@%p98 bra 	$L__BB8_6;
$L__BB8_7:
	setp.eq.s32 	%p99, %r9, 0;
	@%p99 bra 	$L__BB8_16;
	and.b32  	%r16, %r8, 7;
	setp.lt.u32 	%p100, %r9, 8;
	@%p100 bra 	$L__BB8_10;
	cvt.s64.s32 	%rd67, %r268;
	add.s64 	%rd68, %rd67, %rd4;
	shl.b64 	%rd69, %rd68, 3;
	add.s64 	%rd70, %rd2, %rd69;
	ld.global.f64 	%fd187, [%rd70];
	setp.lt.f64 	%p101, %fd293, %fd187;
	selp.f64 	%fd188, %fd187, %fd293, %p101;
	ld.global.f64 	%fd189, [%rd70+2048];
	setp.lt.f64 	%p102, %fd188, %fd189;
	selp.f64 	%fd190, %fd189, %fd188, %p102;
	ld.global.f64 	%fd191, [%rd70+4096];
	setp.lt.f64 	%p103, %fd190, %fd191;
	selp.f64 	%fd192, %fd191, %fd190, %p103;
	ld.global.f64 	%fd193, [%rd70+6144];
	setp.lt.f64 	%p104, %fd192, %fd193;
	selp.f64 	%fd194, %fd193, %fd192, %p104;
	ld.global.f64 	%fd195, [%rd70+8192];
	setp.lt.f64 	%p105, %fd194, %fd195;
	selp.f64 	%fd196, %fd195, %fd194, %p105;
	ld.global.f64 	%fd197, [%rd70+10240];
	setp.lt.f64 	%p106, %fd196, %fd197;
	selp.f64 	%fd198, %fd197, %fd196, %p106;
	ld.global.f64 	%fd199, [%rd70+12288];
	setp.lt.f64 	%p107, %fd198, %fd199;
	selp.f64 	%fd200, %fd199, %fd198, %p107;
	ld.global.f64 	%fd201, [%rd70+14336];
	setp.lt.f64 	%p108, %fd200, %fd201;
	selp.f64 	%fd293, %fd201, %fd200, %p108;
	add.s32 	%r268, %r268, 2048;
$L__BB8_10:
	setp.eq.s32 	%p109, %r16, 0;
	@%p109 bra 	$L__BB8_16;
	and.b32  	%r19, %r8, 3;
	setp.lt.u32 	%p110, %r16, 4;
	@%p110 bra 	$L__BB8_13;
	cvt.s64.s32 	%rd71, %r268;
	add.s64 	%rd72, %rd71, %rd4;
	shl.b64 	%rd73, %rd72, 3;
	add.s64 	%rd74, %rd2, %rd73;
	ld.global.f64 	%fd203, [%rd74];
	setp.lt.f64 	%p111, %fd293, %fd203;
	selp.f64 	%fd204, %fd203, %fd293, %p111;
	ld.global.f64 	%fd205, [%rd74+2048];
	setp.lt.f64 	%p112, %fd204, %fd205;
	selp.f64 	%fd206, %fd205, %fd204, %p112;
	ld.global.f64 	%fd207, [%rd74+4096];
	setp.lt.f64 	%p113, %fd206, %fd207;
	selp.f64 	%fd208, %fd207, %fd206, %p113;
	ld.global.f64 	%fd209, [%rd74+6144];
	setp.lt.f64 	%p114, %fd208, %fd209;
	selp.f64 	%fd293, %fd209, %fd208, %p114;
	add.s32 	%r268, %r268, 1024;
$L__BB8_13:
	setp.eq.s32 	%p115, %r19, 0;
	@%p115 bra 	$L__BB8_16;
	mul.wide.u32 	%rd75, %r2, 16384;
	add.s64 	%rd9, %rd2, %rd75;
	neg.s32 	%r271, %r19;
$L__BB8_15:
	.pragma "nounroll";
	mul.wide.s32 	%rd76, %r268, 8;
	add.s64 	%rd77, %rd9, %rd76;
	ld.global.f64 	%fd210, [%rd77];
	setp.lt.f64 	%p116, %fd293, %fd210;
	selp.f64 	%fd293, %fd210, %fd293, %p116;
	add.s32 	%r268, %r268, 256;
	add.s32 	%r271, %r271, 1;
	setp.ne.s32 	%p117, %r271, 0;
	@%p117 bra 	$L__BB8_15;
$L__BB8_16:
	setp.lt.s32 	%p118, %r4, 256;
	@%p118 bra 	$L__BB8_21;
	// begin inline asm
	mov.u32 %r209, %laneid;
	// end inline asm
	mov.b64 	%rd88, %fd293;
	mov.b64 	{%r211, %r216}, %rd88;
	mov.b32 	%r217, 1;
	mov.b32 	%r258, 31;
	mov.b32 	%r259, -1;
	// begin inline asm
	shfl.sync.down.b32 %r210, %r211, %r217, %r258, %r259;
	// end inline asm
	// begin inline asm
	shfl.sync.down.b32 %r215, %r216, %r217, %r258, %r259;
	// end inline asm
	mov.b64 	%rd89, {%r210, %r215};
	mov.b64 	%fd258, %rd89;
	setp.gt.s32 	%p146, %r209, 30;
	setp.lt.f64 	%p147, %fd293, %fd258;
	selp.f64 	%fd259, %fd258, %fd293, %p147;
	selp.f64 	%fd260, %fd293, %fd259, %p146;
	mov.b64 	%rd90, %fd260;
	mov.b64 	{%r221, %r226}, %rd90;
	mov.b32 	%r227, 2;
	// begin inline asm
	shfl.sync.down.b32 %r220, %r221, %r227, %r258, %r259;
	// end inline asm
	// begin inline asm
	shfl.sync.down.b32 %r225, %r226, %r227, %r258, %r259;
	// end inline asm
	mov.b64 	%rd91, {%r220, %r225};
	mov.b64 	%fd261, %rd91;
	setp.gt.s32 	%p148, %r209, 29;
	setp.lt.f64 	%p149, %fd260, %fd261;
	selp.f64 	%fd262, %fd261, %fd260, %p149;
	selp.f64 	%fd263, %fd260, %fd262, %p148;
	mov.b64 	%rd92, %fd263;
	mov.b64 	{%r231, %r236}, %rd92;
	mov.b32 	%r237, 4;
	// begin inline asm
	shfl.sync.down.b32 %r230, %r231, %r237, %r258, %r259;
	// end inline asm
	// begin inline asm
	shfl.sync.down.b32 %r235, %r236, %r237, %r258, %r259;
	// end inline asm
	mov.b64 	%rd93, {%r230, %r235};
	mov.b64 	%fd264, %rd93;
	setp.gt.s32 	%p150, %r209, 27;
	setp.lt.f64 	%p151, %fd263, %fd264;
	selp.f64 	%fd265, %fd264, %fd263, %p151;
	selp.f64 	%fd266, %fd263, %fd265, %p150;
	mov.b64 	%rd94, %fd266;
	mov.b64 	{%r241, %r246}, %rd94;
	mov.b32 	%r247, 8;
	// begin inline asm
	shfl.sync.down.b32 %r240, %r241, %r247, %r258, %r259;
	// end inline asm
	// begin inline asm
	shfl.sync.down.b32 %r245, %r246, %r247, %r258, %r259;
	// end inline asm
	mov.b64 	%rd95, {%r240, %r245};
	mov.b64 	%fd267, %rd95;
	setp.gt.s32 	%p152, %r209, 23;
	setp.lt.f64 	%p153, %fd266, %fd267;
	selp.f64 	%fd268, %fd267, %fd266, %p153;
	selp.f64 	%fd269, %fd266, %fd268, %p152;
	mov.b64 	%rd96, %fd269;
	mov.b64 	{%r251, %r256}, %rd96;
	mov.b32 	%r257, 16;
	// begin inline asm
	shfl.sync.down.b32 %r250, %r251, %r257, %r258, %r259;
	// end inline asm
	// begin inline asm
	shfl.sync.down.b32 %r255, %r256, %r257, %r258, %r259;
	// end inline asm
	mov.b64 	%rd97, {%r250, %r255};
	mov.b64 	%fd270, %rd97;
	setp.gt.s32 	%p154, %r209, 15;
	setp.lt.f64 	%p155, %fd269, %fd270;
	selp.f64 	%fd16, %fd270, %fd269, %p155;
	selp.f64 	%fd304, %fd269, %fd16, %p154;
	setp.ne.s32 	%p156, %r209, 0;
	@%p156 bra 	$L__BB8_19;
	shr.u32 	%r260, %r5, 2;
	and.b32  	%r261, %r260, 248;
	mov.u32 	%r262, _ZZN3cub18CUB_300001_SM_10006detail6reduce18DeviceReduceKernelINS2_10policy_hubIdyN4cuda3__47maximumIdEEE10Policy1000EN6thrust24THRUST_300001_SM_1000_NS10device_ptrIdEEyS8_dNS5_3std3__410__identityEEEvT0_PT3_T1_NS0_13GridEvenShareISL_EET2_T4_E12temp_storage;
	add.s32 	%r263, %r262, %r261;
	st.shared.f64 	[%r263+8], %fd16;
$L__BB8_19:
	bar.sync 	0;
	setp.ne.s32 	%p157, %r5, 0;
	@%p157 bra 	$L__BB8_46;
	ld.shared.f64 	%fd271, [_ZZN3cub18CUB_300001_SM_10006detail6reduce18DeviceReduceKernelINS2_10policy_hubIdyN4cuda3__47maximumIdEEE10Policy1000EN6thrust24THRUST_300001_SM_1000_NS10device_ptrIdEEyS8_dNS5_3std3__410__identityEEEvT0_PT3_T1_NS0_13GridEvenShareISL_EET2_T4_E12temp_storage+16];
	setp.lt.f64 	%p158, %fd304, %fd271;
	selp.f64 	%fd272, %fd271, %fd304, %p158;
	ld.shared.f64 	%fd273, [_ZZN3cub18CUB_300001_SM_10006detail6reduce18DeviceReduceKernelINS2_10policy_hubIdyN4cuda3__47maximumIdEEE10Policy1000EN6thrust24THRUST_300001_SM_1000_NS10device_ptrIdEEyS8_dNS5_3std3__410__identityEEEvT0_PT3_T1_NS0_13GridEvenShareISL_EET2_T4_E12temp_storage+24];
	setp.lt.f64 	%p159, %fd272, %fd273;
	selp.f64 	%fd274, %fd273, %fd272, %p159;
	ld.shared.f64 	%fd275, [_ZZN3cub18CUB_300001_SM_10006detail6reduce18DeviceReduceKernelINS2_10policy_hubIdyN4cuda3__47maximumIdEEE10Policy1000EN6thrust24THRUST_300001_SM_1000_NS10device_ptrIdEEyS8_dNS5_3std3__410__identityEEEvT0_PT3_T1_NS0_13GridEvenShareISL_EET2_T4_E12temp_storage+32];
	setp.lt.f64 	%p160, %fd274, %fd275;
	selp.f64 	%fd276, %fd275, %fd274, %p160;
	ld.shared.f64 	%fd277, [_ZZN3cub18CUB_300001_SM_10006detail6reduce18DeviceReduceKernelINS2_10policy_hubIdyN4cuda3__47maximumIdEEE10Policy1000EN6thrust24THRUST_300001_SM_1000_NS10device_ptrIdEEyS8_dNS5_3std3__410__identityEEEvT0_PT3_T1_NS0_13GridEvenShareISL_EET2_T4_E12temp_storage+40];
	setp.lt.f64 	%p161, %fd276, %fd277;
	selp.f64 	%fd278, %fd277, %fd276, %p161;
	ld.shared.f64 	%fd279, [_ZZN3cub18CUB_300001_SM_10006detail6reduce18DeviceReduceKernelINS2_10policy_hubIdyN4cuda3__47maximumIdEEE10Policy1000EN6thrust24THRUST_300001_SM_1000_NS10device_ptrIdEEyS8_dNS5_3std3__410__identityEEEvT0_PT3_T1_NS0_13GridEvenShareISL_EET2_T4_E12temp_storage+48];
	setp.lt.f64 	%p162, %fd278, %fd279;
	selp.f64 	%fd280, %fd279, %fd278, %p162;
	ld.shared.f64 	%fd281, [_ZZN3cub18CUB_300001_SM_10006detail6reduce18DeviceReduceKernelINS2_10policy_hubIdyN4cuda3__47maximumIdEEE10Policy1000EN6thrust24THRUST_300001_SM_1000_NS10device_ptrIdEEyS8_dNS5_3std3__410__identityEEEvT0_PT3_T1_NS0_13GridEvenShareISL_EET2_T4_E12temp_storage+56];
	setp.lt.f64 	%p163, %fd280, %fd281;
	selp.f64 	%fd282, %fd281, %fd280, %p163;
	ld.shared.f64 	%fd283, [_ZZN3cub18CUB_300001_SM_10006detail6reduce18DeviceReduceKernelINS2_10policy_hubIdyN4cuda3__47maximumIdEEE10Policy1000EN6thrust24THRUST_300001_SM_1000_NS10device_ptrIdEEyS8_dNS5_3std3__410__identityEEEvT0_PT3_T1_NS0_13GridEvenShareISL_EET2_T4_E12temp_storage+64];
	setp.lt.f64 	%p164, %fd282, %fd283;
	selp.f64 	%fd304, %fd283, %fd282, %p164;
	bra.uni 	$L__BB8_46;
$L__BB8_21:
	// begin inline asm
	mov.u32 %r146, %laneid;
	// end inline asm
	and.b32  	%r197, %r5, 992;
	add.s32 	%r198, %r197, 32;
	setp.gt.s32 	%p119, %r198, %r4;
	not.b32 	%r199, %r197;
	add.s32 	%r200, %r4, %r199;
	selp.b32 	%r195, %r200, 31, %p119;
	mov.b64 	%rd78, %fd293;
	mov.b64 	{%r148, %r153}, %rd78;
	mov.b32 	%r154, 1;
	mov.b32 	%r196, -1;
	// begin inline asm
	shfl.sync.down.b32 %r147, %r148, %r154, %r195, %r196;
	// end inline asm
	// begin inline asm
	shfl.sync.down.b32 %r152, %r153, %r154, %r195, %r196;
	// end inline asm
	mov.b64 	%rd79, {%r147, %r152};
	mov.b64 	%fd211, %rd79;
	setp.lt.s32 	%p120, %r146, %r195;
	setp.lt.f64 	%p121, %fd293, %fd211;
	selp.f64 	%fd212, %fd211, %fd293, %p121;
	selp.f64 	%fd213, %fd212, %fd293, %p120;
	mov.b64 	%rd80, %fd213;
	mov.b64 	{%r158, %r163}, %rd80;
	mov.b32 	%r164, 2;
	// begin inline asm
	shfl.sync.down.b32 %r157, %r158, %r164, %r195, %r196;
	// end inline asm
	// begin inline asm
	shfl.sync.down.b32 %r162, %r163, %r164, %r195, %r196;
	// end inline asm
	mov.b64 	%rd81, {%r157, %r162};
	mov.b64 	%fd214, %rd81;
	add.s32 	%r201, %r146, 2;
	setp.gt.s32 	%p122, %r201, %r195;
	setp.lt.f64 	%p123, %fd213, %fd214;
	selp.f64 	%fd215, %fd214, %fd213, %p123;
	selp.f64 	%fd216, %fd213, %fd215, %p122;
	mov.b64 	%rd82, %fd216;
	mov.b64 	{%r168, %r173}, %rd82;
	mov.b32 	%r174, 4;
	// begin inline asm
	shfl.sync.down.b32 %r167, %r168, %r174, %r195, %r196;
	// end inline asm
	// begin inline asm
	shfl.sync.down.b32 %r172, %r173, %r174, %r195, %r196;
	// end inline asm
	mov.b64 	%rd83, {%r167, %r172};
	mov.b64 	%fd217, %rd83;
	add.s32 	%r202, %r146, 4;
	setp.gt.s32 	%p124, %r202, %r195;
	setp.lt.f64 	%p125, %fd216, %fd217;
	selp.f64 	%fd218, %fd217, %fd216, %p125;
	selp.f64 	%fd219, %fd216, %fd218, %p124;
	mov.b64 	%rd84, %fd219;
	mov.b64 	{%r178, %r183}, %rd84;
	mov.b32 	%r184, 8;
	// begin inline asm
	shfl.sync.down.b32 %r177, %r178, %r184, %r195, %r196;
	// end inline asm
	// begin inline asm
	shfl.sync.down.b32 %r182, %r183, %r184, %r195, %r196;
	// end inline asm
	mov.b64 	%rd85, {%r177, %r182};
	mov.b64 	%fd220, %rd85;
	add.s32 	%r203, %r146, 8;
	setp.gt.s32 	%p126, %r203, %r195;
	setp.lt.f64 	%p127, %fd219, %fd220;
	selp.f64 	%fd221, %fd220, %fd219, %p127;
	selp.f64 	%fd222, %fd219, %fd221, %p126;
	mov.b64 	%rd86, %fd222;
	mov.b64 	{%r188, %r193}, %rd86;
	mov.b32 	%r194, 16;
	// begin inline asm
	shfl.sync.down.b32 %r187, %r188, %r194, %r195, %r196;
	// end inline asm
	// begin inline asm
	shfl.sync.down.b32 %r192, %r193, %r194, %r195, %r196;
	// end inline asm
	mov.b64 	%rd87, {%r187, %r192};
	mov.b64 	%fd223, %rd87;
	add.s32 	%r204, %r146, 16;
	setp.gt.s32 	%p128, %r204, %r195;
	setp.lt.f64 	%p129, %fd222, %fd223;
	selp.f64 	%fd224, %fd223, %fd222, %p129;
	selp.f64 	%fd304, %fd222, %fd224, %p128;
	setp.ne.s32 	%p130, %r146, 0;
	@%p130 bra 	$L__BB8_23;
	shr.u32 	%r205, %r5, 2;
	and.b32  	%r206, %r205, 248;
	mov.u32 	%r207, _ZZN3cub18CUB_300001_SM_10006detail6reduce18DeviceReduceKernelINS2_10policy_hubIdyN4cuda3__47maximumIdEEE10Policy1000EN6thrust24THRUST_300001_SM_1000_NS10device_ptrIdEEyS8_dNS5_3std3__410__identityEEEvT0_PT3_T1_NS0_13GridEvenShareISL_EET2_T4_E12temp_storage;
	add.s32 	%r208, %r207, %r206;
	st.shared.f64 	[%r208+8], %fd304;
$L__BB8_23:
	bar.sync 	0;
	setp.ne.s32 	%p131, %r5, 0;
	@%p131 bra 	$L__BB8_46;
	setp.gt.s32 	%p132, %r4, 32;
	ld.shared.f64 	%fd225, [_ZZN3cub18CUB_300001_SM_10006detail6reduce18DeviceReduceKernelINS2_10policy_hubIdyN4cuda3__47maximumIdEEE10Policy1000EN6thrust24THRUST_300001_SM_1000_NS10device_ptrIdEEyS8_dNS5_3std3__410__identityEEEvT0_PT3_T1_NS0_13GridEvenShareISL_EET2_T4_E12temp_storage+16];
	setp.lt.f64 	%p133, %fd304, %fd225;
	selp.f64 	%fd227, %fd225, %fd304, %p133;
	selp.f64 	%fd228, %fd227, %fd304, %p132;
	setp.gt.s32 	%p134, %r4, 64;
	ld.shared.f64 	%fd230, [_ZZN3cub18CUB_300001_SM_10006detail6reduce18DeviceReduceKernelINS2_10policy_hubIdyN4cuda3__47maximumIdEEE10Policy1000EN6thrust24THRUST_300001_SM_1000_NS10device_ptrIdEEyS8_dNS5_3std3__410__identityEEEvT0_PT3_T1_NS0_13GridEvenShareISL_EET2_T4_E12temp_storage+24];
	setp.lt.f64 	%p135, %fd228, %fd230;
	selp.f64 	%fd232, %fd230, %fd228, %p135;
	selp.f64 	%fd233, %fd232, %fd228, %p134;
	setp.gt.s32 	%p136, %r4, 96;
	ld.shared.f64 	%fd235, [_ZZN3cub18CUB_300001_SM_10006detail6reduce18DeviceReduceKernelINS2_10policy_hubIdyN4cuda3__47maximumIdEEE10Policy1000EN6thrust24THRUST_300001_SM_1000_NS10device_ptrIdEEyS8_dNS5_3std3__410__identityEEEvT0_PT3_T1_NS0_13GridEvenShareISL_EET2_T4_E12temp_storage+32];
	setp.lt.f64 	%p137, %fd233, %fd235;
	selp.f64 	%fd237, %fd235, %fd233, %p137;
	selp.f64 	%fd238, %fd237, %fd233, %p136;
	setp.gt.s32 	%p138, %r4, 128;
	ld.shared.f64 	%fd240, [_ZZN3cub18CUB_300001_SM_10006detail6reduce18DeviceReduceKernelINS2_10policy_hubIdyN4cuda3__47maximumIdEEE10Policy1000EN6thrust24THRUST_300001_SM_1000_NS10device_ptrIdEEyS8_dNS5_3std3__410__identityEEEvT0_PT3_T1_NS0_13GridEvenShareISL_EET2_T4_E12temp_storage+40];
	setp.lt.f64 	%p139, %fd238, %fd240;
	selp.f64 	%fd242, %fd240, %fd238, %p139;
	selp.f64 	%fd243, %fd242, %fd238, %p138;
	setp.gt.s32 	%p140, %r4, 160;
	ld.shared.f64 	%fd245, [_ZZN3cub18CUB_300001_SM_10006detail6reduce18DeviceReduceKernelINS2_10policy_hubIdyN4cuda3__47maximumIdEEE10Policy1000EN6thrust24THRUST_300001_SM_1000_NS10device_ptrIdEEyS8_dNS5_3std3__410__identityEEEvT0_PT3_T1_NS0_13GridEvenShareISL_EET2_T4_E12temp_storage+48];
	setp.lt.f64 	%p141, %fd243, %fd245;
	selp.f64 	%fd247, %fd245, %fd243, %p141;
	selp.f64 	%fd248, %fd247, %fd243, %p140;
	setp.gt.s32 	%p142, %r4, 192;
	ld.shared.f64 	%fd250, [_ZZN3cub18CUB_300001_SM_10006detail6reduce18DeviceReduceKernelINS2_10policy_hubIdyN4cuda3__47maximumIdEEE10Policy1000EN6thrust24THRUST_300001_SM_1000_NS10device_ptrIdEEyS8_dNS5_3std3__410__identityEEEvT0_PT3_T1_NS0_13GridEvenShareISL_EET2_T4_E12temp_storage+56];
	setp.lt.f64 	%p143, %fd248, %fd250;
	selp.f64 	%fd252, %fd250, %fd248, %p143;
	selp.f64 	%fd253, %fd252, %fd248, %p142;
	setp.gt.s32 	%p144, %r4, 224;
	ld.shared.f64 	%fd255, [_ZZN3cub18CUB_300001_SM_10006detail6reduce18DeviceReduceKernelINS2_10policy_hubIdyN4cuda3__47maximumIdEEE10Policy1000EN6thrust24THRUST_300001_SM_1000_NS10device_ptrIdEEyS8_dNS5_3std3__410__identityEEEvT0_PT3_T1_NS0_13GridEvenShareISL_EET2_T4_E12temp_storage+64];
	setp.lt.f64 	%p145, %fd253, %fd255;
	selp.f64 	%fd257, %fd255, %fd253, %p145;
	selp.f64 	%fd304, %fd257, %fd253, %p144;
	bra.uni 	$L__BB8_46;
$L__BB8_25:
	cvt.u32.u64 	%r52, %rd4;
	mov.u32 	%r27, %tid.x;
	add.s32 	%r53, %r27, %r52;
	mul.wide.u32 	%rd26, %r53, 8;
	add.s64 	%rd27, %rd2, %rd26;
	ld.global.f64 	%fd41, [%rd27];
	ld.global.f64 	%fd42, [%rd27+2048];
	ld.global.f64 	%fd43, [%rd27+4096];
	ld.global.f64 	%fd44, [%rd27+6144];
	ld.global.f64 	%fd45, [%rd27+8192];
	ld.global.f64 	%fd46, [%rd27+10240];
	ld.global.f64 	%fd47, [%rd27+12288];
	ld.global.f64 	%fd48, [%rd27+14336];
	setp.lt.f64 	%p2, %fd41, %fd42;
	selp.f64 	%fd49, %fd42, %fd41, %p2;
	setp.lt.f64 	%p3, %fd49, %fd43;
	selp.f64 	%fd50, %fd43, %fd49, %p3;
	setp.lt.f64 	%p4, %fd50, %fd44;
	selp.f64 	%fd51, %fd44, %fd50, %p4;
	setp.lt.f64 	%p5, %fd51, %fd45;
	selp.f64 	%fd52, %fd45, %fd51, %p5;
	setp.lt.f64 	%p6, %fd52, %fd46;
	selp.f64 	%fd53, %fd46, %fd52, %p6;
	setp.lt.f64 	%p7, %fd53, %fd47;
	selp.f64 	%fd54, %fd47, %fd53, %p7;
	setp.lt.f64 	%p8, %fd54, %fd48;
	selp.f64 	%fd303, %fd48, %fd54, %p8;
	setp.lt.u64 	%p9, %rd5, %rd3;
	@%p9 bra 	$L__BB8_42;
	cvt.u32.u64 	%r55, %rd3;
	cvt.u64.u32 	%rd28, %r27;
	add.s64 	%rd104, %rd4, %rd3;
	cvt.u32.u64 	%r28, %rd1;
	not.b32 	%r57, %r27;
	add.s32 	%r58, %r57, %r28;
	sub.s32 	%r59, %r58, %r55;
	sub.s32 	%r273, %r59, %r52;
	add.s64 	%rd29, %rd104, %rd28;
	shl.b64 	%rd30, %rd29, 3;
	add.s64 	%rd31, %rd30, %rd2;
	add.s64 	%rd103, %rd31, 16384;
	mov.b32 	%r274, 0;
	mov.u64 	%rd105, %rd4;
$L__BB8_27:
	cvt.s64.s32 	%rd15, %r50;
	add.s64 	%rd105, %rd105, %rd15;
	add.s64 	%rd32, %rd1, -2048;
	setp.gt.u64 	%p10, %rd105, %rd32;
	@%p10 bra 	$L__BB8_29;
	shl.b32 	%r61, %r1, 11;
	cvt.s64.s32 	%rd33, %r61;
	cvt.u64.u32 	%rd34, %r27;
	add.s64 	%rd35, %rd105, %rd34;
	shl.b64 	%rd36, %rd35, 3;
	add.s64 	%rd37, %rd2, %rd36;
	ld.global.f64 	%fd55, [%rd37];
	ld.global.f64 	%fd56, [%rd37+2048];
	ld.global.f64 	%fd57, [%rd37+4096];
	ld.global.f64 	%fd58, [%rd37+6144];
	ld.global.f64 	%fd59, [%rd37+8192];
	ld.global.f64 	%fd60, [%rd37+10240];
	ld.global.f64 	%fd61, [%rd37+12288];
	ld.global.f64 	%fd62, [%rd37+14336];
	setp.lt.f64 	%p11, %fd303, %fd55;
	selp.f64 	%fd63, %fd55, %fd303, %p11;
	setp.lt.f64 	%p12, %fd63, %fd56;
	selp.f64 	%fd64, %fd56, %fd63, %p12;
	setp.lt.f64 	%p13, %fd64, %fd57;
	selp.f64 	%fd65, %fd57, %fd64, %p13;
	setp.lt.f64 	%p14, %fd65, %fd58;
	selp.f64 	%fd66, %fd58, %fd65, %p14;
	setp.lt.f64 	%p15, %fd66, %fd59;
	selp.f64 	%fd67, %fd59, %fd66, %p15;
	setp.lt.f64 	%p16, %fd67, %fd60;
	selp.f64 	%fd68, %fd60, %fd67, %p16;
	setp.lt.f64 	%p17, %fd68, %fd61;
	selp.f64 	%fd69, %fd61, %fd68, %p17;
	setp.lt.f64 	%p18, %fd69, %fd62;
	selp.f64 	%fd303, %fd62, %fd69, %p18;
	sub.s64 	%rd38, %rd1, %rd105;
	setp.lt.u64 	%p19, %rd38, %rd33;
	add.s32 	%r274, %r274, 1;
	add.s64 	%rd104, %rd104, %rd33;
	sub.s32 	%r273, %r273, %r61;
	mul.wide.s32 	%rd39, %r61, 8;
	add.s64 	%rd103, %rd103, %rd39;
	@%p19 bra 	$L__BB8_42;
	bra.uni 	$L__BB8_27;
$L__BB8_29:
	setp.le.u64 	%p20, %rd1, %rd105;
	cvt.u32.u64 	%r62, %rd105;
	cvt.u32.u64 	%r63, %rd1;
	sub.s32 	%r64, %r63, %r62;
	setp.ge.s32 	%p21, %r27, %r64;
	or.pred  	%p22, %p20, %p21;
	@%p22 bra 	$L__BB8_42;
	cvt.u32.u64 	%r66, %rd15;
	cvt.u32.u64 	%r67, %rd4;
	not.b32 	%r68, %r27;
	add.s32 	%r69, %r68, %r28;
	add.s32 	%r70, %r66, %r67;
	sub.s32 	%r71, %r69, %r70;
	mul.lo.s32 	%r72, %r1, %r274;
	shl.b32 	%r73, %r72, 11;
	sub.s32 	%r74, %r71, %r73;
	shr.u32 	%r75, %r74, 8;
	add.s32 	%r34, %r75, 1;
	and.b32  	%r35, %r34, 15;
	setp.lt.u32 	%p23, %r74, 3840;
	mov.u32 	%r277, %r27;
	@%p23 bra 	$L__BB8_33;
	shr.u32 	%r76, %r273, 8;
	add.s32 	%r77, %r76, 1;
	and.b32  	%r78, %r77, 33554416;
	neg.s32 	%r275, %r78;
	mov.u32 	%r277, %r27;
$L__BB8_32:
	.pragma "nounroll";
	ld.global.f64 	%fd71, [%rd103+-16384];
	setp.lt.f64 	%p24, %fd303, %fd71;
	selp.f64 	%fd72, %fd71, %fd303, %p24;
	ld.global.f64 	%fd73, [%rd103+-14336];
	setp.lt.f64 	%p25, %fd72, %fd73;
	selp.f64 	%fd74, %fd73, %fd72, %p25;
	ld.global.f64 	%fd75, [%rd103+-12288];
	setp.lt.f64 	%p26, %fd74, %fd75;
	selp.f64 	%fd76, %fd75, %fd74, %p26;
	ld.global.f64 	%fd77, [%rd103+-10240];
	setp.lt.f64 	%p27, %fd76, %fd77;
	selp.f64 	%fd78, %fd77, %fd76, %p27;
	ld.global.f64 	%fd79, [%rd103+-8192];
	setp.lt.f64 	%p28, %fd78, %fd79;
	selp.f64 	%fd80, %fd79, %fd78, %p28;
	ld.global.f64 	%fd81, [%rd103+-6144];
	setp.lt.f64 	%p29, %fd80, %fd81;
	selp.f64 	%fd82, %fd81, %fd80, %p29;
	ld.global.f64 	%fd83, [%rd103+-4096];
	setp.lt.f64 	%p30, %fd82, %fd83;
	selp.f64 	%fd84, %fd83, %fd82, %p30;
	ld.global.f64 	%fd85, [%rd103+-2048];
	setp.lt.f64 	%p31, %fd84, %fd85;
	selp.f64 	%fd86, %fd85, %fd84, %p31;
	ld.global.f64 	%fd87, [%rd103];
	setp.lt.f64 	%p32, %fd86, %fd87;
	selp.f64 	%fd88, %fd87, %fd86, %p32;
	ld.global.f64 	%fd89, [%rd103+2048];
	setp.lt.f64 	%p33, %fd88, %fd89;
	selp.f64 	%fd90, %fd89, %fd88, %p33;
	ld.global.f64 	%fd91, [%rd103+4096];
	setp.lt.f64 	%p34, %fd90, %fd91;
	selp.f64 	%fd92, %fd91, %fd90, %p34;
	ld.global.f64 	%fd93, [%rd103+6144];
	setp.lt.f64 	%p35, %fd92, %fd93;
	selp.f64 	%fd94, %fd93, %fd92, %p35;
	ld.global.f64 	%fd95, [%rd103+8192];
	setp.lt.f64 	%p36, %fd94, %fd95;
	selp.f64 	%fd96, %fd95, %fd94, %p36;
	ld.global.f64 	%fd97, [%rd103+10240];
	setp.lt.f64 	%p37, %fd96, %fd97;
	selp.f64 	%fd98, %fd97, %fd96, %p37;
	ld.global.f64 	%fd99, [%rd103+12288];
	setp.lt.f64 	%p38, %fd98, %fd99;
	selp.f64 	%fd100, %fd99, %fd98, %p38;
	ld.global.f64 	%fd101, [%rd103+14336];
	setp.lt.f64 	%p39, %fd100, %fd101;
	selp.f64 	%fd303, %fd101, %fd100, %p39;
	add.s32 	%r277, %r277, 4096;
	add.s32 	%r275, %r275, 16;
	add.s64 	%rd103, %rd103, 32768;
	setp.ne.s32 	%p40, %r275, 0;
	@%p40 bra 	$L__BB8_32;
$L__BB8_33:
	setp.eq.s32 	%p41, %r35, 0;
	@%p41 bra 	$L__BB8_42;
	and.b32  	%r42, %r34, 7;
	setp.lt.u32 	%p42, %r35, 8;
	@%p42 bra 	$L__BB8_36;
	cvt.u64.u32 	%rd40, %r277;
	add.s64 	%rd41, %rd105, %rd40;
	shl.b64 	%rd42, %rd41, 3;
	add.s64 	%rd43, %rd2, %rd42;
	ld.global.f64 	%fd103, [%rd43];
	setp.lt.f64 	%p43, %fd303, %fd103;
	selp.f64 	%fd104, %fd103, %fd303, %p43;
	ld.global.f64 	%fd105, [%rd43+2048];
	setp.lt.f64 	%p44, %fd104, %fd105;
	selp.f64 	%fd106, %fd105, %fd104, %p44;
	ld.global.f64 	%fd107, [%rd43+4096];
	setp.lt.f64 	%p45, %fd106, %fd107;
	selp.f64 	%fd108, %fd107, %fd106, %p45;
	ld.global.f64 	%fd109, [%rd43+6144];
	setp.lt.f64 	%p46, %fd108, %fd109;
	selp.f64 	%fd110, %fd109, %fd108, %p46;
	ld.global.f64 	%fd111, [%rd43+8192];
	setp.lt.f64 	%p47, %fd110, %fd111;
	selp.f64 	%fd112, %fd111, %fd110, %p47;
	ld.global.f64 	%fd113, [%rd43+10240];
	setp.lt.f64 	%p48, %fd112, %fd113;
	selp.f64 	%fd114, %fd113, %fd112, %p48;
	ld.global.f64 	%fd115, [%rd43+12288];
	setp.lt.f64 	%p49, %fd114, %fd115;
	selp.f64 	%fd116, %fd115, %fd114, %p49;
	ld.global.f64 	%fd117, [%rd43+14336];
	setp.lt.f64 	%p50, %fd116, %fd117;
	selp.f64 	%fd303, %fd117, %fd116, %p50;
	add.s32 	%r277, %r277, 2048;
$L__BB8_36:
	setp.eq.s32 	%p51, %r42, 0;
	@%p51 bra 	$L__BB8_42;
	setp.lt.u32 	%p52, %r42, 4;
	@%p52 bra 	$L__BB8_39;
	cvt.u64.u32 	%rd44, %r277;
	add.s64 	%rd45, %rd105, %rd44;
	shl.b64 	%rd46, %rd45, 3;
	add.s64 	%rd47, %rd2, %rd46;
	ld.global.f64 	%fd119, [%rd47];
	setp.lt.f64 	%p53, %fd303, %fd119;
	selp.f64 	%fd120, %fd119, %fd303, %p53;
	ld.global.f64 	%fd121, [%rd47+2048];
	setp.lt.f64 	%p54, %fd120, %fd121;
	selp.f64 	%fd122, %fd121, %fd120, %p54;
	ld.global.f64 	%fd123, [%rd47+4096];
	setp.lt.f64 	%p55, %fd122, %fd123;
	selp.f64 	%fd124, %fd123, %fd122, %p55;
	ld.global.f64 	%fd125, [%rd47+6144];
	setp.lt.f64 	%p56, %fd124, %fd125;
	selp.f64 	%fd303, %fd125, %fd124, %p56;
	add.s32 	%r277, %r277, 1024;
$L__BB8_39:
	and.b32  	%r79, %r34, 3;
	setp.eq.s32 	%p57, %r79, 0;
	@%p57 bra 	$L__BB8_42;
	cvt.u64.u32 	%rd48, %r277;
	add.s64 	%rd49, %rd48, %rd104;
	shl.b64 	%rd50, %rd49, 3;
	add.s64 	%rd107, %rd2, %rd50;
	cvt.u16.u32 	%rs1, %r273;
	shr.u16 	%rs2, %rs1, 8;
	add.s16 	%rs3, %rs2, 1;
	cvt.u32.u16 	%r80, %rs3;
	and.b32  	%r81, %r80, 3;
	neg.s32 	%r280, %r81;
$L__BB8_41:
	.pragma "nounroll";
	ld.global.f64 	%fd126, [%rd107];
	setp.lt.f64 	%p58, %fd303, %fd126;
	selp.f64 	%fd303, %fd126, %fd303, %p58;
	add.s64 	%rd107, %rd107, 2048;
	add.s32 	%r280, %r280, 1;
	setp.ne.s32 	%p59, %r280, 0;
	@%p59 bra 	$L__BB8_41;
$L__BB8_42:
	// begin inline asm
	mov.u32 %r82, %laneid;
	// end inline asm
	mov.b64 	%rd51, %fd303;
	mov.b64 	{%r84, %r89}, %rd51;
	mov.b32 	%r90, 1;
	mov.b32 	%r131, 31;
	mov.b32 	%r132, -1;
	// begin inline asm
	shfl.sync.down.b32 %r83, %r84, %r90, %r131, %r132;
	// end inline asm
	// begin inline asm
	shfl.sync.down.b32 %r88, %r89, %r90, %r131, %r132;
	// end inline asm
	mov.b64 	%rd52, {%r83, %r88};
	mov.b64 	%fd127, %rd52;
	setp.gt.s32 	%p60, %r82, 30;
	setp.lt.f64 	%p61, %fd303, %fd127;
	selp.f64 	%fd128, %fd127, %fd303, %p61;
	selp.f64 	%fd129, %fd303, %fd128, %p60;
	mov.b64 	%rd53, %fd129;
	mov.b64 	{%r94, %r99}, %rd53;
	mov.b32 	%r100, 2;
	// begin inline asm
	shfl.sync.down.b32 %r93, %r94, %r100, %r131, %r132;
	// end inline asm
	// begin inline asm
	shfl.sync.down.b32 %r98, %r99, %r100, %r131, %r132;
	// end inline asm
	mov.b64 	%rd54, {%r93, %r98};
	mov.b64 	%fd130, %rd54;
	setp.gt.s32 	%p62, %r82, 29;
	setp.lt.f64 	%p63, %fd129, %fd130;
	selp.f64 	%fd131, %fd130, %fd129, %p63;
	selp.f64 	%fd132, %fd129, %fd131, %p62;
	mov.b64 	%rd55, %fd132;
	mov.b64 	{%r104, %r109}, %rd55;
	mov.b32 	%r110, 4;
	// begin inline asm
	shfl.sync.down.b32 %r103, %r104, %r110, %r131, %r132;
	// end inline asm
	// begin inline asm
	shfl.sync.down.b32 %r108, %r109, %r110, %r131, %r132;
	// end inline asm
	mov.b64 	%rd56, {%r103, %r108};
	mov.b64 	%fd133, %rd56;
	setp.gt.s32 	%p64, %r82, 27;
	setp.lt.f64 	%p65, %fd132, %fd133;
	selp.f64 	%fd134, %fd133, %fd132, %p65;
	selp.f64 	%fd135, %fd132, %fd134, %p64;
	mov.b64 	%rd57, %fd135;
	mov.b64 	{%r114, %r119}, %rd57;
	mov.b32 	%r120, 8;
	// begin inline asm
	shfl.sync.down.b32 %r113, %r114, %r120, %r131, %r132;
	// end inline asm
	// begin inline asm
	shfl.sync.down.b32 %r118, %r119, %r120, %r131, %r132;
	// end inline asm
	mov.b64 	%rd58, {%r113, %r118};
	mov.b64 	%fd136, %rd58;
	setp.gt.s32 	%p66, %r82, 23;
	setp.lt.f64 	%p67, %fd135, %fd136;
	selp.f64 	%fd137, %fd136, %fd135, %p67;
	selp.f64 	%fd138, %fd135, %fd137, %p66;
	mov.b64 	%rd59, %fd138;
	mov.b64 	{%r124, %r129}, %rd59;
	mov.b32 	%r130, 16;
	// begin inline asm
	shfl.sync.down.b32 %r123, %r124, %r130, %r131, %r132;
	// end inline asm
	// begin inline asm
	shfl.sync.down.b32 %r128, %r129, %r130, %r131, %r132;
	// end inline asm
	mov.b64 	%rd60, {%r123, %r128};
	mov.b64 	%fd139, %rd60;
	setp.gt.s32 	%p68, %r82, 15;
	setp.lt.f64 	%p69, %fd138, %fd139;
	selp.f64 	%fd37, %fd139, %fd138, %p69;
	selp.f64 	%fd304, %fd138, %fd37, %p68;
	setp.ne.s32 	%p70, %r82, 0;
	@%p70 bra 	$L__BB8_44;
	shr.u32 	%r133, %r27, 2;
	and.b32  	%r134, %r133, 248;
	mov.u32 	%r135, _ZZN3cub18CUB_300001_SM_10006detail6reduce18DeviceReduceKernelINS2_10policy_hubIdyN4cuda3__47maximumIdEEE10Policy1000EN6thrust24THRUST_300001_SM_1000_NS10device_ptrIdEEyS8_dNS5_3std3__410__identityEEEvT0_PT3_T1_NS0_13GridEvenShareISL_EET2_T4_E12temp_storage;
	add.s32 	%r136, %r135, %r134;
	st.shared.f64 	[%r136+8], %fd37;
$L__BB8_44:
	bar.sync 	0;
	setp.ne.s32 	%p71, %r27, 0;
	@%p71 bra 	$L__BB8_46;
	ld.shared.f64 	%fd140, [_ZZN3cub18CUB_300001_SM_10006detail6reduce18DeviceReduceKernelINS2_10policy_hubIdyN4cuda3__47maximumIdEEE10Policy1000EN6thrust24THRUST_300001_SM_1000_NS10device_ptrIdEEyS8_dNS5_3std3__410__identityEEEvT0_PT3_T1_NS0_13GridEvenShareISL_EET2_T4_E12temp_storage+16];
	setp.lt.f64 	%p72, %fd304, %fd140;
	selp.f64 	%fd141, %fd140, %fd304, %p72;
	ld.shared.f64 	%fd142, [_ZZN3cub18CUB_300001_SM_10006detail6reduce18DeviceReduceKernelINS2_10policy_hubIdyN4cuda3__47maximumIdEEE10Policy1000EN6thrust24THRUST_300001_SM_1000_NS10device_ptrIdEEyS8_dNS5_3std3__410__identityEEEvT0_PT3_T1_NS0_13GridEvenShareISL_EET2_T4_E12temp_storage+24];
	setp.lt.f64 	%p73, %fd141, %fd142;
	selp.f64 	%fd143, %fd142, %fd141, %p73;
	ld.shared.f64 	%fd144, [_ZZN3cub18CUB_300001_SM_10006detail6reduce18DeviceReduceKernelINS2_10policy_hubIdyN4cuda3__47maximumIdEEE10Policy1000EN6thrust24THRUST_300001_SM_1000_NS10device_ptrIdEEyS8_dNS5_3std3__410__identityEEEvT0_PT3_T1_NS0_13GridEvenShareISL_EET2_T4_E12temp_storage+32];
	setp.lt.f64 	%p74, %fd143, %fd144;
	selp.f64 	%fd145, %fd144, %fd143, %p74;
	ld.shared.f64 	%fd146, [_ZZN3cub18CUB_300001_SM_10006detail6reduce18DeviceReduceKernelINS2_10policy_hubIdyN4cuda3__47maximumIdEEE10Policy1000EN6thrust24THRUST_300001_SM_1000_NS10device_ptrIdEEyS8_dNS5_3std3__410__identityEEEvT0_PT3_T1_NS0_13GridEvenShareISL_EET2_T4_E12temp_storage+40];
	setp.lt.f64 	%p75, %fd145, %fd146;
	selp.f64 	%fd147, %fd146, %fd145, %p75;
	ld.shared.f64 	%fd148, [_ZZN3cub18CUB_300001_SM_10006detail6reduce18DeviceReduceKernelINS2_10policy_hubIdyN4cuda3__47maximumIdEEE10Policy1000EN6thrust24THRUST_300001_SM_1000_NS10device_ptrIdEEyS8_dNS5_3std3__410__identityEEEvT0_PT3_T1_NS0_13GridEvenShareISL_EET2_T4_E12temp_storage+48];
	setp.lt.f64 	%p76, %fd147, %fd148;
	selp.f64 	%fd149, %fd148, %fd147, %p76;
	ld.shared.f64 	%fd150, [_ZZN3cub18CUB_300001_SM_10006detail6reduce18DeviceReduceKernelINS2_10policy_hubIdyN4cuda3__47maximumIdEEE10Policy1000EN6thrust24THRUST_300001_SM_1000_NS10device_ptrIdEEyS8_dNS5_3std3__410__identityEEEvT0_PT3_T1_NS0_13GridEvenShareISL_EET2_T4_E12temp_storage+56];
	setp.lt.f64 	%p77, %fd149, %fd150;
	selp.f64 	%fd151, %fd150, %fd149, %p77;
	ld.shared.f64 	%fd152, [_ZZN3cub18CUB_300001_SM_10006detail6reduce18DeviceReduceKernelINS2_10policy_hubIdyN4cuda3__47maximumIdEEE10Policy1000EN6thrust24THRUST_300001_SM_1000_NS10device_ptrIdEEyS8_dNS5_3std3__410__identityEEEvT0_PT3_T1_NS0_13GridEvenShareISL_EET2_T4_E12temp_storage+64];
	setp.lt.f64 	%p78, %fd151, %fd152;
	selp.f64 	%fd304, %fd152, %fd151, %p78;
$L__BB8_46:
	mov.u32 	%r264, %tid.x;
	setp.ne.s32 	%p165, %r264, 0;
	@%p165 bra 	$L__BB8_48;
	ld.param.u64 	%rd101, [_ZN3cub18CUB_300001_SM_10006detail6reduce18DeviceReduceKernelINS2_10policy_hubIdyN4cuda3__47maximumIdEEE10Policy1000EN6thrust24THRUST_300001_SM_1000_NS10device_ptrIdEEyS8_dNS5_3std3__410__identityEEEvT0_PT3_T1_NS0_13GridEvenShareISL_EET2_T4__param_1];
	cvta.to.global.u64 	%rd98, %rd101;
	mul.wide.u32 	%rd99, %r2, 8;
	add.s64 	%rd100, %rd98, %rd99;
	st.global.f64 	[%rd100], %fd304;
$L__BB8_48:
	ret;

}
	// .globl	_ZN3cub18CUB_300001_SM_10006detail6reduce28DeviceReduceSingleTileKernelINS2_10policy_hubIdyN4cuda3__47maximumIdEEE10Policy1000EPdPfiS8_fdNS5_3std3__410__identityEEEvT0_T1_T2_T3_T4_T6_
.visible .entry _ZN3cub18CUB_300001_SM_10006detail6reduce28DeviceReduceSingleTileKernelINS2_10policy_hubIdyN4cuda3__47maximumIdEEE10Policy1000EPdPfiS8_fdNS5_3std3__410__identityEEEvT0_T1_T2_T3_T4_T6_(
	.param .u64 .ptr .align 1 _ZN3cub18CUB_300001_SM_10006detail6reduce28DeviceReduceSingleTileKernelINS2_10policy_hubIdyN4cuda3__47maximumIdEEE10Policy1000EPdPfiS8_fdNS5_3std3__410__identityEEEvT0_T1_T2_T3_T4_T6__param_0,
	.param .u64 .ptr .align 1 _ZN3cub18CUB_300001_SM_10006detail6reduce28DeviceReduceSingleTileKernelINS2_10policy_hubIdyN4cuda3__47maximumIdEEE10Policy1000EPdPfiS8_fdNS5_3std3__410__identityEEEvT0_T1_T2_T3_T4_T6__param_1,
	.param .u32 _ZN3cub18CUB_300001_SM_10006detail6reduce28DeviceReduceSingleTileKernelINS2_10policy_hubIdyN4cuda3__47maximumIdEEE10Policy1000EPdPfiS8_fdNS5_3std3__410__identityEEEvT0_T1_T2_T3_T4_T6__param_2,
	.param .align 1 .b8 _ZN3cub18CUB_300001_SM_10006detail6reduce28DeviceReduceSingleTileKernelINS2_10policy_hubIdyN4cuda3__47maximumIdEEE10Policy1000EPdPfiS8_fdNS5_3std3__410__identityEEEvT0_T1_T2_T3_T4_T6__param_3[1],
	.param .f32 _ZN3cub18CUB_300001_SM_10006detail6reduce28DeviceReduceSingleTileKernelINS2_10policy_hubIdyN4cuda3__47maximumIdEEE10Policy1000EPdPfiS8_fdNS5_3std3__410__identityEEEvT0_T1_T2_T3_T4_T6__param_4,
	.param .align 1 .b8 _ZN3cub18CUB_300001_SM_10006detail6reduce28DeviceReduceSingleTileKernelINS2_10policy_hubIdyN4cuda3__47maximumIdEEE10Policy1000EPdPfiS8_fdNS5_3std3__410__identityEEEvT0_T1_T2_T3_T4_T6__param_5[1]
)
.maxntid 256
.minnctapersm 1
{
	.reg .pred 	%p<220>;
	.reg .b32 	%r<472>;
	.reg .b32 	%f<4>;
	.reg .b64 	%rd<206>;
	.reg .b64 	%fd<380>;
	// demoted variable
	.shared .align 8 .b8 _ZZN3cub18CUB_300001_SM_10006detail6reduce28DeviceReduceSingleTileKernelINS2_10policy_hubIdyN4cuda3__47maximumIdEEE10Policy1000EPdPfiS8_fdNS5_3std3__410__identityEEEvT0_T1_T2_T3_T4_T6_E12temp_storage[80];
	ld.param.u64 	%rd15, [_ZN3cub18CUB_300001_SM_10006detail6reduce28DeviceReduceSingleTileKernelINS2_10policy_hubIdyN4cuda3__47maximumIdEEE10Policy1000EPdPfiS8_fdNS5_3std3__410__identityEEEvT0_T1_T2_T3_T4_T6__param_0];
	ld.param.u64 	%rd16, [_ZN3cub18CUB_300001_SM_10006detail6reduce28DeviceReduceSingleTileKernelINS2_10policy_hubIdyN4cuda3__47maximumIdEEE10Policy1000EPdPfiS8_fdNS5_3std3__410__identityEEEvT0_T1_T2_T3_T4_T6__param_1];
	ld.param.u32 	%r68, [_ZN3cub18CUB_300001_SM_10006detail6reduce28DeviceReduceSingleTileKernelINS2_10policy_hubIdyN4cuda3__47maximumIdEEE10Policy1000EPdPfiS8_fdNS5_3std3__410__identityEEEvT0_T1_T2_T3_T4_T6__param_2];
	ld.param.f32 	%f1, [_ZN3cub18CUB_300001_SM_10006detail6reduce28DeviceReduceSingleTileKernelINS2_10policy_hubIdyN4cuda3__47maximumIdEEE10Policy1000EPdPfiS8_fdNS5_3std3__410__identityEEEvT0_T1_T2_T3_T4_T6__param_4];
	cvta.to.global.u64 	%rd1, %rd16;
	setp.ne.s32 	%p1, %r68, 0;
	@%p1 bra 	$L__BB9_3;
	mov.u32 	%r445, %tid.x;
	setp.ne.s32 	%p219, %r445, 0;
	@%p219 bra 	$L__BB9_74;
	st.global.f32 	[%rd1], %f1;
	bra.uni 	$L__BB9_74;
$L__BB9_3:
	and.b64  	%rd17, %rd15, 31;
	setp.ne.s64 	%p2, %rd17, 0;
	@%p2 bra 	$L__BB9_38;
	setp.gt.s32 	%p110, %r68, 2047;
	@%p110 bra 	$L__BB9_22;
	mov.u32 	%r1, %tid.x;
	setp.ge.s32 	%p159, %r1, %r68;
	mov.f64 	%fd358, 0d0000000000000000;
	mov.u32 	%r449, %r1;
	@%p159 bra 	$L__BB9_7;
	mul.wide.u32 	%rd169, %r1, 8;
	add.s64 	%rd168, %rd15, %rd169;
	// begin inline asm
	ld.global.nc.u64 %rd167, [%rd168];
	// end inline asm
	mov.b64 	%fd358, %rd167;
	add.s32 	%r449, %r1, 256;
$L__BB9_7:
	setp.ge.s32 	%p160, %r449, %r68;
	@%p160 bra 	$L__BB9_13;
	not.b32 	%r321, %r449;
	add.s32 	%r4, %r68, %r321;
	and.b32  	%r322, %r4, 768;
	setp.eq.s32 	%p161, %r322, 768;
	@%p161 bra 	$L__BB9_11;
	mul.wide.u32 	%rd170, %r449, 8;
	add.s64 	%rd202, %rd15, %rd170;
	shr.u32 	%r323, %r4, 8;
	add.s32 	%r324, %r323, 1;
	and.b32  	%r325, %r324, 3;
	neg.s32 	%r447, %r325;
$L__BB9_10:
	.pragma "nounroll";
	// begin inline asm
	ld.global.nc.u64 %rd171, [%rd202];
	// end inline asm
	mov.b64 	%fd271, %rd171;
	setp.lt.f64 	%p162, %fd358, %fd271;
	selp.f64 	%fd358, %fd271, %fd358, %p162;
	add.s32 	%r449, %r449, 256;
	add.s64 	%rd202, %rd202, 2048;
	add.s32 	%r447, %r447, 1;
	setp.ne.s32 	%p163, %r447, 0;
	@%p163 bra 	$L__BB9_10;
$L__BB9_11:
	setp.lt.u32 	%p164, %r4, 768;
	@%p164 bra 	$L__BB9_13;
$L__BB9_12:
	mul.wide.s32 	%rd181, %r449, 8;
	add.s64 	%rd174, %rd15, %rd181;
	// begin inline asm
	ld.global.nc.u64 %rd173, [%rd174];
	// end inline asm
	mov.b64 	%fd272, %rd173;
	setp.lt.f64 	%p165, %fd358, %fd272;
	selp.f64 	%fd273, %fd272, %fd358, %p165;
	add.s64 	%rd176, %rd174, 2048;
	// begin inline asm
	ld.global.nc.u64 %rd175, [%rd176];
	// end inline asm
	mov.b64 	%fd274, %rd175;
	setp.lt.f64 	%p166, %fd273, %fd274;
	selp.f64 	%fd275, %fd274, %fd273, %p166;
	add.s64 	%rd178, %rd174, 4096;
	// begin inline asm
	ld.global.nc.u64 %rd177, [%rd178];
	// end inline asm
	mov.b64 	%fd276, %rd177;
	setp.lt.f64 	%p167, %fd275, %fd276;
	selp.f64 	%fd277, %fd276, %fd275, %p167;
	add.s64 	%rd180, %rd174, 6144;
	// begin inline asm
	ld.global.nc.u64 %rd179, [%rd180];
	// end inline asm
	mov.b64 	%fd278, %rd179;
	setp.lt.f64 	%p168, %fd277, %fd278;
	selp.f64 	%fd358, %fd278, %fd277, %p168;
	add.s32 	%r449, %r449, 1024;
	setp.lt.s32 	%p169, %r449, %r68;
	@%p169 bra 	$L__BB9_12;
$L__BB9_13:
	setp.lt.s32 	%p170, %r68, 256;
	@%p170 bra 	$L__BB9_18;
	// begin inline asm
	mov.u32 %r389, %laneid;
	// end inline asm
	mov.b64 	%rd192, %fd358;
	mov.b64 	{%r391, %r396}, %rd192;
	mov.b32 	%r397, 1;
	mov.b32 	%r438, 31;
	mov.b32 	%r439, -1;
	// begin inline asm
	shfl.sync.down.b32 %r390, %r391, %r397, %r438, %r439;
	// end inline asm
	// begin inline asm
	shfl.sync.down.b32 %r395, %r396, %r397, %r438, %r439;
	// end inline asm
	mov.b64 	%rd193, {%r390, %r395};
	mov.b64 	%fd326, %rd193;
	setp.gt.s32 	%p198, %r389, 30;
	setp.lt.f64 	%p199, %fd358, %fd326;
	selp.f64 	%fd327, %fd326, %fd358, %p199;
	selp.f64 	%fd328, %fd358, %fd327, %p198;
	mov.b64 	%rd194, %fd328;
	mov.b64 	{%r401, %r406}, %rd194;
	mov.b32 	%r407, 2;
	// begin inline asm
	shfl.sync.down.b32 %r400, %r401, %r407, %r438, %r439;
	// end inline asm
	// begin inline asm
	shfl.sync.down.b32 %r405, %r406, %r407, %r438, %r439;
	// end inline asm
	mov.b64 	%rd195, {%r400, %r405};
	mov.b64 	%fd329, %rd195;
	setp.gt.s32 	%p200, %r389, 29;
	setp.lt.f64 	%p201, %fd328, %fd329;
	selp.f64 	%fd330, %fd329, %fd328, %p201;
	selp.f64 	%fd331, %fd328, %fd330, %p200;
	mov.b64 	%rd196, %fd331;
	mov.b64 	{%r411, %r416}, %rd196;
	mov.b32 	%r417, 4;
	// begin inline asm
	shfl.sync.down.b32 %r410, %r411, %r417, %r438, %r439;
	// end inline asm
	// begin inline asm
	shfl.sync.down.b32 %r415, %r416, %r417, %r438, %r439;
	// end inline asm
	mov.b64 	%rd197, {%r410, %r415};
	mov.b64 	%fd332, %rd197;
	setp.gt.s32 	%p202, %r389, 27;
	setp.lt.f64 	%p203, %fd331, %fd332;
	selp.f64 	%fd333, %fd332, %fd331, %p203;
	selp.f64 	%fd334, %fd331, %fd333, %p202;
	mov.b64 	%rd198, %fd334;
	mov.b64 	{%r421, %r426}, %rd198;
	mov.b32 	%r427, 8;
	// begin inline asm
	shfl.sync.down.b32 %r420, %r421, %r427, %r438, %r439;
	// end inline asm
	// begin inline asm
	shfl.sync.down.b32 %r425, %r426, %r427, %r438, %r439;
	// end inline asm
	mov.b64 	%rd199, {%r420, %r425};
	mov.b64 	%fd335, %rd199;
	setp.gt.s32 	%p204, %r389, 23;
	setp.lt.f64 	%p205, %fd334, %fd335;
	selp.f64 	%fd336, %fd335, %fd334, %p205;
	selp.f64 	%fd337, %fd334, %fd336, %p204;
	mov.b64 	%rd200, %fd337;
	mov.b64 	{%r431, %r436}, %rd200;
	mov.b32 	%r437, 16;
	// begin inline asm
	shfl.sync.down.b32 %r430, %r431, %r437, %r438, %r439;
	// end inline asm
	// begin inline asm
	shfl.sync.down.b32 %r435, %r436, %r437, %r438, %r439;
	// end inline asm
	mov.b64 	%rd201, {%r430, %r435};
	mov.b64 	%fd338, %rd201;
	setp.gt.s32 	%p206, %r389, 15;
	setp.lt.f64 	%p207, %fd337, %fd338;
	selp.f64 	%fd10, %fd338, %fd337, %p207;
	selp.f64 	%fd379, %fd337, %fd10, %p206;
	setp.ne.s32 	%p208, %r389, 0;
	@%p208 bra 	$L__BB9_16;
	shr.u32 	%r440, %r1, 2;
	and.b32  	%r441, %r440, 248;
	mov.u32 	%r442, _ZZN3cub18CUB_300001_SM_10006detail6reduce28DeviceReduceSingleTileKernelINS2_10policy_hubIdyN4cuda3__47maximumIdEEE10Policy1000EPdPfiS8_fdNS5_3std3__410__identityEEEvT0_T1_T2_T3_T4_T6_E12temp_storage;
	add.s32 	%r443, %r442, %r441;
	st.shared.f64 	[%r443+8], %fd10;
$L__BB9_16:
	bar.sync 	0;
	setp.ne.s32 	%p209, %r1, 0;
	@%p209 bra 	$L__BB9_72;
	ld.shared.f64 	%fd339, [_ZZN3cub18CUB_300001_SM_10006detail6reduce28DeviceReduceSingleTileKernelINS2_10policy_hubIdyN4cuda3__47maximumIdEEE10Policy1000EPdPfiS8_fdNS5_3std3__410__identityEEEvT0_T1_T2_T3_T4_T6_E12temp_storage+16];
	setp.lt.f64 	%p210, %fd379, %fd339;
	selp.f64 	%fd340, %fd339, %fd379, %p210;
	ld.shared.f64 	%fd341, [_ZZN3cub18CUB_300001_SM_10006detail6reduce28DeviceReduceSingleTileKernelINS2_10policy_hubIdyN4cuda3__47maximumIdEEE10Policy1000EPdPfiS8_fdNS5_3std3__410__identityEEEvT0_T1_T2_T3_T4_T6_E12temp_storage+24];
	setp.lt.f64 	%p211, %fd340, %fd341;
	selp.f64 	%fd342, %fd341, %fd340, %p211;
	ld.shared.f64 	%fd343, [_ZZN3cub18CUB_300001_SM_10006detail6reduce28DeviceReduceSingleTileKernelINS2_10policy_hubIdyN4cuda3__47maximumIdEEE10Policy1000EPdPfiS8_fdNS5_3std3__410__identityEEEvT0_T1_T2_T3_T4_T6_E12temp_storage+32];
	setp.lt.f64 	%p212, %fd342, %fd343;
	selp.f64 	%fd344, %fd343, %fd342, %p212;
	ld.shared.f64 	%fd345, [_ZZN3cub18CUB_300001_SM_10006detail6reduce28DeviceReduceSingleTileKernelINS2_10policy_hubIdyN4cuda3__47maximumIdEEE10Policy1000EPdPfiS8_fdNS5_3std3__410__identityEEEvT0_T1_T2_T3_T4_T6_E12temp_storage+40];
	setp.lt.f64 	%p213, %fd344, %fd345;
	selp.f64 	%fd346, %fd345, %fd344, %p213;
	ld.shared.f64 	%fd347, [_ZZN3cub18CUB_300001_SM_10006detail6reduce28DeviceReduceSingleTileKernelINS2_10policy_hubIdyN4cuda3__47maximumIdEEE10Policy1000EPdPfiS8_fdNS5_3std3__410__identityEEEvT0_T1_T2_T3_T4_T6_E12temp_storage+48];
	setp.lt.f64 	%p214, %fd346, %fd347;
	selp.f64 	%fd348, %fd347, %fd346, %p214;
	ld.shared.f64 	%fd349, [_ZZN3cub18CUB_300001_SM_10006detail6reduce28DeviceReduceSingleTileKernelINS2_10policy_hubIdyN4cuda3__47maximumIdEEE10Policy1000EPdPfiS8_fdNS5_3std3__410__identityEEEvT0_T1_T2_T3_T4_T6_E12temp_storage+56];
	setp.lt.f64 	%p215, %fd348, %fd349;
	selp.f64 	%fd350, %fd349, %fd348, %p215;
	ld.shared.f64 	%fd351, [_ZZN3cub18CUB_300001_SM_10006detail6reduce28DeviceReduceSingleTileKernelINS2_10policy_hubIdyN4cuda3__47maximumIdEEE10Policy1000EPdPfiS8_fdNS5_3std3__410__identityEEEvT0_T1_T2_T3_T4_T6_E12temp_storage+64];
	setp.lt.f64 	%p216, %fd350, %fd351;
	selp.f64 	%fd379, %fd351, %fd350, %p216;
	bra.uni 	$L__BB9_72;
$L__BB9_18:
	// begin inline asm
	mov.u32 %r326, %laneid;
	// end inline asm
	and.b32  	%r377, %r1, 992;
	add.s32 	%r378, %r377, 32;
	setp.gt.s32 	%p171, %r378, %r68;
	not.b32 	%r379, %r377;
	add.s32 	%r380, %r68, %r379;
	selp.b32 	%r375, %r380, 31, %p171;
	mov.b64 	%rd182, %fd358;
	mov.b64 	{%r328, %r333}, %rd182;
	mov.b32 	%r334, 1;
	mov.b32 	%r376, -1;
	// begin inline asm
	shfl.sync.down.b32 %r327, %r328, %r334, %r375, %r376;
	// end inline asm
	// begin inline asm
	shfl.sync.down.b32 %r332, %r333, %r334, %r375, %r376;
	// end inline asm
	mov.b64 	%rd183, {%r327, %r332};
	mov.b64 	%fd279, %rd183;
	setp.lt.s32 	%p172, %r326, %r375;
	setp.lt.f64 	%p173, %fd358, %fd279;
	selp.f64 	%fd280, %fd279, %fd358, %p173;
	selp.f64 	%fd281, %fd280, %fd358, %p172;
	mov.b64 	%rd184, %fd281;
	mov.b64 	{%r338, %r343}, %rd184;
	mov.b32 	%r344, 2;
	// begin inline asm
	shfl.sync.down.b32 %r337, %r338, %r344, %r375, %r376;
	// end inline asm
	// begin inline asm
	shfl.sync.down.b32 %r342, %r343, %r344, %r375, %r376;
	// end inline asm
	mov.b64 	%rd185, {%r337, %r342};
	mov.b64 	%fd282, %rd185;
	add.s32 	%r381, %r326, 2;
	setp.gt.s32 	%p174, %r381, %r375;
	setp.lt.f64 	%p175, %fd281, %fd282;
	selp.f64 	%fd283, %fd282, %fd281, %p175;
	selp.f64 	%fd284, %fd281, %fd283, %p174;
	mov.b64 	%rd186, %fd284;
	mov.b64 	{%r348, %r353}, %rd186;
	mov.b32 	%r354, 4;
	// begin inline asm
	shfl.sync.down.b32 %r347, %r348, %r354, %r375, %r376;
	// end inline asm
	// begin inline asm
	shfl.sync.down.b32 %r352, %r353, %r354, %r375, %r376;
	// end inline asm
	mov.b64 	%rd187, {%r347, %r352};
	mov.b64 	%fd285, %rd187;
	add.s32 	%r382, %r326, 4;
	setp.gt.s32 	%p176, %r382, %r375;
	setp.lt.f64 	%p177, %fd284, %fd285;
	selp.f64 	%fd286, %fd285, %fd284, %p177;
	selp.f64 	%fd287, %fd284, %fd286, %p176;
	mov.b64 	%rd188, %fd287;
	mov.b64 	{%r358, %r363}, %rd188;
	mov.b32 	%r364, 8;
	// begin inline asm
	shfl.sync.down.b32 %r357, %r358, %r364, %r375, %r376;
	// end inline asm
	// begin inline asm
	shfl.sync.down.b32 %r362, %r363, %r364, %r375, %r376;
	// end inline asm
	mov.b64 	%rd189, {%r357, %r362};
	mov.b64 	%fd288, %rd189;
	add.s32 	%r383, %r326, 8;
	setp.gt.s32 	%p178, %r383, %r375;
	setp.lt.f64 	%p179, %fd287, %fd288;
	selp.f64 	%fd289, %fd288, %fd287, %p179;
	selp.f64 	%fd290, %fd287, %fd289, %p178;
	mov.b64 	%rd190, %fd290;
	mov.b64 	{%r368, %r373}, %rd190;
	mov.b32 	%r374, 16;
	// begin inline asm
	shfl.sync.down.b32 %r367, %r368, %r374, %r375, %r376;
	// end inline asm
	// begin inline asm
	shfl.sync.down.b32 %r372, %r373, %r374, %r375, %r376;
	// end inline asm
	mov.b64 	%rd191, {%r367, %r372};
	mov.b64 	%fd291, %rd191;
	add.s32 	%r384, %r326, 16;
	setp.gt.s32 	%p180, %r384, %r375;
	setp.lt.f64 	%p181, %fd290, %fd291;
	selp.f64 	%fd292, %fd291, %fd290, %p181;
	selp.f64 	%fd379, %fd290, %fd292, %p180;
	setp.ne.s32 	%p182, %r326, 0;
	@%p182 bra 	$L__BB9_20;
	shr.u32 	%r385, %r1, 2;
	and.b32  	%r386, %r385, 248;
	mov.u32 	%r387, _ZZN3cub18CUB_300001_SM_10006detail6reduce28DeviceReduceSingleTileKernelINS2_10policy_hubIdyN4cuda3__47maximumIdEEE10Policy1000EPdPfiS8_fdNS5_3std3__410__identityEEEvT0_T1_T2_T3_T4_T6_E12temp_storage;
	add.s32 	%r388, %r387, %r386;
	st.shared.f64 	[%r388+8], %fd379;
$L__BB9_20:
	bar.sync 	0;
	setp.ne.s32 	%p183, %r1, 0;
	@%p183 bra 	$L__BB9_72;
	setp.gt.s32 	%p184, %r68, 32;
	ld.shared.f64 	%fd293, [_ZZN3cub18CUB_300001_SM_10006detail6reduce28DeviceReduceSingleTileKernelINS2_10policy_hubIdyN4cuda3__47maximumIdEEE10Policy1000EPdPfiS8_fdNS5_3std3__410__identityEEEvT0_T1_T2_T3_T4_T6_E12temp_storage+16];
	setp.lt.f64 	%p185, %fd379, %fd293;
	selp.f64 	%fd295, %fd293, %fd379, %p185;
	selp.f64 	%fd296, %fd295, %fd379, %p184;
	setp.gt.s32 	%p186, %r68, 64;
	ld.shared.f64 	%fd298, [_ZZN3cub18CUB_300001_SM_10006detail6reduce28DeviceReduceSingleTileKernelINS2_10policy_hubIdyN4cuda3__47maximumIdEEE10Policy1000EPdPfiS8_fdNS5_3std3__410__identityEEEvT0_T1_T2_T3_T4_T6_E12temp_storage+24];
	setp.lt.f64 	%p187, %fd296, %fd298;
	selp.f64 	%fd300, %fd298, %fd296, %p187;
	selp.f64 	%fd301, %fd300, %fd296, %p186;
	setp.gt.s32 	%p188, %r68, 96;
	ld.shared.f64 	%fd303, [_ZZN3cub18CUB_300001_SM_10006detail6reduce28DeviceReduceSingleTileKernelINS2_10policy_hubIdyN4cuda3__47maximumIdEEE10Policy1000EPdPfiS8_fdNS5_3std3__410__identityEEEvT0_T1_T2_T3_T4_T6_E12temp_storage+32];
	setp.lt.f64 	%p189, %fd301, %fd303;
	selp.f64 	%fd305, %fd303, %fd301, %p189;
	selp.f64 	%fd306, %fd305, %fd301, %p188;
	setp.gt.s32 	%p190, %r68, 128;
	ld.shared.f64 	%fd308, [_ZZN3cub18CUB_300001_SM_10006detail6reduce28DeviceReduceSingleTileKernelINS2_10policy_hubIdyN4cuda3__47maximumIdEEE10Policy1000EPdPfiS8_fdNS5_3std3__410__identityEEEvT0_T1_T2_T3_T4_T6_E12temp_storage+40];
	setp.lt.f64 	%p191, %fd306, %fd308;
	selp.f64 	%fd310, %fd308, %fd306, %p191;
	selp.f64 	%fd311, %fd310, %fd306, %p190;
	setp.gt.s32 	%p192, %r68, 160;
	ld.shared.f64 	%fd313, [_ZZN3cub18CUB_300001_SM_10006detail6reduce28DeviceReduceSingleTileKernelINS2_10policy_hubIdyN4cuda3__47maximumIdEEE10Policy1000EPdPfiS8_fdNS5_3std3__410__identityEEEvT0_T1_T2_T3_T4_T6_E12temp_storage+48];
	setp.lt.f64 	%p193, %fd311, %fd313;
	selp.f64 	%fd315, %fd313, %fd311, %p193;
	selp.f64 	%fd316, %fd315, %fd311, %p192;
	setp.gt.s32 	%p194, %r68, 192;
	ld.shared.f64 	%fd318, [_ZZN3cub18CUB_300001_SM_10006detail6reduce28DeviceReduceSingleTileKernelINS2_10policy_hubIdyN4cuda3__47maximumIdEEE10Policy1000EPdPfiS8_fdNS5_3std3__410__identityEEEvT0_T1_T2_T3_T4_T6_E12temp_storage+56];
	setp.lt.f64 	%p195, %fd316, %fd318;
	selp.f64 	%fd320, %fd318, %fd316, %p195;
	selp.f64 	%fd321, %fd320, %fd316, %p194;
	setp.gt.s32 	%p196, %r68, 224;
	ld.shared.f64 	%fd323, [_ZZN3cub18CUB_300001_SM_10006detail6reduce28DeviceReduceSingleTileKernelINS2_10policy_hubIdyN4cuda3__47maximumIdEEE10Policy1000EPdPfiS8_fdNS5_3std3__410__identityEEEvT0_T1_T2_T3_T4_T6_E12temp_storage+64];
	setp.lt.f64 	%p197, %fd321, %fd323;
	selp.f64 	%fd325, %fd323, %fd321, %p197;
	selp.f64 	%fd379, %fd325, %fd321, %p196;
	bra.uni 	$L__BB9_72;
$L__BB9_22:
	mov.u32 	%r13, %tid.x;
	shl.b32 	%r14, %r13, 2;
	mul.wide.u32 	%rd126, %r14, 8;
	add.s64 	%rd116, %rd15, %rd126;
	// begin inline asm
	ld.global.nc.v2.u64 {%rd114, %rd115}, [%rd116];
	// end inline asm
	add.s64 	%rd119, %rd116, 16;
	// begin inline asm
	ld.global.nc.v2.u64 {%rd117, %rd118}, [%rd119];
	// end inline asm
	mov.b64 	%fd205, %rd114;
	mov.b64 	%fd206, %rd115;
	mov.b64 	%fd207, %rd117;
	mov.b64 	%fd208, %rd118;
	add.s64 	%rd122, %rd116, 8192;
	// begin inline asm
	ld.global.nc.v2.u64 {%rd120, %rd121}, [%rd122];
	// end inline asm
	add.s64 	%rd125, %rd116, 8208;
	// begin inline asm
	ld.global.nc.v2.u64 {%rd123, %rd124}, [%rd125];
	// end inline asm
	mov.b64 	%fd209, %rd120;
	mov.b64 	%fd210, %rd121;
	mov.b64 	%fd211, %rd123;
	mov.b64 	%fd212, %rd124;
	setp.lt.f64 	%p111, %fd205, %fd206;
	selp.f64 	%fd213, %fd206, %fd205, %p111;
	setp.lt.f64 	%p112, %fd213, %fd207;
	selp.f64 	%fd214, %fd207, %fd213, %p112;
	setp.lt.f64 	%p113, %fd214, %fd208;
	selp.f64 	%fd215, %fd208, %fd214, %p113;
	setp.lt.f64 	%p114, %fd215, %fd209;
	selp.f64 	%fd216, %fd209, %fd215, %p114;
	setp.lt.f64 	%p115, %fd216, %fd210;
	selp.f64 	%fd217, %fd210, %fd216, %p115;
	setp.lt.f64 	%p116, %fd217, %fd211;
	selp.f64 	%fd218, %fd211, %fd217, %p116;
	setp.lt.f64 	%p117, %fd218, %fd212;
	selp.f64 	%fd365, %fd212, %fd218, %p117;
	setp.lt.u32 	%p118, %r68, 4096;
	mov.b32 	%r452, 2048;
	@%p118 bra 	$L__BB9_26;
	add.s32 	%r15, %r68, -2048;
	mov.b32 	%r452, 2048;
$L__BB9_24:
	add.s32 	%r258, %r452, %r14;
	mul.wide.u32 	%rd139, %r258, 8;
	add.s64 	%rd129, %rd15, %rd139;
	// begin inline asm
	ld.global.nc.v2.u64 {%rd127, %rd128}, [%rd129];
	// end inline asm
	add.s64 	%rd132, %rd129, 16;
	// begin inline asm
	ld.global.nc.v2.u64 {%rd130, %rd131}, [%rd132];
	// end inline asm
	mov.b64 	%fd219, %rd127;
	mov.b64 	%fd220, %rd128;
	mov.b64 	%fd221, %rd130;
	mov.b64 	%fd222, %rd131;
	add.s64 	%rd135, %rd129, 8192;
	// begin inline asm
	ld.global.nc.v2.u64 {%rd133, %rd134}, [%rd135];
	// end inline asm
	add.s64 	%rd138, %rd129, 8208;
	// begin inline asm
	ld.global.nc.v2.u64 {%rd136, %rd137}, [%rd138];
	// end inline asm
	mov.b64 	%fd223, %rd133;
	mov.b64 	%fd224, %rd134;
	mov.b64 	%fd225, %rd136;
	mov.b64 	%fd226, %rd137;
	setp.lt.f64 	%p119, %fd365, %fd219;
	selp.f64 	%fd227, %fd219, %fd365, %p119;
	setp.lt.f64 	%p120, %fd227, %fd220;
	selp.f64 	%fd228, %fd220, %fd227, %p120;
	setp.lt.f64 	%p121, %fd228, %fd221;
	selp.f64 	%fd229, %fd221, %fd228, %p121;
	setp.lt.f64 	%p122, %fd229, %fd222;
	selp.f64 	%fd230, %fd222, %fd229, %p122;
	setp.lt.f64 	%p123, %fd230, %fd223;
	selp.f64 	%fd231, %fd223, %fd230, %p123;
	setp.lt.f64 	%p124, %fd231, %fd224;
	selp.f64 	%fd232, %fd224, %fd231, %p124;
	setp.lt.f64 	%p125, %fd232, %fd225;
	selp.f64 	%fd233, %fd225, %fd232, %p125;
	setp.lt.f64 	%p126, %fd233, %fd226;
	selp.f64 	%fd365, %fd226, %fd233, %p126;
	sub.s32 	%r259, %r68, %r452;
	setp.lt.s32 	%p127, %r259, 2048;
	@%p127 bra 	$L__BB9_34;
	add.s32 	%r452, %r452, 2048;
	setp.le.s32 	%p128, %r452, %r15;
	@%p128 bra 	$L__BB9_24;
$L__BB9_26:
	setp.le.s32 	%p129, %r68, %r452;
	@%p129 bra 	$L__BB9_34;
	sub.s32 	%r19, %r68, %r452;
	setp.ge.s32 	%p130, %r13, %r19;
	@%p130 bra 	$L__BB9_34;
	not.b32 	%r260, %r13;
	add.s32 	%r261, %r68, %r260;
	sub.s32 	%r20, %r261, %r452;
	and.b32  	%r262, %r20, 768;
	setp.eq.s32 	%p131, %r262, 768;
	mov.u32 	%r456, %r13;
	@%p131 bra 	$L__BB9_31;
	add.s32 	%r454, %r13, %r452;
	shr.u32 	%r263, %r20, 8;
	add.s32 	%r264, %r263, 1;
	and.b32  	%r265, %r264, 3;
	neg.s32 	%r453, %r265;
	mov.u32 	%r456, %r13;
$L__BB9_30:
	.pragma "nounroll";
	mul.wide.u32 	%rd142, %r454, 8;
	add.s64 	%rd141, %rd15, %rd142;
	// begin inline asm
	ld.global.nc.u64 %rd140, [%rd141];
	// end inline asm
	mov.b64 	%fd235, %rd140;
	setp.lt.f64 	%p132, %fd365, %fd235;
	selp.f64 	%fd365, %fd235, %fd365, %p132;
	add.s32 	%r456, %r456, 256;
	add.s32 	%r454, %r454, 256;
	add.s32 	%r453, %r453, 1;
	setp.ne.s32 	%p133, %r453, 0;
	@%p133 bra 	$L__BB9_30;
$L__BB9_31:
	setp.lt.u32 	%p134, %r20, 768;
	@%p134 bra 	$L__BB9_34;
	cvt.u64.u32 	%rd143, %r456;
	cvt.u64.u32 	%rd144, %r452;
	add.s64 	%rd145, %rd143, %rd144;
	shl.b64 	%rd146, %rd145, 3;
	add.s64 	%rd147, %rd146, %rd15;
	add.s64 	%rd203, %rd147, 4096;
	add.s32 	%r457, %r456, %r452;
$L__BB9_33:
	mul.wide.u32 	%rd156, %r457, 8;
	add.s64 	%rd149, %rd15, %rd156;
	// begin inline asm
	ld.global.nc.u64 %rd148, [%rd149];
	// end inline asm
	mov.b64 	%fd236, %rd148;
	setp.lt.f64 	%p135, %fd365, %fd236;
	selp.f64 	%fd237, %fd236, %fd365, %p135;
	add.s64 	%rd151, %rd203, -2048;
	// begin inline asm
	ld.global.nc.u64 %rd150, [%rd151];
	// end inline asm
	mov.b64 	%fd238, %rd150;
	setp.lt.f64 	%p136, %fd237, %fd238;
	selp.f64 	%fd239, %fd238, %fd237, %p136;
	// begin inline asm
	ld.global.nc.u64 %rd152, [%rd203];
	// end inline asm
	mov.b64 	%fd240, %rd152;
	setp.lt.f64 	%p137, %fd239, %fd240;
	selp.f64 	%fd241, %fd240, %fd239, %p137;
	add.s64 	%rd155, %rd203, 2048;
	// begin inline asm
	ld.global.nc.u64 %rd154, [%rd155];
	// end inline asm
	mov.b64 	%fd242, %rd154;
	setp.lt.f64 	%p138, %fd241, %fd242;
	selp.f64 	%fd365, %fd242, %fd241, %p138;
	add.s32 	%r456, %r456, 1024;
	add.s64 	%rd203, %rd203, 8192;
	add.s32 	%r457, %r457, 1024;
	setp.lt.s32 	%p139, %r456, %r19;
	@%p139 bra 	$L__BB9_33;
$L__BB9_34:
	// begin inline asm
	mov.u32 %r266, %laneid;
	// end inline asm
	mov.b64 	%rd157, %fd365;
	mov.b64 	{%r268, %r273}, %rd157;
	mov.b32 	%r274, 1;
	mov.b32 	%r315, 31;
	mov.b32 	%r316, -1;
	// begin inline asm
	shfl.sync.down.b32 %r267, %r268, %r274, %r315, %r316;
	// end inline asm
	// begin inline asm
	shfl.sync.down.b32 %r272, %r273, %r274, %r315, %r316;
	// end inline asm
	mov.b64 	%rd158, {%r267, %r272};
	mov.b64 	%fd243, %rd158;
	setp.gt.s32 	%p140, %r266, 30;
	setp.lt.f64 	%p141, %fd365, %fd243;
	selp.f64 	%fd244, %fd243, %fd365, %p141;
	selp.f64 	%fd245, %fd365, %fd244, %p140;
	mov.b64 	%rd159, %fd245;
	mov.b64 	{%r278, %r283}, %rd159;
	mov.b32 	%r284, 2;
	// begin inline asm
	shfl.sync.down.b32 %r277, %r278, %r284, %r315, %r316;
	// end inline asm
	// begin inline asm
	shfl.sync.down.b32 %r282, %r283, %r284, %r315, %r316;
	// end inline asm
	mov.b64 	%rd160, {%r277, %r282};
	mov.b64 	%fd246, %rd160;
	setp.gt.s32 	%p142, %r266, 29;
	setp.lt.f64 	%p143, %fd245, %fd246;
	selp.f64 	%fd247, %fd246, %fd245, %p143;
	selp.f64 	%fd248, %fd245, %fd247, %p142;
	mov.b64 	%rd161, %fd248;
	mov.b64 	{%r288, %r293}, %rd161;
	mov.b32 	%r294, 4;
	// begin inline asm
	shfl.sync.down.b32 %r287, %r288, %r294, %r315, %r316;
	// end inline asm
	// begin inline asm
	shfl.sync.down.b32 %r292, %r293, %r294, %r315, %r316;
	// end inline asm
	mov.b64 	%rd162, {%r287, %r292};
	mov.b64 	%fd249, %rd162;
	setp.gt.s32 	%p144, %r266, 27;
	setp.lt.f64 	%p145, %fd248, %fd249;
	selp.f64 	%fd250, %fd249, %fd248, %p145;
	selp.f64 	%fd251, %fd248, %fd250, %p144;
	mov.b64 	%rd163, %fd251;
	mov.b64 	{%r298, %r303}, %rd163;
	mov.b32 	%r304, 8;
	// begin inline asm
	shfl.sync.down.b32 %r297, %r298, %r304, %r315, %r316;
	// end inline asm
	// begin inline asm
	shfl.sync.down.b32 %r302, %r303, %r304, %r315, %r316;
	// end inline asm
	mov.b64 	%rd164, {%r297, %r302};
	mov.b64 	%fd252, %rd164;
	setp.gt.s32 	%p146, %r266, 23;
	setp.lt.f64 	%p147, %fd251, %fd252;
	selp.f64 	%fd253, %fd252, %fd251, %p147;
	selp.f64 	%fd254, %fd251, %fd253, %p146;
	mov.b64 	%rd165, %fd254;
	mov.b64 	{%r308, %r313}, %rd165;
	mov.b32 	%r314, 16;
	// begin inline asm
	shfl.sync.down.b32 %r307, %r308, %r314, %r315, %r316;
	// end inline asm
	// begin inline asm
	shfl.sync.down.b32 %r312, %r313, %r314, %r315, %r316;
	// end inline asm
	mov.b64 	%rd166, {%r307, %r312};
	mov.b64 	%fd255, %rd166;
	setp.gt.s32 	%p148, %r266, 15;
	setp.lt.f64 	%p149, %fd254, %fd255;
	selp.f64 	%fd26, %fd255, %fd254, %p149;
	selp.f64 	%fd379, %fd254, %fd26, %p148;
	setp.ne.s32 	%p150, %r266, 0;
	@%p150 bra 	$L__BB9_36;
	shr.u32 	%r317, %r13, 2;
	and.b32  	%r318, %r317, 248;
	mov.u32 	%r319, _ZZN3cub18CUB_300001_SM_10006detail6reduce28DeviceReduceSingleTileKernelINS2_10policy_hubIdyN4cuda3__47maximumIdEEE10Policy1000EPdPfiS8_fdNS5_3std3__410__identityEEEvT0_T1_T2_T3_T4_T6_E12temp_storage;
	add.s32 	%r320, %r319, %r318;
	st.shared.f64 	[%r320+8], %fd26;
$L__BB9_36:
	bar.sync 	0;
	setp.ne.s32 	%p151, %r13, 0;
	@%p151 bra 	$L__BB9_72;
	ld.shared.f64 	%fd256, [_ZZN3cub18CUB_300001_SM_10006detail6reduce28DeviceReduceSingleTileKernelINS2_10policy_hubIdyN4cuda3__47maximumIdEEE10Policy1000EPdPfiS8_fdNS5_3std3__410__identityEEEvT0_T1_T2_T3_T4_T6_E12temp_storage+16];
	setp.lt.f64 	%p152, %fd379, %fd256;
	selp.f64 	%fd257, %fd256, %fd379, %p152;
	ld.shared.f64 	%fd258, [_ZZN3cub18CUB_300001_SM_10006detail6reduce28DeviceReduceSingleTileKernelINS2_10policy_hubIdyN4cuda3__47maximumIdEEE10Policy1000EPdPfiS8_fdNS5_3std3__410__identityEEEvT0_T1_T2_T3_T4_T6_E12temp_storage+24];
	setp.lt.f64 	%p153, %fd257, %fd258;
	selp.f64 	%fd259, %fd258, %fd257, %p153;
	ld.shared.f64 	%fd260, [_ZZN3cub18CUB_300001_SM_10006detail6reduce28DeviceReduceSingleTileKernelINS2_10policy_hubIdyN4cuda3__47maximumIdEEE10Policy1000EPdPfiS8_fdNS5_3std3__410__identityEEEvT0_T1_T2_T3_T4_T6_E12temp_storage+32];
	setp.lt.f64 	%p154, %fd259, %fd260;
	selp.f64 	%fd261, %fd260, %fd259, %p154;
	ld.shared.f64 	%fd262, [_ZZN3cub18CUB_300001_SM_10006detail6reduce28DeviceReduceSingleTileKernelINS2_10policy_hubIdyN4cuda3__47maximumIdEEE10Policy1000EPdPfiS8_fdNS5_3std3__410__identityEEEvT0_T1_T2_T3_T4_T6_E12temp_storage+40];
	setp.lt.f64 	%p155, %fd261, %fd262;
	selp.f64 	%fd263, %fd262, %fd261, %p155;
	ld.shared.f64 	%fd264, [_ZZN3cub18CUB_300001_SM_10006detail6reduce28DeviceReduceSingleTileKernelINS2_10policy_hubIdyN4cuda3__47maximumIdEEE10Policy1000EPdPfiS8_fdNS5_3std3__410__identityEEEvT0_T1_T2_T3_T4_T6_E12temp_storage+48];
	setp.lt.f64 	%p156, %fd263, %fd264;
	selp.f64 	%fd265, %fd264, %fd263, %p156;
	ld.shared.f64 	%fd266, [_ZZN3cub18CUB_300001_SM_10006detail6reduce28DeviceReduceSingleTileKernelINS2_10policy_hubIdyN4cuda3__47maximumIdEEE10Policy1000EPdPfiS8_fdNS5_3std3__410__identityEEEvT0_T1_T2_T3_T4_T6_E12temp_storage+56];
	setp.lt.f64 	%p157, %fd265, %fd266;
	selp.f64 	%fd267, %fd266, %fd265, %p157;
	ld.shared.f64 	%fd268, [_ZZN3cub18CUB_300001_SM_10006detail6reduce28DeviceReduceSingleTileKernelINS2_10policy_hubIdyN4cuda3__47maximumIdEEE10Policy1000EPdPfiS8_fdNS5_3std3__410__identityEEEvT0_T1_T2_T3_T4_T6_E12temp_storage+64];
	setp.lt.f64 	%p158, %fd267, %fd268;
	selp.f64 	%fd379, %fd268, %fd267, %p158;
	bra.uni 	$L__BB9_72;
$L__BB9_38:
	setp.gt.s32 	%p3, %r68, 2047;
	@%p3 bra 	$L__BB9_56;
	mov.u32 	%r35, %tid.x;
	setp.ge.s32 	%p52, %r35, %r68;
	mov.f64 	%fd371, 0d0000000000000000;
	mov.u32 	%r462, %r35;
	@%p52 bra 	$L__BB9_41;
	mul.wide.u32 	%rd81, %r35, 8;
	add.s64 	%rd80, %rd15, %rd81;
	// begin inline asm
	ld.global.nc.u64 %rd79, [%rd80];
	// end inline asm
	mov.b64 	%fd371, %rd79;
	add.s32 	%r462, %r35, 256;
$L__BB9_41:
	setp.ge.s32 	%p53, %r462, %r68;
	@%p53 bra 	$L__BB9_47;
	not.b32 	%r133, %r462;
	add.s32 	%r38, %r68, %r133;
	and.b32  	%r134, %r38, 768;
	setp.eq.s32 	%p54, %r134, 768;
	@%p54 bra 	$L__BB9_45;
	mul.wide.u32 	%rd82, %r462, 8;
	add.s64 	%rd204, %rd15, %rd82;
	shr.u32 	%r135, %r38, 8;
	add.s32 	%r136, %r135, 1;
	and.b32  	%r137, %r136, 3;
	neg.s32 	%r460, %r137;
$L__BB9_44:
	.pragma "nounroll";
	// begin inline asm
	ld.global.nc.u64 %rd83, [%rd204];
	// end inline asm
	mov.b64 	%fd124, %rd83;
	setp.lt.f64 	%p55, %fd371, %fd124;
	selp.f64 	%fd371, %fd124, %fd371, %p55;
	add.s32 	%r462, %r462, 256;
	add.s64 	%rd204, %rd204, 2048;
	add.s32 	%r460, %r460, 1;
	setp.ne.s32 	%p56, %r460, 0;
	@%p56 bra 	$L__BB9_44;
$L__BB9_45:
	setp.lt.u32 	%p57, %r38, 768;
	@%p57 bra 	$L__BB9_47;
$L__BB9_46:
	mul.wide.s32 	%rd93, %r462, 8;
	add.s64 	%rd86, %rd15, %rd93;
	// begin inline asm
	ld.global.nc.u64 %rd85, [%rd86];
	// end inline asm
	mov.b64 	%fd125, %rd85;
	setp.lt.f64 	%p58, %fd371, %fd125;
	selp.f64 	%fd126, %fd125, %fd371, %p58;
	add.s64 	%rd88, %rd86, 2048;
	// begin inline asm
	ld.global.nc.u64 %rd87, [%rd88];
	// end inline asm
	mov.b64 	%fd127, %rd87;
	setp.lt.f64 	%p59, %fd126, %fd127;
	selp.f64 	%fd128, %fd127, %fd126, %p59;
	add.s64 	%rd90, %rd86, 4096;
	// begin inline asm
	ld.global.nc.u64 %rd89, [%rd90];
	// end inline asm
	mov.b64 	%fd129, %rd89;
	setp.lt.f64 	%p60, %fd128, %fd129;
	selp.f64 	%fd130, %fd129, %fd128, %p60;
	add.s64 	%rd92, %rd86, 6144;
	// begin inline asm
	ld.global.nc.u64 %rd91, [%rd92];
	// end inline asm
	mov.b64 	%fd131, %rd91;
	setp.lt.f64 	%p61, %fd130, %fd131;
	selp.f64 	%fd371, %fd131, %fd130, %p61;
	add.s32 	%r462, %r462, 1024;
	setp.lt.s32 	%p62, %r462, %r68;
	@%p62 bra 	$L__BB9_46;
$L__BB9_47:
	setp.lt.s32 	%p63, %r68, 256;
	@%p63 bra 	$L__BB9_52;
	// begin inline asm
	mov.u32 %r201, %laneid;
	// end inline asm
	mov.b64 	%rd104, %fd371;
	mov.b64 	{%r203, %r208}, %rd104;
	mov.b32 	%r209, 1;
	mov.b32 	%r250, 31;
	mov.b32 	%r251, -1;
	// begin inline asm
	shfl.sync.down.b32 %r202, %r203, %r209, %r250, %r251;
	// end inline asm
	// begin inline asm
	shfl.sync.down.b32 %r207, %r208, %r209, %r250, %r251;
	// end inline asm
	mov.b64 	%rd105, {%r202, %r207};
	mov.b64 	%fd179, %rd105;
	setp.gt.s32 	%p91, %r201, 30;
	setp.lt.f64 	%p92, %fd371, %fd179;
	selp.f64 	%fd180, %fd179, %fd371, %p92;
	selp.f64 	%fd181, %fd371, %fd180, %p91;
	mov.b64 	%rd106, %fd181;
	mov.b64 	{%r213, %r218}, %rd106;
	mov.b32 	%r219, 2;
	// begin inline asm
	shfl.sync.down.b32 %r212, %r213, %r219, %r250, %r251;
	// end inline asm
	// begin inline asm
	shfl.sync.down.b32 %r217, %r218, %r219, %r250, %r251;
	// end inline asm
	mov.b64 	%rd107, {%r212, %r217};
	mov.b64 	%fd182, %rd107;
	setp.gt.s32 	%p93, %r201, 29;
	setp.lt.f64 	%p94, %fd181, %fd182;
	selp.f64 	%fd183, %fd182, %fd181, %p94;
	selp.f64 	%fd184, %fd181, %fd183, %p93;
	mov.b64 	%rd108, %fd184;
	mov.b64 	{%r223, %r228}, %rd108;
	mov.b32 	%r229, 4;
	// begin inline asm
	shfl.sync.down.b32 %r222, %r223, %r229, %r250, %r251;
	// end inline asm
	// begin inline asm
	shfl.sync.down.b32 %r227, %r228, %r229, %r250, %r251;
	// end inline asm
	mov.b64 	%rd109, {%r222, %r227};
	mov.b64 	%fd185, %rd109;
	setp.gt.s32 	%p95, %r201, 27;
	setp.lt.f64 	%p96, %fd184, %fd185;
	selp.f64 	%fd186, %fd185, %fd184, %p96;
	selp.f64 	%fd187, %fd184, %fd186, %p95;
	mov.b64 	%rd110, %fd187;
	mov.b64 	{%r233, %r238}, %rd110;
	mov.b32 	%r239, 8;
	// begin inline asm
	shfl.sync.down.b32 %r232, %r233, %r239, %r250, %r251;
	// end inline asm
	// begin inline asm
	shfl.sync.down.b32 %r237, %r238, %r239, %r250, %r251;
	// end inline asm
	mov.b64 	%rd111, {%r232, %r237};
	mov.b64 	%fd188, %rd111;
	setp.gt.s32 	%p97, %r201, 23;
	setp.lt.f64 	%p98, %fd187, %fd188;
	selp.f64 	%fd189, %fd188, %fd187, %p98;
	selp.f64 	%fd190, %fd187, %fd189, %p97;
	mov.b64 	%rd112, %fd190;
	mov.b64 	{%r243, %r248}, %rd112;
	mov.b32 	%r249, 16;
	// begin inline asm
	shfl.sync.down.b32 %r242, %r243, %r249, %r250, %r251;
	// end inline asm
	// begin inline asm
	shfl.sync.down.b32 %r247, %r248, %r249, %r250, %r251;
	// end inline asm
	mov.b64 	%rd113, {%r242, %r247};
	mov.b64 	%fd191, %rd113;
	setp.gt.s32 	%p99, %r201, 15;
	setp.lt.f64 	%p100, %fd190, %fd191;
	selp.f64 	%fd38, %fd191, %fd190, %p100;
	selp.f64 	%fd379, %fd190, %fd38, %p99;
	setp.ne.s32 	%p101, %r201, 0;
	@%p101 bra 	$L__BB9_50;
	shr.u32 	%r252, %r35, 2;
	and.b32  	%r253, %r252, 248;
	mov.u32 	%r254, _ZZN3cub18CUB_300001_SM_10006detail6reduce28DeviceReduceSingleTileKernelINS2_10policy_hubIdyN4cuda3__47maximumIdEEE10Policy1000EPdPfiS8_fdNS5_3std3__410__identityEEEvT0_T1_T2_T3_T4_T6_E12temp_storage;
	add.s32 	%r255, %r254, %r253;
	st.shared.f64 	[%r255+8], %fd38;
$L__BB9_50:
	bar.sync 	0;
	setp.ne.s32 	%p102, %r35, 0;
	@%p102 bra 	$L__BB9_72;
	ld.shared.f64 	%fd192, [_ZZN3cub18CUB_300001_SM_10006detail6reduce28DeviceReduceSingleTileKernelINS2_10policy_hubIdyN4cuda3__47maximumIdEEE10Policy1000EPdPfiS8_fdNS5_3std3__410__identityEEEvT0_T1_T2_T3_T4_T6_E12temp_storage+16];
	setp.lt.f64 	%p103, %fd379, %fd192;
	selp.f64 	%fd193, %fd192, %fd379, %p103;
	ld.shared.f64 	%fd194, [_ZZN3cub18CUB_300001_SM_10006detail6reduce28DeviceReduceSingleTileKernelINS2_10policy_hubIdyN4cuda3__47maximumIdEEE10Policy1000EPdPfiS8_fdNS5_3std3__410__identityEEEvT0_T1_T2_T3_T4_T6_E12temp_storage+24];
	setp.lt.f64 	%p104, %fd193, %fd194;
	selp.f64 	%fd195, %fd194, %fd193, %p104;
	ld.shared.f64 	%fd196, [_ZZN3cub18CUB_300001_SM_10006detail6reduce28DeviceReduceSingleTileKernelINS2_10policy_hubIdyN4cuda3__47maximumIdEEE10Policy1000EPdPfiS8_fdNS5_3std3__410__identityEEEvT0_T1_T2_T3_T4_T6_E12temp_storage+32];
	setp.lt.f64 	%p105, %fd195, %fd196;
	selp.f64 	%fd197, %fd196, %fd195, %p105;
	ld.shared.f64 	%fd198, [_ZZN3cub18CUB_300001_SM_10006detail6reduce28DeviceReduceSingleTileKernelINS2_10policy_hubIdyN4cuda3__47maximumIdEEE10Policy1000EPdPfiS8_fdNS5_3std3__410__identityEEEvT0_T1_T2_T3_T4_T6_E12temp_storage+40];
	setp.lt.f64 	%p106, %fd197, %fd198;
	selp.f64 	%fd199, %fd198, %fd197, %p106;
	ld.shared.f64 	%fd200, [_ZZN3cub18CUB_300001_SM_10006detail6reduce28DeviceReduceSingleTileKernelINS2_10policy_hubIdyN4cuda3__47maximumIdEEE10Policy1000EPdPfiS8_fdNS5_3std3__410__identityEEEvT0_T1_T2_T3_T4_T6_E12temp_storage+48];
	setp.lt.f64 	%p107, %fd199, %fd200;
	selp.f64 	%fd201, %fd200, %fd199, %p107;
	ld.shared.f64 	%fd202, [_ZZN3cub18CUB_300001_SM_10006detail6reduce28DeviceReduceSingleTileKernelINS2_10policy_hubIdyN4cuda3__47maximumIdEEE10Policy1000EPdPfiS8_fdNS5_3std3__410__identityEEEvT0_T1_T2_T3_T4_T6_E12temp_storage+56];
	setp.lt.f64 	%p108, %fd201, %fd202;
	selp.f64 	%fd203, %fd202, %fd201, %p108;
	ld.shared.f64 	%fd204, [_ZZN3cub18CUB_300001_SM_10006detail6reduce28DeviceReduceSingleTileKernelINS2_10policy_hubIdyN4cuda3__47maximumIdEEE10Policy1000EPdPfiS8_fdNS5_3std3__410__identityEEEvT0_T1_T2_T3_T4_T6_E12temp_storage+64];
	setp.lt.f64 	%p109, %fd203, %fd204;
	selp.f64 	%fd379, %fd204, %fd203, %p109;
	bra.uni 	$L__BB9_72;
$L__BB9_52:
	// begin inline asm
	mov.u32 %r138, %laneid;
	// end inline asm
	and.b32  	%r189, %r35, 992;
	add.s32 	%r190, %r189, 32;
	setp.gt.s32 	%p64, %r190, %r68;
	not.b32 	%r191, %r189;
	add.s32 	%r192, %r68, %r191;
	selp.b32 	%r187, %r192, 31, %p64;
	mov.b64 	%rd94, %fd371;
	mov.b64 	{%r140, %r145}, %rd94;
	mov.b32 	%r146, 1;
	mov.b32 	%r188, -1;
	// begin inline asm
	shfl.sync.down.b32 %r139, %r140, %r146, %r187, %r188;
	// end inline asm
	// begin inline asm
	shfl.sync.down.b32 %r144, %r145, %r146, %r187, %r188;
	// end inline asm
	mov.b64 	%rd95, {%r139, %r144};
	mov.b64 	%fd132, %rd95;
	setp.lt.s32 	%p65, %r138, %r187;
	setp.lt.f64 	%p66, %fd371, %fd132;
	selp.f64 	%fd133, %fd132, %fd371, %p66;
	selp.f64 	%fd134, %fd133, %fd371, %p65;
	mov.b64 	%rd96, %fd134;
	mov.b64 	{%r150, %r155}, %rd96;
	mov.b32 	%r156, 2;
	// begin inline asm
	shfl.sync.down.b32 %r149, %r150, %r156, %r187, %r188;
	// end inline asm
	// begin inline asm
	shfl.sync.down.b32 %r154, %r155, %r156, %r187, %r188;
	// end inline asm
	mov.b64 	%rd97, {%r149, %r154};
	mov.b64 	%fd135, %rd97;
	add.s32 	%r193, %r138, 2;
	setp.gt.s32 	%p67, %r193, %r187;
	setp.lt.f64 	%p68, %fd134, %fd135;
	selp.f64 	%fd136, %fd135, %fd134, %p68;
	selp.f64 	%fd137, %fd134, %fd136, %p67;
	mov.b64 	%rd98, %fd137;
	mov.b64 	{%r160, %r165}, %rd98;
	mov.b32 	%r166, 4;
	// begin inline asm
	shfl.sync.down.b32 %r159, %r160, %r166, %r187, %r188;
	// end inline asm
	// begin inline asm
	shfl.sync.down.b32 %r164, %r165, %r166, %r187, %r188;
	// end inline asm
	mov.b64 	%rd99, {%r159, %r164};
	mov.b64 	%fd138, %rd99;
	add.s32 	%r194, %r138, 4;
	setp.gt.s32 	%p69, %r194, %r187;
	setp.lt.f64 	%p70, %fd137, %fd138;
	selp.f64 	%fd139, %fd138, %fd137, %p70;
	selp.f64 	%fd140, %fd137, %fd139, %p69;
	mov.b64 	%rd100, %fd140;
	mov.b64 	{%r170, %r175}, %rd100;
	mov.b32 	%r176, 8;
	// begin inline asm
	shfl.sync.down.b32 %r169, %r170, %r176, %r187, %r188;
	// end inline asm
	// begin inline asm
	shfl.sync.down.b32 %r174, %r175, %r176, %r187, %r188;
	// end inline asm
	mov.b64 	%rd101, {%r169, %r174};
	mov.b64 	%fd141, %rd101;
	add.s32 	%r195, %r138, 8;
	setp.gt.s32 	%p71, %r195, %r187;
	setp.lt.f64 	%p72, %fd140, %fd141;
	selp.f64 	%fd142, %fd141, %fd140, %p72;
	selp.f64 	%fd143, %fd140, %fd142, %p71;
	mov.b64 	%rd102, %fd143;
	mov.b64 	{%r180, %r185}, %rd102;
	mov.b32 	%r186, 16;
	// begin inline asm
	shfl.sync.down.b32 %r179, %r180, %r186, %r187, %r188;
	// end inline asm
	// begin inline asm
	shfl.sync.down.b32 %r184, %r185, %r186, %r187, %r188;
	// end inline asm
	mov.b64 	%rd103, {%r179, %r184};
	mov.b64 	%fd144, %rd103;
	add.s32 	%r196, %r138, 16;
	setp.gt.s32 	%p73, %r196, %r187;
	setp.lt.f64 	%p74, %fd143, %fd144;
	selp.f64 	%fd145, %fd144, %fd143, %p74;
	selp.f64 	%fd379, %fd143, %fd145, %p73;
	setp.ne.s32 	%p75, %r138, 0;
	@%p75 bra 	$L__BB9_54;
	shr.u32 	%r197, %r35, 2;
	and.b32  	%r198, %r197, 248;
	mov.u32 	%r199, _ZZN3cub18CUB_300001_SM_10006detail6reduce28DeviceReduceSingleTileKernelINS2_10policy_hubIdyN4cuda3__47maximumIdEEE10Policy1000EPdPfiS8_fdNS5_3std3__410__identityEEEvT0_T1_T2_T3_T4_T6_E12temp_storage;
	add.s32 	%r200, %r199, %r198;
	st.shared.f64 	[%r200+8], %fd379;
$L__BB9_54:
	bar.sync 	0;
	setp.ne.s32 	%p76, %r35, 0;
	@%p76 bra 	$L__BB9_72;
	setp.gt.s32 	%p77, %r68, 32;
	ld.shared.f64 	%fd146, [_ZZN3cub18CUB_300001_SM_10006detail6reduce28DeviceReduceSingleTileKernelINS2_10policy_hubIdyN4cuda3__47maximumIdEEE10Policy1000EPdPfiS8_fdNS5_3std3__410__identityEEEvT0_T1_T2_T3_T4_T6_E12temp_storage+16];
	setp.lt.f64 	%p78, %fd379, %fd146;
	selp.f64 	%fd148, %fd146, %fd379, %p78;
	selp.f64 	%fd149, %fd148, %fd379, %p77;
	setp.gt.s32 	%p79, %r68, 64;
	ld.shared.f64 	%fd151, [_ZZN3cub18CUB_300001_SM_10006detail6reduce28DeviceReduceSingleTileKernelINS2_10policy_hubIdyN4cuda3__47maximumIdEEE10Policy1000EPdPfiS8_fdNS5_3std3__410__identityEEEvT0_T1_T2_T3_T4_T6_E12temp_storage+24];
	setp.lt.f64 	%p80, %fd149, %fd151;
	selp.f64 	%fd153, %fd151, %fd149, %p80;
	selp.f64 	%fd154, %fd153, %fd149, %p79;
	setp.gt.s32 	%p81, %r68, 96;
	ld.shared.f64 	%fd156, [_ZZN3cub18CUB_300001_SM_10006detail6reduce28DeviceReduceSingleTileKernelINS2_10policy_hubIdyN4cuda3__47maximumIdEEE10Policy1000EPdPfiS8_fdNS5_3std3__410__identityEEEvT0_T1_T2_T3_T4_T6_E12temp_storage+32];
	setp.lt.f64 	%p82, %fd154, %fd156;
	selp.f64 	%fd158, %fd156, %fd154, %p82;
	selp.f64 	%fd159, %fd158, %fd154, %p81;
	setp.gt.s32 	%p83, %r68, 128;
	ld.shared.f64 	%fd161, [_ZZN3cub18CUB_300001_SM_10006detail6reduce28DeviceReduceSingleTileKernelINS2_10policy_hubIdyN4cuda3__47maximumIdEEE10Policy1000EPdPfiS8_fdNS5_3std3__410__identityEEEvT0_T1_T2_T3_T4_T6_E12temp_storage+40];
	setp.lt.f64 	%p84, %fd159, %fd161;
	selp.f64 	%fd163, %fd161, %fd159, %p84;
	selp.f64 	%fd164, %fd163, %fd159, %p83;
	setp.gt.s32 	%p85, %r68, 160;
	ld.shared.f64 	%fd166, [_ZZN3cub18CUB_300001_SM_10006detail6reduce28DeviceReduceSingleTileKernelINS2_10policy_hubIdyN4cuda3__47maximumIdEEE10Policy1000EPdPfiS8_fdNS5_3std3__410__identityEEEvT0_T1_T2_T3_T4_T6_E12temp_storage+48];
	setp.lt.f64 	%p86, %fd164, %fd166;
	selp.f64 	%fd168, %fd166, %fd164, %p86;
	selp.f64 	%fd169, %fd168, %fd164, %p85;
	setp.gt.s32 	%p87, %r68, 192;
	ld.shared.f64 	%fd171, [_ZZN3cub18CUB_300001_SM_10006detail6reduce28DeviceReduceSingleTileKernelINS2_10policy_hubIdyN4cuda3__47maximumIdEEE10Policy1000EPdPfiS8_fdNS5_3std3__410__identityEEEvT0_T1_T2_T3_T4_T6_E12temp_storage+56];
	setp.lt.f64 	%p88, %fd169, %fd171;
	selp.f64 	%fd173, %fd171, %fd169, %p88;
	selp.f64 	%fd174, %fd173, %fd169, %p87;
	setp.gt.s32 	%p89, %r68, 224;
	ld.shared.f64 	%fd176, [_ZZN3cub18CUB_300001_SM_10006detail6reduce28DeviceReduceSingleTileKernelINS2_10policy_hubIdyN4cuda3__47maximumIdEEE10Policy1000EPdPfiS8_fdNS5_3std3__410__identityEEEvT0_T1_T2_T3_T4_T6_E12temp_storage+64];
	setp.lt.f64 	%p90, %fd174, %fd176;
	selp.f64 	%fd178, %fd176, %fd174, %p90;
	selp.f64 	%fd379, %fd178, %fd174, %p89;
	bra.uni 	$L__BB9_72;
$L__BB9_56:
	mov.u32 	%r47, %tid.x;
	mul.wide.u32 	%rd34, %r47, 8;
	add.s64 	%rd19, %rd15, %rd34;
	// begin inline asm
	ld.global.nc.u64 %rd18, [%rd19];
	// end inline asm
	mov.b64 	%fd58, %rd18;
	add.s64 	%rd21, %rd19, 2048;
	// begin inline asm
	ld.global.nc.u64 %rd20, [%rd21];
	// end inline asm
	mov.b64 	%fd59, %rd20;
	add.s64 	%rd23, %rd19, 4096;
	// begin inline asm
	ld.global.nc.u64 %rd22, [%rd23];
	// end inline asm
	mov.b64 	%fd60, %rd22;
	add.s64 	%rd25, %rd19, 6144;
	// begin inline asm
	ld.global.nc.u64 %rd24, [%rd25];
	// end inline asm
	mov.b64 	%fd61, %rd24;
	add.s64 	%rd27, %rd19, 8192;
	// begin inline asm
	ld.global.nc.u64 %rd26, [%rd27];
	// end inline asm
	mov.b64 	%fd62, %rd26;
	add.s64 	%rd29, %rd19, 10240;
	// begin inline asm
	ld.global.nc.u64 %rd28, [%rd29];
	// end inline asm
	mov.b64 	%fd63, %rd28;
	add.s64 	%rd31, %rd19, 12288;
	// begin inline asm
	ld.global.nc.u64 %rd30, [%rd31];
	// end inline asm
	mov.b64 	%fd64, %rd30;
	add.s64 	%rd33, %rd19, 14336;
	// begin inline asm
	ld.global.nc.u64 %rd32, [%rd33];
	// end inline asm
	mov.b64 	%fd65, %rd32;
	setp.lt.f64 	%p4, %fd58, %fd59;
	selp.f64 	%fd66, %fd59, %fd58, %p4;
	setp.lt.f64 	%p5, %fd66, %fd60;
	selp.f64 	%fd67, %fd60, %fd66, %p5;
	setp.lt.f64 	%p6, %fd67, %fd61;
	selp.f64 	%fd68, %fd61, %fd67, %p6;
	setp.lt.f64 	%p7, %fd68, %fd62;
	selp.f64 	%fd69, %fd62, %fd68, %p7;
	setp.lt.f64 	%p8, %fd69, %fd63;
	selp.f64 	%fd70, %fd63, %fd69, %p8;
	setp.lt.f64 	%p9, %fd70, %fd64;
	selp.f64 	%fd71, %fd64, %fd70, %p9;
	setp.lt.f64 	%p10, %fd71, %fd65;
	selp.f64 	%fd378, %fd65, %fd71, %p10;
	setp.lt.u32 	%p11, %r68, 4096;
	mov.b32 	%r465, 2048;
	@%p11 bra 	$L__BB9_60;
	add.s32 	%r48, %r68, -2048;
	mov.b32 	%r465, 2048;
$L__BB9_58:
	mul.wide.s32 	%rd51, %r465, 8;
	add.s64 	%rd36, %rd19, %rd51;
	// begin inline asm
	ld.global.nc.u64 %rd35, [%rd36];
	// end inline asm
	mov.b64 	%fd72, %rd35;
	add.s64 	%rd38, %rd36, 2048;
	// begin inline asm
	ld.global.nc.u64 %rd37, [%rd38];
	// end inline asm
	mov.b64 	%fd73, %rd37;
	add.s64 	%rd40, %rd36, 4096;
	// begin inline asm
	ld.global.nc.u64 %rd39, [%rd40];
	// end inline asm
	mov.b64 	%fd74, %rd39;
	add.s64 	%rd42, %rd36, 6144;
	// begin inline asm
	ld.global.nc.u64 %rd41, [%rd42];
	// end inline asm
	mov.b64 	%fd75, %rd41;
	add.s64 	%rd44, %rd36, 8192;
	// begin inline asm
	ld.global.nc.u64 %rd43, [%rd44];
	// end inline asm
	mov.b64 	%fd76, %rd43;
	add.s64 	%rd46, %rd36, 10240;
	// begin inline asm
	ld.global.nc.u64 %rd45, [%rd46];
	// end inline asm
	mov.b64 	%fd77, %rd45;
	add.s64 	%rd48, %rd36, 12288;
	// begin inline asm
	ld.global.nc.u64 %rd47, [%rd48];
	// end inline asm
	mov.b64 	%fd78, %rd47;
	add.s64 	%rd50, %rd36, 14336;
	// begin inline asm
	ld.global.nc.u64 %rd49, [%rd50];
	// end inline asm
	mov.b64 	%fd79, %rd49;
	setp.lt.f64 	%p12, %fd378, %fd72;
	selp.f64 	%fd80, %fd72, %fd378, %p12;
	setp.lt.f64 	%p13, %fd80, %fd73;
	selp.f64 	%fd81, %fd73, %fd80, %p13;
	setp.lt.f64 	%p14, %fd81, %fd74;
	selp.f64 	%fd82, %fd74, %fd81, %p14;
	setp.lt.f64 	%p15, %fd82, %fd75;
	selp.f64 	%fd83, %fd75, %fd82, %p15;
	setp.lt.f64 	%p16, %fd83, %fd76;
	selp.f64 	%fd84, %fd76, %fd83, %p16;
	setp.lt.f64 	%p17, %fd84, %fd77;
	selp.f64 	%fd85, %fd77, %fd84, %p17;
	setp.lt.f64 	%p18, %fd85, %fd78;
	selp.f64 	%fd86, %fd78, %fd85, %p18;
	setp.lt.f64 	%p19, %fd86, %fd79;
	selp.f64 	%fd378, %fd79, %fd86, %p19;
	sub.s32 	%r71, %r68, %r465;
	setp.lt.s32 	%p20, %r71, 2048;
	@%p20 bra 	$L__BB9_68;
	add.s32 	%r465, %r465, 2048;
	setp.le.s32 	%p21, %r465, %r48;
	@%p21 bra 	$L__BB9_58;
$L__BB9_60:
	setp.le.s32 	%p22, %r68, %r465;
	@%p22 bra 	$L__BB9_68;
	sub.s32 	%r52, %r68, %r465;
	setp.ge.s32 	%p23, %r47, %r52;
	@%p23 bra 	$L__BB9_68;
	not.b32 	%r72, %r47;
	add.s32 	%r73, %r68, %r72;
	sub.s32 	%r53, %r73, %r465;
	and.b32  	%r74, %r53, 768;
	setp.eq.s32 	%p24, %r74, 768;
	mov.u32 	%r469, %r47;
	@%p24 bra 	$L__BB9_65;
	add.s32 	%r467, %r47, %r465;
	shr.u32 	%r75, %r53, 8;
	add.s32 	%r76, %r75, 1;
	and.b32  	%r77, %r76, 3;
	neg.s32 	%r466, %r77;
	mov.u32 	%r469, %r47;
$L__BB9_64:
	.pragma "nounroll";
	mul.wide.u32 	%rd54, %r467, 8;
	add.s64 	%rd53, %rd15, %rd54;
	// begin inline asm
	ld.global.nc.u64 %rd52, [%rd53];
	// end inline asm
	mov.b64 	%fd88, %rd52;
	setp.lt.f64 	%p25, %fd378, %fd88;
	selp.f64 	%fd378, %fd88, %fd378, %p25;
	add.s32 	%r469, %r469, 256;
	add.s32 	%r467, %r467, 256;
	add.s32 	%r466, %r466, 1;
	setp.ne.s32 	%p26, %r466, 0;
	@%p26 bra 	$L__BB9_64;
$L__BB9_65:
	setp.lt.u32 	%p27, %r53, 768;
	@%p27 bra 	$L__BB9_68;
	cvt.u64.u32 	%rd55, %r469;
	cvt.u64.u32 	%rd56, %r465;
	add.s64 	%rd57, %rd55, %rd56;
	shl.b64 	%rd58, %rd57, 3;
	add.s64 	%rd59, %rd58, %rd15;
	add.s64 	%rd205, %rd59, 4096;
	add.s32 	%r470, %r469, %r465;
$L__BB9_67:
	mul.wide.u32 	%rd68, %r470, 8;
	add.s64 	%rd61, %rd15, %rd68;
	// begin inline asm
	ld.global.nc.u64 %rd60, [%rd61];
	// end inline asm
	mov.b64 	%fd89, %rd60;
	setp.lt.f64 	%p28, %fd378, %fd89;
	selp.f64 	%fd90, %fd89, %fd378, %p28;
	add.s64 	%rd63, %rd205, -2048;
	// begin inline asm
	ld.global.nc.u64 %rd62, [%rd63];
	// end inline asm
	mov.b64 	%fd91, %rd62;
	setp.lt.f64 	%p29, %fd90, %fd91;
	selp.f64 	%fd92, %fd91, %fd90, %p29;
	// begin inline asm
	ld.global.nc.u64 %rd64, [%rd205];
	// end inline asm
	mov.b64 	%fd93, %rd64;
	setp.lt.f64 	%p30, %fd92, %fd93;
	selp.f64 	%fd94, %fd93, %fd92, %p30;
	add.s64 	%rd67, %rd205, 2048;
	// begin inline asm
	ld.global.nc.u64 %rd66, [%rd67];
	// end inline asm
	mov.b64 	%fd95, %rd66;
	setp.lt.f64 	%p31, %fd94, %fd95;
	selp.f64 	%fd378, %fd95, %fd94, %p31;
	add.s32 	%r469, %r469, 1024;
	add.s64 	%rd205, %rd205, 8192;
	add.s32 	%r470, %r470, 1024;
	setp.lt.s32 	%p32, %r469, %r52;
	@%p32 bra 	$L__BB9_67;
$L__BB9_68:
	// begin inline asm
	mov.u32 %r78, %laneid;
	// end inline asm
	mov.b64 	%rd69, %fd378;
	mov.b64 	{%r80, %r85}, %rd69;
	mov.b32 	%r86, 1;
	mov.b32 	%r127, 31;
	mov.b32 	%r128, -1;
	// begin inline asm
	shfl.sync.down.b32 %r79, %r80, %r86, %r127, %r128;
	// end inline asm
	// begin inline asm
	shfl.sync.down.b32 %r84, %r85, %r86, %r127, %r128;
	// end inline asm
	mov.b64 	%rd70, {%r79, %r84};
	mov.b64 	%fd96, %rd70;
	setp.gt.s32 	%p33, %r78, 30;
	setp.lt.f64 	%p34, %fd378, %fd96;
	selp.f64 	%fd97, %fd96, %fd378, %p34;
	selp.f64 	%fd98, %fd378, %fd97, %p33;
	mov.b64 	%rd71, %fd98;
	mov.b64 	{%r90, %r95}, %rd71;
	mov.b32 	%r96, 2;
	// begin inline asm
	shfl.sync.down.b32 %r89, %r90, %r96, %r127, %r128;
	// end inline asm
	// begin inline asm
	shfl.sync.down.b32 %r94, %r95, %r96, %r127, %r128;
	// end inline asm
	mov.b64 	%rd72, {%r89, %r94};
	mov.b64 	%fd99, %rd72;
	setp.gt.s32 	%p35, %r78, 29;
	setp.lt.f64 	%p36, %fd98, %fd99;
	selp.f64 	%fd100, %fd99, %fd98, %p36;
	selp.f64 	%fd101, %fd98, %fd100, %p35;
	mov.b64 	%rd73, %fd101;
	mov.b64 	{%r100, %r105}, %rd73;
	mov.b32 	%r106, 4;
	// begin inline asm
	shfl.sync.down.b32 %r99, %r100, %r106, %r127, %r128;
	// end inline asm
	// begin inline asm
	shfl.sync.down.b32 %r104, %r105, %r106, %r127, %r128;
	// end inline asm
	mov.b64 	%rd74, {%r99, %r104};
	mov.b64 	%fd102, %rd74;
	setp.gt.s32 	%p37, %r78, 27;
	setp.lt.f64 	%p38, %fd101, %fd102;
	selp.f64 	%fd103, %fd102, %fd101, %p38;
	selp.f64 	%fd104, %fd101, %fd103, %p37;
	mov.b64 	%rd75, %fd104;
	mov.b64 	{%r110, %r115}, %rd75;
	mov.b32 	%r116, 8;
	// begin inline asm
	shfl.sync.down.b32 %r109, %r110, %r116, %r127, %r128;
	// end inline asm
	// begin inline asm
	shfl.sync.down.b32 %r114, %r115, %r116, %r127, %r128;
	// end inline asm
	mov.b64 	%rd76, {%r109, %r114};
	mov.b64 	%fd105, %rd76;
	setp.gt.s32 	%p39, %r78, 23;
	setp.lt.f64 	%p40, %fd104, %fd105;
	selp.f64 	%fd106, %fd105, %fd104, %p40;
	selp.f64 	%fd107, %fd104, %fd106, %p39;
	mov.b64 	%rd77, %fd107;
	mov.b64 	{%r120, %r125}, %rd77;
	mov.b32 	%r126, 16;
	// begin inline asm
	shfl.sync.down.b32 %r119, %r120, %r126, %r127, %r128;
	// end inline asm
	// begin inline asm
	shfl.sync.down.b32 %r124, %r125, %r126, %r127, %r128;
	// end inline asm
	mov.b64 	%rd78, {%r119, %r124};
	mov.b64 	%fd108, %rd78;
	setp.gt.s32 	%p41, %r78, 15;
	setp.lt.f64 	%p42, %fd107, %fd108;
	selp.f64 	%fd54, %fd108, %fd107, %p42;
	selp.f64 	%fd379, %fd107, %fd54, %p41;
	setp.ne.s32 	%p43, %r78, 0;
	@%p43 bra 	$L__BB9_70;
	shr.u32 	%r129, %r47, 2;
	and.b32  	%r130, %r129, 248;
	mov.u32 	%r131, _ZZN3cub18CUB_300001_SM_10006detail6reduce28DeviceReduceSingleTileKernelINS2_10policy_hubIdyN4cuda3__47maximumIdEEE10Policy1000EPdPfiS8_fdNS5_3std3__410__identityEEEvT0_T1_T2_T3_T4_T6_E12temp_storage;
	add.s32 	%r132, %r131, %r130;
	st.shared.f64 	[%r132+8], %fd54;
$L__BB9_70:
	bar.sync 	0;
	setp.ne.s32 	%p44, %r47, 0;
	@%p44 bra 	$L__BB9_72;
	ld.shared.f64 	%fd109, [_ZZN3cub18CUB_300001_SM_10006detail6reduce28DeviceReduceSingleTileKernelINS2_10policy_hubIdyN4cuda3__47maximumIdEEE10Policy1000EPdPfiS8_fdNS5_3std3__410__identityEEEvT0_T1_T2_T3_T4_T6_E12temp_storage+16];
	setp.lt.f64 	%p45, %fd379, %fd109;
	selp.f64 	%fd110, %fd109, %fd379, %p45;
	ld.shared.f64 	%fd111, [_ZZN3cub18CUB_300001_SM_10006detail6reduce28DeviceReduceSingleTileKernelINS2_10policy_hubIdyN4cuda3__47maximumIdEEE10Policy1000EPdPfiS8_fdNS5_3std3__410__identityEEEvT0_T1_T2_T3_T4_T6_E12temp_storage+24];
	setp.lt.f64 	%p46, %fd110, %fd111;
	selp.f64 	%fd112, %fd111, %fd110, %p46;
	ld.shared.f64 	%fd113, [_ZZN3cub18CUB_300001_SM_10006detail6reduce28DeviceReduceSingleTileKernelINS2_10policy_hubIdyN4cuda3__47maximumIdEEE10Policy1000EPdPfiS8_fdNS5_3std3__410__identityEEEvT0_T1_T2_T3_T4_T6_E12temp_storage+32];
	setp.lt.f64 	%p47, %fd112, %fd113;
	selp.f64 	%fd114, %fd113, %fd112, %p47;
	ld.shared.f64 	%fd115, [_ZZN3cub18CUB_300001_SM_10006detail6reduce28DeviceReduceSingleTileKernelINS2_10policy_hubIdyN4cuda3__47maximumIdEEE10Policy1000EPdPfiS8_fdNS5_3std3__410__identityEEEvT0_T1_T2_T3_T4_T6_E12temp_storage+40];
	setp.lt.f64 	%p48, %fd114, %fd115;
	selp.f64 	%fd116, %fd115, %fd114, %p48;
	ld.shared.f64 	%fd117, [_ZZN3cub18CUB_300001_SM_10006detail6reduce28DeviceReduceSingleTileKernelINS2_10policy_hubIdyN4cuda3__47maximumIdEEE10Policy1000EPdPfiS8_fdNS5_3std3__410__identityEEEvT0_T1_T2_T3_T4_T6_E12temp_storage+48];
	setp.lt.f64 	%p49, %fd116, %fd117;
	selp.f64 	%fd118, %fd117, %fd116, %p49;
	ld.shared.f64 	%fd119, [_ZZN3cub18CUB_300001_SM_10006detail6reduce28DeviceReduceSingleTileKernelINS2_10policy_hubIdyN4cuda3__47maximumIdEEE10Policy1000EPdPfiS8_fdNS5_3std3__410__identityEEEvT0_T1_T2_T3_T4_T6_E12temp_storage+56];
	setp.lt.f64 	%p50, %fd118, %fd119;
	selp.f64 	%fd120, %fd119, %fd118, %p50;
	ld.shared.f64 	%fd121, [_ZZN3cub18CUB_300001_SM_10006detail6reduce28DeviceReduceSingleTileKernelINS2_10policy_hubIdyN4cuda3__47maximumIdEEE10Policy1000EPdPfiS8_fdNS5_3std3__410__identityEEEvT0_T1_T2_T3_T4_T6_E12temp_storage+64];
	setp.lt.f64 	%p51, %fd120, %fd121;
	selp.f64 	%fd379, %fd121, %fd120, %p51;
$L__BB9_72:
	mov.u32 	%r444, %tid.x;
	setp.ne.s32 	%p217, %r444, 0;
	@%p217 bra 	$L__BB9_74;
	cvt.f64.f32 	%fd352, %f1;
	setp.gt.f64 	%p218, %fd379, %fd352;
	cvt.rn.f32.f64 	%f2, %fd379;
	selp.f32 	%f3, %f2, %f1, %p218;
	st.global.f32 	[%rd1], %f3;
$L__BB9_74:
	ret;

}


// ===== COMPILED SASS (sm_100) =====

	.target	sm_100

	.elftype	@"ET_EXEC"


//--------------------- .note.nv.tkinfo           --------------------------
	.section	.note.nv.tkinfo,"",@"SHT_NOTE"
	.sectionflags	@"SHF_NOTE_NV_TKINFO"
	.tkinfo
        /*0018*/ 	.word	0x00000002
        /*0030*/ 	.string	""
        /*0030*/ 	.string	"ptxas"
        /*0030*/ 	.string	"Cuda compilation tools, release 13.0, V13.0.88"
        /*0030*/ 	.string	"Build cuda_13.0.r13.0/compiler.36424714_0"
        /*0030*/ 	.string	"-arch sm_100 -m 64 "



//--------------------- .note.nv.cuinfo           --------------------------
	.section	.note.nv.cuinfo,"",@"SHT_NOTE"
	.sectionflags	@"SHF_NOTE_NV_CUINFO"
        /*0018*/ 	.short	0x0002
        /*001a*/ 	.short	0x0064
        /*001c*/ 	.short	0x0082
	.zero		2


//--------------------- .nv.info                  --------------------------
	.section	.nv.info,"",@"SHT_CUDA_INFO"
	.align	4


	//----- nvinfo : EIATTR_REGCOUNT
	.align		4
        /*0000*/ 	.byte	0x04, 0x2f
        /*0002*/ 	.short	(.L_44 - .L_43)
	.align		4
.L_43:
        /*0004*/ 	.word	index@(_Z10jac_kernelPdiiiS_)
        /*0008*/ 	.word	0x0000001a


	//----- nvinfo : EIATTR_FRAME_SIZE
	.align		4
.L_44:
        /*000c*/ 	.byte	0x04, 0x11
        /*000e*/ 	.short	(.L_46 - .L_45)
	.align		4
.L_45:
        /*0010*/ 	.word	index@($__internal_0_$__cuda_sm20_div_rn_f64_full)
        /*0014*/ 	.word	0x00000000


	//----- nvinfo : EIATTR_FRAME_SIZE
	.align		4
.L_46:
        /*0018*/ 	.byte	0x04, 0x11
        /*001a*/ 	.short	(.L_48 - .L_47)
	.align		4
.L_47:
        /*001c*/ 	.word	index@(_Z10jac_kernelPdiiiS_)
        /*0020*/ 	.word	0x00000000


	//----- nvinfo : EIATTR_REGCOUNT
	.align		4
.L_48:
        /*0024*/ 	.byte	0x04, 0x2f
        /*0026*/ 	.short	(.L_50 - .L_49)
	.align		4
.L_49:
        /*0028*/ 	.word	index@(_Z17jac_kernel_inner1PdiiiS_ii)
        /*002c*/ 	.word	0x0000000c


	//----- nvinfo : EIATTR_FRAME_SIZE
	.align		4
.L_50:
        /*0030*/ 	.byte	0x04, 0x11
        /*0032*/ 	.short	(.L_52 - .L_51)
	.align		4
.L_51:
        /*0034*/ 	.word	index@(_Z17jac_kernel_inner1PdiiiS_ii)
        /*0038*/ 	.word	0x00000000


	//----- nvinfo : EIATTR_REGCOUNT
	.align		4
.L_52:
        /*003c*/ 	.byte	0x04, 0x2f
        /*003e*/ 	.short	(.L_54 - .L_53)
	.align		4
.L_53:
        /*0040*/ 	.word	index@(_Z17jac_kernel_inner2PdiiiS_ii)
        /*0044*/ 	.word	0x0000001c


	//----- nvinfo : EIATTR_FRAME_SIZE
	.align		4
.L_54:
        /*0048*/ 	.byte	0x04, 0x11
        /*004a*/ 	.short	(.L_56 - .L_55)
	.align		4
.L_55:
        /*004c*/ 	.word	index@(_Z17jac_kernel_inner2PdiiiS_ii)
        /*0050*/ 	.word	0x00000000


	//----- nvinfo : EIATTR_REGCOUNT
	.align		4
.L_56:
        /*0054*/ 	.byte	0x04, 0x2f
        /*0056*/ 	.short	(.L_58 - .L_57)
	.align		4
.L_57:
        /*0058*/ 	.word	index@(_ZN3cub18CUB_300001_SM_10006detail11EmptyKernelIvEEvv)
        /*005c*/ 	.word	0x00000004


	//----- nvinfo : EIATTR_FRAME_SIZE
	.align		4
.L_58:
        /*0060*/ 	.byte	0x04, 0x11
        /*0062*/ 	.short	(.L_60 - .L_59)
	.align		4
.L_59:
        /*0064*/ 	.word	index@(_ZN3cub18CUB_300001_SM_10006detail11EmptyKernelIvEEvv)
        /*0068*/ 	.word	0x00000000


	//----- nvinfo : EIATTR_REGCOUNT
	.align		4
.L_60:
        /*006c*/ 	.byte	0x04, 0x2f
        /*006e*/ 	.short	(.L_62 - .L_61)
	.align		4
.L_61:
        /*0070*/ 	.word	index@(_ZN3cub18CUB_300001_SM_10006detail6reduce28DeviceReduceSingleTileKernelINS2_10policy_hubIdjN4cuda3__47maximumIdEEE10Policy1000EN6thrust24THRUST_300001_SM_1000_NS10device_ptrIdEEPfjS8_fdNS5_3std3__410__identityEEEvT0_T1_T2_T3_T4_T6_)
        /*0074*/ 	.word	0x0000002d


	//----- nvinfo : EIATTR_FRAME_SIZE
	.align		4
.L_62:
        /*0078*/ 	.byte	0x04, 0x11
        /*007a*/ 	.short	(.L_64 - .L_63)
	.align		4
.L_63:
        /*007c*/ 	.word	index@(_ZN3cub18CUB_300001_SM_10006detail6reduce28DeviceReduceSingleTileKernelINS2_10policy_hubIdjN4cuda3__47maximumIdEEE10Policy1000EN6thrust24THRUST_300001_SM_1000_NS10device_ptrIdEEPfjS8_fdNS5_3std3__410__identityEEEvT0_T1_T2_T3_T4_T6_)
        /*0080*/ 	.word	0x00000000


	//----- nvinfo : EIATTR_REGCOUNT
	.align		4
.L_64:
        /*0084*/ 	.byte	0x04, 0x2f
        /*0086*/ 	.short	(.L_66 - .L_65)
	.align		4
.L_65:
        /*0088*/ 	.word	index@(_ZN3cub18CUB_300001_SM_10006detail6reduce18DeviceReduceKernelINS2_10policy_hubIdjN4cuda3__47maximumIdEEE10Policy1000EN6thrust24THRUST_300001_SM_1000_NS10device_ptrIdEEjS8_dNS5_3std3__410__identityEEEvT0_PT3_T1_NS0_13GridEvenShareISL_EET2_T4_)
        /*008c*/ 	.word	0x0000001d


	//----- nvinfo : EIATTR_FRAME_SIZE
	.align		4
.L_66:
        /*0090*/ 	.byte	0x04, 0x11
        /*0092*/ 	.short	(.L_68 - .L_67)
	.align		4
.L_67:
        /*0094*/ 	.word	index@(_ZN3cub18CUB_300001_SM_10006detail6reduce18DeviceReduceKernelINS2_10policy_hubIdjN4cuda3__47maximumIdEEE10Policy1000EN6thrust24THRUST_300001_SM_1000_NS10device_ptrIdEEjS8_dNS5_3std3__410__identityEEEvT0_PT3_T1_NS0_13GridEvenShareISL_EET2_T4_)
        /*0098*/ 	.word	0x00000000


	//----- nvinfo : EIATTR_REGCOUNT
	.align		4
.L_68:
        /*009c*/ 	.byte	0x04, 0x2f
        /*009e*/ 	.short	(.L_70 - .L_69)
	.align		4
.L_69:
        /*00a0*/ 	.word	index@(_ZN3cub18CUB_300001_SM_10006detail6reduce28DeviceReduceSingleTileKernelINS2_10policy_hubIdjN4cuda3__47maximumIdEEE10Policy1000EPdPfiS8_fdNS5_3std3__410__identityEEEvT0_T1_T2_T3_T4_T6_)
        /*00a4*/ 	.word	0x00000030


	//----- nvinfo : EIATTR_FRAME_SIZE
	.align		4
.L_70:
        /*00a8*/ 	.byte	0x04, 0x11
        /*00aa*/ 	.short	(.L_72 - .L_71)
	.align		4
.L_71:
        /*00ac*/ 	.word	index@(_ZN3cub18CUB_300001_SM_10006detail6reduce28DeviceReduceSingleTileKernelINS2_10policy_hubIdjN4cuda3__47maximumIdEEE10Policy1000EPdPfiS8_fdNS5_3std3__410__identityEEEvT0_T1_T2_T3_T4_T6_)
        /*00b0*/ 	.word	0x00000000


	//----- nvinfo : EIATTR_REGCOUNT
	.align		4
.L_72:
        /*00b4*/ 	.byte	0x04, 0x2f
        /*00b6*/ 	.short	(.L_74 - .L_73)
	.align		4
.L_73:
        /*00b8*/ 	.word	index@(_ZN3cub18CUB_300001_SM_10006detail6reduce28DeviceReduceSingleTileKernelINS2_10policy_hubIdyN4cuda3__47maximumIdEEE10Policy1000EN6thrust24THRUST_300001_SM_1000_NS10device_ptrIdEEPfyS8_fdNS5_3std3__410__identityEEEvT0_T1_T2_T3_T4_T6_)
        /*00bc*/ 	.word	0x0000002e


	//----- nvinfo : EIATTR_FRAME_SIZE
	.align		4
.L_74:
        /*00c0*/ 	.byte	0x04, 0x11
        /*00c2*/ 	.short	(.L_76 - .L_75)
	.align		4
.L_75:
        /*00c4*/ 	.word	index@(_ZN3cub18CUB_300001_SM_10006detail6reduce28DeviceReduceSingleTileKernelINS2_10policy_hubIdyN4cuda3__47maximumIdEEE10Policy1000EN6thrust24THRUST_300001_SM_1000_NS10device_ptrIdEEPfyS8_fdNS5_3std3__410__identityEEEvT0_T1_T2_T3_T4_T6_)
        /*00c8*/ 	.word	0x00000000


	//----- nvinfo : EIATTR_REGCOUNT
	.align		4
.L_76:
        /*00cc*/ 	.byte	0x04, 0x2f
        /*00ce*/ 	.short	(.L_78 - .L_77)
	.align		4
.L_77:
        /*00d0*/ 	.word	index@(_ZN3cub18CUB_300001_SM_10006detail6reduce18DeviceReduceKernelINS2_10policy_hubIdyN4cuda3__47maximumIdEEE10Policy1000EN6thrust24THRUST_300001_SM_1000_NS10device_ptrIdEEyS8_dNS5_3std3__410__identityEEEvT0_PT3_T1_NS0_13GridEvenShareISL_EET2_T4_)
        /*00d4*/ 	.word	0x0000001e


	//----- nvinfo : EIATTR_FRAME_SIZE
	.align		4
.L_78:
        /*00d8*/ 	.byte	0x04, 0x11
        /*00da*/ 	.short	(.L_80 - .L_79)
	.align		4
.L_79:
        /*00dc*/ 	.word	index@(_ZN3cub18CUB_300001_SM_10006detail6reduce18DeviceReduceKernelINS2_10policy_hubIdyN4cuda3__47maximumIdEEE10Policy1000EN6thrust24THRUST_300001_SM_1000_NS10device_ptrIdEEyS8_dNS5_3std3__410__identityEEEvT0_PT3_T1_NS0_13GridEvenShareISL_EET2_T4_)
        /*00e0*/ 	.word	0x00000000


	//----- nvinfo : EIATTR_REGCOUNT
	.align		4
.L_80:
        /*00e4*/ 	.byte	0x04, 0x2f
        /*00e6*/ 	.short	(.L_82 - .L_81)
	.align		4
.L_81:
        /*00e8*/ 	.word	index@(_ZN3cub18CUB_300001_SM_10006detail6reduce28DeviceReduceSingleTileKernelINS2_10policy_hubIdyN4cuda3__47maximumIdEEE10Policy1000EPdPfiS8_fdNS5_3std3__410__identityEEEvT0_T1_T2_T3_T4_T6_)
        /*00ec*/ 	.word	0x00000030


	//----- nvinfo : EIATTR_FRAME_SIZE
	.align		4
.L_82:
        /*00f0*/ 	.byte	0x04, 0x11
        /*00f2*/ 	.short	(.L_84 - .L_83)
	.align		4
.L_83:
        /*00f4*/ 	.word	index@(_ZN3cub18CUB_300001_SM_10006detail6reduce28DeviceReduceSingleTileKernelINS2_10policy_hubIdyN4cuda3__47maximumIdEEE10Policy1000EPdPfiS8_fdNS5_3std3__410__identityEEEvT0_T1_T2_T3_T4_T6_)
        /*00f8*/ 	.word	0x00000000


	//----- nvinfo : EIATTR_MIN_STACK_SIZE
	.align		4
.L_84:
        /*00fc*/ 	.byte	0x04, 0x12
        /*00fe*/ 	.short	(.L_86 - .L_85)
	.align		4
.L_85:
        /*0100*/ 	.word	index@(_ZN3cub18CUB_300001_SM_10006detail6reduce28DeviceReduceSingleTileKernelINS2_10policy_hubIdyN4cuda3__47maximumIdEEE10Policy1000EPdPfiS8_fdNS5_3std3__410__identityEEEvT0_T1_T2_T3_T4_T6_)
        /*0104*/ 	.word	0x00000000


	//----- nvinfo : EIATTR_MIN_STACK_SIZE
	.align		4
.L_86:
        /*0108*/ 	.byte	0x04, 0x12
        /*010a*/ 	.short	(.L_88 - .L_87)
	.align		4
.L_87:
        /*010c*/ 	.word	index@(_ZN3cub18CUB_300001_SM_10006detail6reduce18DeviceReduceKernelINS2_10policy_hubIdyN4cuda3__47maximumIdEEE10Policy1000EN6thrust24THRUST_300001_SM_1000_NS10device_ptrIdEEyS8_dNS5_3std3__410__identityEEEvT0_PT3_T1_NS0_13GridEvenShareISL_EET2_T4_)
        /*0110*/ 	.word	0x00000000


	//----- nvinfo : EIATTR_MIN_STACK_SIZE
	.align		4
.L_88:
        /*0114*/ 	.byte	0x04, 0x12
        /*0116*/ 	.short	(.L_90 - .L_89)
	.align		4
.L_89:
        /*0118*/ 	.word	index@(_ZN3cub18CUB_300001_SM_10006detail6reduce28DeviceReduceSingleTileKernelINS2_10policy_hubIdyN4cuda3__47maximumIdEEE10Policy1000EN6thrust24THRUST_300001_SM_1000_NS10device_ptrIdEEPfyS8_fdNS5_3std3__410__identityEEEvT0_T1_T2_T3_T4_T6_)
        /*011c*/ 	.word	0x00000000


	//----- nvinfo : EIATTR_MIN_STACK_SIZE
	.align		4
.L_90:
        /*0120*/ 	.byte	0x04, 0x12
        /*0122*/ 	.short	(.L_92 - .L_91)
	.align		4
.L_91:
        /*0124*/ 	.word	index@(_ZN3cub18CUB_300001_SM_10006detail6reduce28DeviceReduceSingleTileKernelINS2_10policy_hubIdjN4cuda3__47maximumIdEEE10Policy1000EPdPfiS8_fdNS5_3std3__410__identityEEEvT0_T1_T2_T3_T4_T6_)
        /*0128*/ 	.word	0x00000000


	//----- nvinfo : EIATTR_MIN_STACK_SIZE
	.align		4
.L_92:
        /*012c*/ 	.byte	0x04, 0x12
        /*012e*/ 	.short	(.L_94 - .L_93)
	.align		4
.L_93:
        /*0130*/ 	.word	index@(_ZN3cub18CUB_300001_SM_10006detail6reduce18DeviceReduceKernelINS2_10policy_hubIdjN4cuda3__47maximumIdEEE10Policy1000EN6thrust24THRUST_300001_SM_1000_NS10device_ptrIdEEjS8_dNS5_3std3__410__identityEEEvT0_PT3_T1_NS0_13GridEvenShareISL_EET2_T4_)
        /*0134*/ 	.word	0x00000000


	//----- nvinfo : EIATTR_MIN_STACK_SIZE
	.align		4
.L_94:
        /*0138*/ 	.byte	0x04, 0x12
        /*013a*/ 	.short	(.L_96 - .L_95)
	.align		4
.L_95:
        /*013c*/ 	.word	index@(_ZN3cub18CUB_300001_SM_10006detail6reduce28DeviceReduceSingleTileKernelINS2_10policy_hubIdjN4cuda3__47maximumIdEEE10Policy1000EN6thrust24THRUST_300001_SM_1000_NS10device_ptrIdEEPfjS8_fdNS5_3std3__410__identityEEEvT0_T1_T2_T3_T4_T6_)
        /*0140*/ 	.word	0x00000000


	//----- nvinfo : EIATTR_MIN_STACK_SIZE
	.align		4
.L_96:
        /*0144*/ 	.byte	0x04, 0x12
        /*0146*/ 	.short	(.L_98 - .L_97)
	.align		4
.L_97:
        /*0148*/ 	.word	index@(_ZN3cub18CUB_300001_SM_10006detail11EmptyKernelIvEEvv)
        /*014c*/ 	.word	0x00000000


	//----- nvinfo : EIATTR_MIN_STACK_SIZE
	.align		4
.L_98:
        /*0150*/ 	.byte	0x04, 0x12
        /*0152*/ 	.short	(.L_100 - .L_99)
	.align		4
.L_99:
        /*0154*/ 	.word	index@(_Z17jac_kernel_inner2PdiiiS_ii)
        /*0158*/ 	.word	0x00000000


	//----- nvinfo : EIATTR_MIN_STACK_SIZE
	.align		4
.L_100:
        /*015c*/ 	.byte	0x04, 0x12
        /*015e*/ 	.short	(.L_102 - .L_101)
	.align		4
.L_101:
        /*0160*/ 	.word	index@(_Z17jac_kernel_inner1PdiiiS_ii)
        /*0164*/ 	.word	0x00000000


	//----- nvinfo : EIATTR_MIN_STACK_SIZE
	.align		4
.L_102:
        /*0168*/ 	.byte	0x04, 0x12
        /*016a*/ 	.short	(.L_104 - .L_103)
	.align		4
.L_103:
        /*016c*/ 	.word	index@(_Z10jac_kernelPdiiiS_)
        /*0170*/ 	.word	0x00000000
.L_104:


//--------------------- .nv.compat                --------------------------
	.section	.nv.compat,"",@"SHT_CUDA_COMPAT_INFO"
	.align	4
        /*0000*/ 	.byte	0x02, 0x09, 0x00, 0x00, 0x02, 0x02, 0x01, 0x00, 0x02, 0x05, 0x05, 0x00, 0x03, 0x07, 0x01, 0x01
        /*0010*/ 	.byte	0x02, 0x03, 0x00, 0x00, 0x02, 0x06, 0x01, 0x00, 0x04, 0x0b, 0x08, 0x00, 0x01, 0x00, 0x00, 0x00
        /*0020*/ 	.byte	0x00, 0x00, 0x00, 0x00


//--------------------- .nv.info._ZN3cub18CUB_300001_SM_10006detail6reduce28DeviceReduceSingleTileKernelINS2_10policy_hubIdyN4cuda3__47maximumIdEEE10Policy1000EPdPfiS8_fdNS5_3std3__410__identityEEEvT0_T1_T2_T3_T4_T6_ --------------------------
	.section	.nv.info._ZN3cub18CUB_300001_SM_10006detail6reduce28DeviceReduceSingleTileKernelINS2_10policy_hubIdyN4cuda3__47maximumIdEEE10Policy1000EPdPfiS8_fdNS5_3std3__410__identityEEEvT0_T1_T2_T3_T4_T6_,"",@"SHT_CUDA_INFO"
	.sectionflags	@""
	.align	4


	//----- nvinfo : EIATTR_CUDA_API_VERSION
	.align		4
        /*0000*/ 	.byte	0x04, 0x37
        /*0002*/ 	.short	(.L_106 - .L_105)
.L_105:
        /*0004*/ 	.word	0x00000082


	//----- nvinfo : EIATTR_KPARAM_INFO
	.align		4
.L_106:
        /*0008*/ 	.byte	0x04, 0x17
        /*000a*/ 	.short	(.L_108 - .L_107)
.L_107:
        /*000c*/ 	.word	0x00000000
        /*0010*/ 	.short	0x0005
        /*0012*/ 	.short	0x001c
        /*0014*/ 	.byte	0x00, 0xf0, 0x05, 0x00


	//----- nvinfo : EIATTR_KPARAM_INFO
	.align		4
.L_108:
        /*0018*/ 	.byte	0x04, 0x17
        /*001a*/ 	.short	(.L_110 - .L_109)
.L_109:
        /*001c*/ 	.word	0x00000000
        /*0020*/ 	.short	0x0004
        /*0022*/ 	.short	0x0018
        /*0024*/ 	.byte	0x00, 0xf0, 0x11, 0x00


	//----- nvinfo : EIATTR_KPARAM_INFO
	.align		4
.L_110:
        /*0028*/ 	.byte	0x04, 0x17
        /*002a*/ 	.short	(.L_112 - .L_111)
.L_111:
        /*002c*/ 	.word	0x00000000
        /*0030*/ 	.short	0x0003
        /*0032*/ 	.short	0x0014
        /*0034*/ 	.byte	0x00, 0xf0, 0x05, 0x00


	//----- nvinfo : EIATTR_KPARAM_INFO
	.align		4
.L_112:
        /*0038*/ 	.byte	0x04, 0x17
        /*003a*/ 	.short	(.L_114 - .L_113)
.L_113:
        /*003c*/ 	.word	0x00000000
        /*0040*/ 	.short	0x0002
        /*0042*/ 	.short	0x0010
        /*0044*/ 	.byte	0x00, 0xf0, 0x11, 0x00


	//----- nvinfo : EIATTR_KPARAM_INFO
	.align		4
.L_114:
        /*0048*/ 	.byte	0x04, 0x17
        /*004a*/ 	.short	(.L_116 - .L_115)
.L_115:
        /*004c*/ 	.word	0x00000000
        /*0050*/ 	.short	0x0001
        /*0052*/ 	.short	0x0008
        /*0054*/ 	.byte	0x00, 0xf5, 0x21, 0x00


	//----- nvinfo : EIATTR_KPARAM_INFO
	.align		4
.L_116:
        /*0058*/ 	.byte	0x04, 0x17
        /*005a*/ 	.short	(.L_118 - .L_117)
.L_117:
        /*005c*/ 	.word	0x00000000
        /*0060*/ 	.short	0x0000
        /*0062*/ 	.short	0x0000
        /*0064*/ 	.byte	0x00, 0xf5, 0x21, 0x00


	//----- nvinfo : EIATTR_SPARSE_MMA_MASK
	.align		4
.L_118:
        /*0068*/ 	.byte	0x03, 0x50
        /*006a*/ 	.short	0x0000


	//----- nvinfo : EIATTR_MAXREG_COUNT
	.align		4
        /*006c*/ 	.byte	0x03, 0x1b
        /*006e*/ 	.short	0x00ff


	//----- nvinfo : EIATTR_NUM_BARRIERS
	.align		4
        /*0070*/ 	.byte	0x02, 0x4c
        /*0072*/ 	.byte	0x01
	.zero		1


	//----- nvinfo : EIATTR_MERCURY_ISA_VERSION
	.align		4
        /*0074*/ 	.byte	0x03, 0x5f
        /*0076*/ 	.short	0x0101


	//----- nvinfo : EIATTR_COOP_GROUP_MASK_REGIDS
	.align		4
        /*0078*/ 	.byte	0x04, 0x29
        /*007a*/ 	.short	(.L_120 - .L_119)


	//   ....[0]....
.L_119:
        /*007c*/ 	.word	0xffffffff


	//   ....[1]....
        /*0080*/ 	.word	0xffffffff


	//   ....[2]....
        /*0084*/ 	.word	0xffffffff


	//   ....[3]....
        /*0088*/ 	.word	0xffffffff


	//   ....[4]....
        /*008c*/ 	.word	0xffffffff


	//   ....[5]....
        /*0090*/ 	.word	0xffffffff


	//   ....[6]....
        /*0094*/ 	.word	0xffffffff


	//   ....[7]....
        /*0098*/ 	.word	0xffffffff


	//   ....[8]....
        /*009c*/ 	.word	0xffffffff


	//   ....[9]....
        /*00a0*/ 	.word	0xffffffff


	//   ....[10]....
        /*00a4*/ 	.word	0xffffffff


	//   ....[11]....
        /*00a8*/ 	.word	0xffffffff


	//   ....[12]....
        /*00ac*/ 	.word	0xffffffff


	//   ....[13]....
        /*00b0*/ 	.word	0xffffffff


	//   ....[14]....
        /*00b4*/ 	.word	0xffffffff


	//   ....[15]....
        /*00b8*/ 	.word	0xffffffff


	//   ....[16]....
        /*00bc*/ 	.word	0xffffffff


	//   ....[17]....
        /*00c0*/ 	.word	0xffffffff


	//   ....[18]....
        /*00c4*/ 	.word	0xffffffff


	//   ....[19]....
        /*00c8*/ 	.word	0xffffffff


	//   ....[20]....
        /*00cc*/ 	.word	0xffffffff


	//   ....[21]....
        /*00d0*/ 	.word	0xffffffff


	//   ....[22]....
        /*00d4*/ 	.word	0xffffffff


	//   ....[23]....
        /*00d8*/ 	.word	0xffffffff


	//   ....[24]....
        /*00dc*/ 	.word	0xffffffff


	//   ....[25]....
        /*00e0*/ 	.word	0xffffffff


	//   ....[26]....
        /*00e4*/ 	.word	0xffffffff


	//   ....[27]....
        /*00e8*/ 	.word	0xffffffff


	//   ....[28]....
        /*00ec*/ 	.word	0xffffffff


	//   ....[29]....
        /*00f0*/ 	.word	0xffffffff


	//   ....[30]....
        /*00f4*/ 	.word	0xffffffff


	//   ....[31]....
        /*00f8*/ 	.word	0xffffffff


	//   ....[32]....
        /*00fc*/ 	.word	0xffffffff


	//   ....[33]....
        /*0100*/ 	.word	0xffffffff


	//   ....[34]....
        /*0104*/ 	.word	0xffffffff


	//   ....[35]....
        /*0108*/ 	.word	0xffffffff


	//   ....[36]....
        /*010c*/ 	.word	0xffffffff


	//   ....[37]....
        /*0110*/ 	.word	0xffffffff


	//   ....[38]....
        /*0114*/ 	.word	0xffffffff


	//   ....[39]....
        /*0118*/ 	.word	0xffffffff


	//   ....[40]....
        /*011c*/ 	.word	0xffffffff


	//   ....[41]....
        /*0120*/ 	.word	0xffffffff


	//   ....[42]....
        /*0124*/ 	.word	0xffffffff


	//   ....[43]....
        /*0128*/ 	.word	0xffffffff


	//   ....[44]....
        /*012c*/ 	.word	0xffffffff


	//   ....[45]....
        /*0130*/ 	.word	0xffffffff


	//   ....[46]....
        /*0134*/ 	.word	0xffffffff


	//   ....[47]....
        /*0138*/ 	.word	0xffffffff


	//   ....[48]....
        /*013c*/ 	.word	0xffffffff


	//   ....[49]....
        /*0140*/ 	.word	0xffffffff


	//   ....[50]....
        /*0144*/ 	.word	0xffffffff


	//   ....[51]....
        /*0148*/ 	.word	0xffffffff


	//   ....[52]....
        /*014c*/ 	.word	0xffffffff


	//   ....[53]....
        /*0150*/ 	.word	0xffffffff


	//   ....[54]....
        /*0154*/ 	.word	0xffffffff


	//   ....[55]....
        /*0158*/ 	.word	0xffffffff


	//   ....[56]....
        /*015c*/ 	.word	0xffffffff


	//   ....[57]....
        /*0160*/ 	.word	0xffffffff


	//   ....[58]....
        /*0164*/ 	.word	0xffffffff


	//   ....[59]....
        /*0168*/ 	.word	0xffffffff


	//----- nvinfo : EIATTR_COOP_GROUP_INSTR_OFFSETS
	.align		4
.L_120:
        /*016c*/ 	.byte	0x04, 0x28
        /*016e*/ 	.short	(.L_122 - .L_121)


	//   ....[0]....
.L_121:
        /*0170*/ 	.word	0x00000d30


	//   ....[1]....
        /*0174*/ 	.word	0x00000d40


	//   ....[2]....
        /*0178*/ 	.word	0x00000dd0


	//   ....[3]....
        /*017c*/ 	.word	0x00000e10


	//   ....[4]....
        /*0180*/ 	.word	0x00000e80


	//   ....[5]....
        /*0184*/ 	.word	0x00000ea0


	//   ....[6]....
        /*0188*/ 	.word	0x00000ef0


	//   ....[7]....
        /*018c*/ 	.word	0x00000f10


	//   ....[8]....
        /*0190*/ 	.word	0x00000f60


	//   ....[9]....
        /*0194*/ 	.word	0x00000f80


	//   ....[10]....
        /*0198*/ 	.word	0x00001280


	//   ....[11]....
        /*019c*/ 	.word	0x00001290


	//   ....[12]....
        /*01a0*/ 	.word	0x00001320


	//   ....[13]....
        /*01a4*/ 	.word	0x00001350


	//   ....[14]....
        /*01a8*/ 	.word	0x000013b0


	//   ....[15]....
        /*01ac*/ 	.word	0x000013e0


	//   ....[16]....
        /*01b0*/ 	.word	0x00001440


	//   ....[17]....
        /*01b4*/ 	.word	0x00001480


	//   ....[18]....
        /*01b8*/ 	.word	0x000014f0


	//   ....[19]....
        /*01bc*/ 	.word	0x00001530


	//   ....[20]....
        /*01c0*/ 	.word	0x00002960


	//   ....[21]....
        /*01c4*/ 	.word	0x00002970


	//   ....[22]....
        /*01c8*/ 	.word	0x00002a00


	//   ....[23]....
        /*01cc*/ 	.word	0x00002a30


	//   ....[24]....
        /*01d0*/ 	.word	0x00002aa0


	//   ....[25]....
        /*01d4*/ 	.word	0x00002ac0


	//   ....[26]....
        /*01d8*/ 	.word	0x00002b20


	//   ....[27]....
        /*01dc*/ 	.word	0x00002b30


	//   ....[28]....
        /*01e0*/ 	.word	0x00002b80


	//   ....[29]....
        /*01e4*/ 	.word	0x00002b90


	//   ....[30]....
        /*01e8*/ 	.word	0x00003a20


	//   ....[31]....
        /*01ec*/ 	.word	0x00003a30


	//   ....[32]....
        /*01f0*/ 	.word	0x00003ac0


	//   ....[33]....
        /*01f4*/ 	.word	0x00003b00


	//   ....[34]....
        /*01f8*/ 	.word	0x00003b80


	//   ....[35]....
        /*01fc*/ 	.word	0x00003bc0


	//   ....[36]....
        /*0200*/ 	.word	0x00003c20


	//   ....[37]....
        /*0204*/ 	.word	0x00003c50


	//   ....[38]....
        /*0208*/ 	.word	0x00003ca0


	//   ....[39]....
        /*020c*/ 	.word	0x00003cd0


	//   ....[40]....
        /*0210*/ 	.word	0x00003fb0


	//   ....[41]....
        /*0214*/ 	.word	0x00003fc0


	//   ....[42]....
        /*0218*/ 	.word	0x00004050


	//   ....[43]....
        /*021c*/ 	.word	0x00004080


	//   ....[44]....
        /*0220*/ 	.word	0x000040d0


	//   ....[45]....
        /*0224*/ 	.word	0x00004100


	//   ....[46]....
        /*0228*/ 	.word	0x00004170


	//   ....[47]....
        /*022c*/ 	.word	0x000041b0


	//   ....[48]....
        /*0230*/ 	.word	0x00004220


	//   ....[49]....
        /*0234*/ 	.word	0x00004250


	//   ....[50]....
        /*0238*/ 	.word	0x00005700


	//   ....[51]....
        /*023c*/ 	.word	0x00005710


	//   ....[52]....
        /*0240*/ 	.word	0x000057a0


	//   ....[53]....
        /*0244*/ 	.word	0x000057e0


	//   ....[54]....
        /*0248*/ 	.word	0x00005860


	//   ....[55]....
        /*024c*/ 	.word	0x000058a0


	//   ....[56]....
        /*0250*/ 	.word	0x00005900


	//   ....[57]....
        /*0254*/ 	.word	0x00005930


	//   ....[58]....
        /*0258*/ 	.word	0x00005980


	//   ....[59]....
        /*025c*/ 	.word	0x000059b0


	//----- nvinfo : EIATTR_VRC_CTA_INIT_COUNT
	.align		4
.L_122:
        /*0260*/ 	.byte	0x02, 0x4a
	.zero		1
	.zero		1


	//----- nvinfo : EIATTR_EXIT_INSTR_OFFSETS
	.align		4
        /*0264*/ 	.byte	0x04, 0x1c
        /*0266*/ 	.short	(.L_124 - .L_123)


	//   ....[0]....
.L_123:
        /*0268*/ 	.word	0x00000080


	//   ....[1]....
        /*026c*/ 	.word	0x000000c0


	//   ....[2]....
        /*0270*/ 	.word	0x00005c20


	//   ....[3]....
        /*0274*/ 	.word	0x00005c90


	//----- nvinfo : EIATTR_MAX_THREADS
	.align		4
.L_124:
        /*0278*/ 	.byte	0x04, 0x05
        /*027a*/ 	.short	(.L_126 - .L_125)
.L_125:
        /*027c*/ 	.word	0x00000100
        /*0280*/ 	.word	0x00000001
        /*0284*/ 	.word	0x00000001


	//----- nvinfo : EIATTR_CRS_STACK_SIZE
	.align		4
.L_126:
        /*0288*/ 	.byte	0x04, 0x1e
        /*028a*/ 	.short	(.L_128 - .L_127)
.L_127:
        /*028c*/ 	.word	0x00000000


	//----- nvinfo : EIATTR_CBANK_PARAM_SIZE
	.align		4
.L_128:
        /*0290*/ 	.byte	0x03, 0x19
        /*0292*/ 	.short	0x001d


	//----- nvinfo : EIATTR_PARAM_CBANK
	.align		4
        /*0294*/ 	.byte	0x04, 0x0a
        /*0296*/ 	.short	(.L_130 - .L_129)
	.align		4
.L_129:
        /*0298*/ 	.word	index@(.nv.constant0._ZN3cub18CUB_300001_SM_10006detail6reduce28DeviceReduceSingleTileKernelINS2_10policy_hubIdyN4cuda3__47maximumIdEEE10Policy1000EPdPfiS8_fdNS5_3std3__410__identityEEEvT0_T1_T2_T3_T4_T6_)
        /*029c*/ 	.short	0x0380
        /*029e*/ 	.short	0x001d


	//----- nvinfo : EIATTR_SW_WAR
	.align		4
.L_130:
        /*02a0*/ 	.byte	0x04, 0x36
        /*02a2*/ 	.short	(.L_132 - .L_131)
.L_131:
        /*02a4*/ 	.word	0x00000008
.L_132:


//--------------------- .nv.info._ZN3cub18CUB_300001_SM_10006detail6reduce18DeviceReduceKernelINS2_10policy_hubIdyN4cuda3__47maximumIdEEE10Policy1000EN6thrust24THRUST_300001_SM_1000_NS10device_ptrIdEEyS8_dNS5_3std3__410__identityEEEvT0_PT3_T1_NS0_13GridEvenShareISL_EET2_T4_ --------------------------
	.section	.nv.info._ZN3cub18CUB_300001_SM_10006detail6reduce18DeviceReduceKernelINS2_10policy_hubIdyN4cuda3__47maximumIdEEE10Policy1000EN6thrust24THRUST_300001_SM_1000_NS10device_ptrIdEEyS8_dNS5_3std3__410__identityEEEvT0_PT3_T1_NS0_13GridEvenShareISL_EET2_T4_,"",@"SHT_CUDA_INFO"
	.sectionflags	@""
	.align	4


	//----- nvinfo : EIATTR_CUDA_API_VERSION
	.align		4
        /*0000*/ 	.byte	0x04, 0x37
        /*0002*/ 	.short	(.L_134 - .L_133)
.L_133:
        /*0004*/ 	.word	0x00000082


	//----- nvinfo : EIATTR_KPARAM_INFO
	.align		4
.L_134:
        /*0008*/ 	.byte	0x04, 0x17
        /*000a*/ 	.short	(.L_136 - .L_135)
.L_135:
        /*000c*/ 	.word	0x00000000
        /*0010*/ 	.short	0x0005
        /*0012*/ 	.short	0x0061
        /*0014*/ 	.byte	0x00, 0xf0, 0x05, 0x00


	//----- nvinfo : EIATTR_KPARAM_INFO
	.align		4
.L_136:
        /*0018*/ 	.byte	0x04, 0x17
        /*001a*/ 	.short	(.L_138 - .L_137)
.L_137:
        /*001c*/ 	.word	0x00000000
        /*0020*/ 	.short	0x0004
        /*0022*/ 	.short	0x0060
        /*0024*/ 	.byte	0x00, 0xf0, 0x05, 0x00


	//----- nvinfo : EIATTR_KPARAM_INFO
	.align		4
.L_138:
        /*0028*/ 	.byte	0x04, 0x17
        /*002a*/ 	.short	(.L_140 - .L_139)
.L_139:
        /*002c*/ 	.word	0x00000000
        /*0030*/ 	.short	0x0003
        /*0032*/ 	.short	0x0018
        /*0034*/ 	.byte	0x00, 0xf0, 0x21, 0x01


	//----- nvinfo : EIATTR_KPARAM_INFO
	.align		4
.L_140:
        /*0038*/ 	.byte	0x04, 0x17
        /*003a*/ 	.short	(.L_142 - .L_141)
.L_141:
        /*003c*/ 	.word	0x00000000
        /*0040*/ 	.short	0x0002
        /*0042*/ 	.short	0x0010
        /*0044*/ 	.byte	0x00, 0xf0, 0x21, 0x00


	//----- nvinfo : EIATTR_KPARAM_INFO
	.align		4
.L_142:
        /*0048*/ 	.byte	0x04, 0x17
        /*004a*/ 	.short	(.L_144 - .L_143)
.L_143:
        /*004c*/ 	.word	0x00000000
        /*0050*/ 	.short	0x0001
        /*0052*/ 	.short	0x0008
        /*0054*/ 	.byte	0x00, 0xf5, 0x21, 0x00


	//----- nvinfo : EIATTR_KPARAM_INFO
	.align		4
.L_144:
        /*0058*/ 	.byte	0x04, 0x17
        /*005a*/ 	.short	(.L_146 - .L_145)
.L_145:
        /*005c*/ 	.word	0x00000000
        /*0060*/ 	.short	0x0000
        /*0062*/ 	.short	0x0000
        /*0064*/ 	.byte	0x00, 0xf0, 0x21, 0x00


	//----- nvinfo : EIATTR_SPARSE_MMA_MASK
	.align		4
.L_146:
        /*0068*/ 	.byte	0x03, 0x50
        /*006a*/ 	.short	0x0000


	//----- nvinfo : EIATTR_MAXREG_COUNT
	.align		4
        /*006c*/ 	.byte	0x03, 0x1b
        /*006e*/ 	.short	0x00ff


	//----- nvinfo : EIATTR_NUM_BARRIERS
	.align		4
        /*0070*/ 	.byte	0x02, 0x4c
        /*0072*/ 	.byte	0x01
	.zero		1


	//----- nvinfo : EIATTR_MERCURY_ISA_VERSION
	.align		4
        /*0074*/ 	.byte	0x03, 0x5f
        /*0076*/ 	.short	0x0101


	//----- nvinfo : EIATTR_COOP_GROUP_MASK_REGIDS
	.align		4
        /*0078*/ 	.byte	0x04, 0x29
        /*007a*/ 	.short	(.L_148 - .L_147)


	//   ....[0]....
.L_147:
        /*007c*/ 	.word	0xffffffff


	//   ....[1]....
        /*0080*/ 	.word	0xffffffff


	//   ....[2]....
        /*0084*/ 	.word	0xffffffff


	//   ....[3]....
        /*0088*/ 	.word	0xffffffff


	//   ....[4]....
        /*008c*/ 	.word	0xffffffff


	//   ....[5]....
        /*0090*/ 	.word	0xffffffff


	//   ....[6]....
        /*0094*/ 	.word	0xffffffff


	//   ....[7]....
        /*0098*/ 	.word	0xffffffff


	//   ....[8]....
        /*009c*/ 	.word	0xffffffff


	//   ....[9]....
        /*00a0*/ 	.word	0xffffffff


	//   ....[10]....
        /*00a4*/ 	.word	0xffffffff


	//   ....[11]....
        /*00a8*/ 	.word	0xffffffff


	//   ....[12]....
        /*00ac*/ 	.word	0xffffffff


	//   ....[13]....
        /*00b0*/ 	.word	0xffffffff


	//   ....[14]....
        /*00b4*/ 	.word	0xffffffff


	//   ....[15]....
        /*00b8*/ 	.word	0xffffffff


	//   ....[16]....
        /*00bc*/ 	.word	0xffffffff


	//   ....[17]....
        /*00c0*/ 	.word	0xffffffff


	//   ....[18]....
        /*00c4*/ 	.word	0xffffffff


	//   ....[19]....
        /*00c8*/ 	.word	0xffffffff


	//   ....[20]....
        /*00cc*/ 	.word	0xffffffff


	//   ....[21]....
        /*00d0*/ 	.word	0xffffffff


	//   ....[22]....
        /*00d4*/ 	.word	0xffffffff


	//   ....[23]....
        /*00d8*/ 	.word	0xffffffff


	//   ....[24]....
        /*00dc*/ 	.word	0xffffffff


	//   ....[25]....
        /*00e0*/ 	.word	0xffffffff


	//   ....[26]....
        /*00e4*/ 	.word	0xffffffff


	//   ....[27]....
        /*00e8*/ 	.word	0xffffffff


	//   ....[28]....
        /*00ec*/ 	.word	0xffffffff


	//   ....[29]....
        /*00f0*/ 	.word	0xffffffff


	//----- nvinfo : EIATTR_COOP_GROUP_INSTR_OFFSETS
	.align		4
.L_148:
        /*00f4*/ 	.byte	0x04, 0x28
        /*00f6*/ 	.short	(.L_150 - .L_149)


	//   ....[0]....
.L_149:
        /*00f8*/ 	.word	0x00000d50


	//   ....[1]....
        /*00fc*/ 	.word	0x00000d60


	//   ....[2]....
        /*0100*/ 	.word	0x00000df0


	//   ....[3]....
        /*0104*/ 	.word	0x00000e20


	//   ....[4]....
        /*0108*/ 	.word	0x00000e80


	//   ....[5]....
        /*010c*/ 	.word	0x00000eb0


	//   ....[6]....
        /*0110*/ 	.word	0x00000f10


	//   ....[7]....
        /*0114*/ 	.word	0x00000f20


	//   ....[8]....
        /*0118*/ 	.word	0x00000f70


	//   ....[9]....
        /*011c*/ 	.word	0x00000f80


	//   ....[10]....
        /*0120*/ 	.word	0x00001260


	//   ....[11]....
        /*0124*/ 	.word	0x00001270


	//   ....[12]....
        /*0128*/ 	.word	0x00001300


	//   ....[13]....
        /*012c*/ 	.word	0x00001320


	//   ....[14]....
        /*0130*/ 	.word	0x00001380


	//   ....[15]....
        /*0134*/ 	.word	0x000013a0


	//   ....[16]....
        /*0138*/ 	.word	0x00001400


	//   ....[17]....
        /*013c*/ 	.word	0x00001440


	//   ....[18]....
        /*0140*/ 	.word	0x000014b0


	//   ....[19]....
        /*0144*/ 	.word	0x000014d0


	//   ....[20]....
        /*0148*/ 	.word	0x00002c00


	//   ....[21]....
        /*014c*/ 	.word	0x00002c10


	//   ....[22]....
        /*0150*/ 	.word	0x00002cb0


	//   ....[23]....
        /*0154*/ 	.word	0x00002ce0


	//   ....[24]....
        /*0158*/ 	.word	0x00002d40


	//   ....[25]....
        /*015c*/ 	.word	0x00002d70


	//   ....[26]....
        /*0160*/ 	.word	0x00002dc0


	//   ....[27]....
        /*0164*/ 	.word	0x00002de0


	//   ....[28]....
        /*0168*/ 	.word	0x00002e30


	//   ....[29]....
        /*016c*/ 	.word	0x00002e50


	//----- nvinfo : EIATTR_VRC_CTA_INIT_COUNT
	.align		4
.L_150:
        /*0170*/ 	.byte	0x02, 0x4a
	.zero		1
	.zero		1


	//----- nvinfo : EIATTR_EXIT_INSTR_OFFSETS
	.align		4
        /*0174*/ 	.byte	0x04, 0x1c
        /*0176*/ 	.short	(.L_152 - .L_151)


	//   ....[0]....
.L_151:
        /*0178*/ 	.word	0x000030f0


	//   ....[1]....
        /*017c*/ 	.word	0x00003150


	//----- nvinfo : EIATTR_MAX_THREADS
	.align		4
.L_152:
        /*0180*/ 	.byte	0x04, 0x05
        /*0182*/ 	.short	(.L_154 - .L_153)
.L_153:
        /*0184*/ 	.word	0x00000100
        /*0188*/ 	.word	0x00000001
        /*018c*/ 	.word	0x00000001


	//----- nvinfo : EIATTR_CRS_STACK_SIZE
	.align		4
.L_154:
        /*0190*/ 	.byte	0x04, 0x1e
        /*0192*/ 	.short	(.L_156 - .L_155)
.L_155:
        /*0194*/ 	.word	0x00000000


	//----- nvinfo : EIATTR_CBANK_PARAM_SIZE
	.align		4
.L_156:
        /*0198*/ 	.byte	0x03, 0x19
        /*019a*/ 	.short	0x0062


	//----- nvinfo : EIATTR_PARAM_CBANK
	.align		4
        /*019c*/ 	.byte	0x04, 0x0a
        /*019e*/ 	.short	(.L_158 - .L_157)
	.align		4
.L_157:
        /*01a0*/ 	.word	index@(.nv.constant0._ZN3cub18CUB_300001_SM_10006detail6reduce18DeviceReduceKernelINS2_10policy_hubIdyN4cuda3__47maximumIdEEE10Policy1000EN6thrust24THRUST_300001_SM_1000_NS10device_ptrIdEEyS8_dNS5_3std3__410__identityEEEvT0_PT3_T1_NS0_13GridEvenShareISL_EET2_T4_)
        /*01a4*/ 	.short	0x0380
        /*01a6*/ 	.short	0x0062


	//----- nvinfo : EIATTR_SW_WAR
	.align		4
.L_158:
        /*01a8*/ 	.byte	0x04, 0x36
        /*01aa*/ 	.short	(.L_160 - .L_159)
.L_159:
        /*01ac*/ 	.word	0x00000008
.L_160:


//--------------------- .nv.info._ZN3cub18CUB_300001_SM_10006detail6reduce28DeviceReduceSingleTileKernelINS2_10policy_hubIdyN4cuda3__47maximumIdEEE10Policy1000EN6thrust24THRUST_300001_SM_1000_NS10device_ptrIdEEPfyS8_fdNS5_3std3__410__identityEEEvT0_T1_T2_T3_T4_T6_ --------------------------
	.section	.nv.info._ZN3cub18CUB_300001_SM_10006detail6reduce28DeviceReduceSingleTileKernelINS2_10policy_hubIdyN4cuda3__47maximumIdEEE10Policy1000EN6thrust24THRUST_300001_SM_1000_NS10device_ptrIdEEPfyS8_fdNS5_3std3__410__identityEEEvT0_T1_T2_T3_T4_T6_,"",@"SHT_CUDA_INFO"
	.sectionflags	@""
	.align	4


	//----- nvinfo : EIATTR_CUDA_API_VERSION
	.align		4
        /*0000*/ 	.byte	0x04, 0x37
        /*0002*/ 	.short	(.L_162 - .L_161)
.L_161:
        /*0004*/ 	.word	0x00000082


	//----- nvinfo : EIATTR_KPARAM_INFO
	.align		4
.L_162:
        /*0008*/ 	.byte	0x04, 0x17
        /*000a*/ 	.short	(.L_164 - .L_163)
.L_163:
        /*000c*/ 	.word	0x00000000
        /*0010*/ 	.short	0x0005
        /*0012*/ 	.short	0x0020
        /*0014*/ 	.byte	0x00, 0xf0, 0x05, 0x00


	//----- nvinfo : EIATTR_KPARAM_INFO
	.align		4
.L_164:
        /*0018*/ 	.byte	0x04, 0x17
        /*001a*/ 	.short	(.L_166 - .L_165)
.L_165:
        /*001c*/ 	.word	0x00000000
        /*0020*/ 	.short	0x0004
        /*0022*/ 	.short	0x001c
        /*0024*/ 	.byte	0x00, 0xf0, 0x11, 0x00


	//----- nvinfo : EIATTR_KPARAM_INFO
	.align		4
.L_166:
        /*0028*/ 	.byte	0x04, 0x17
        /*002a*/ 	.short	(.L_168 - .L_167)
.L_167:
        /*002c*/ 	.word	0x00000000
        /*0030*/ 	.short	0x0003
        /*0032*/ 	.short	0x0018
        /*0034*/ 	.byte	0x00, 0xf0, 0x05, 0x00


	//----- nvinfo : EIATTR_KPARAM_INFO
	.align		4
.L_168:
        /*0038*/ 	.byte	0x04, 0x17
        /*003a*/ 	.short	(.L_170 - .L_169)
.L_169:
        /*003c*/ 	.word	0x00000000
        /*0040*/ 	.short	0x0002
        /*0042*/ 	.short	0x0010
        /*0044*/ 	.byte	0x00, 0xf0, 0x21, 0x00


	//----- nvinfo : EIATTR_KPARAM_INFO
	.align		4
.L_170:
        /*0048*/ 	.byte	0x04, 0x17
        /*004a*/ 	.short	(.L_172 - .L_171)
.L_171:
        /*004c*/ 	.word	0x00000000
        /*0050*/ 	.short	0x0001
        /*0052*/ 	.short	0x0008
        /*0054*/ 	.byte	0x00, 0xf5, 0x21, 0x00


	//----- nvinfo : EIATTR_KPARAM_INFO
	.align		4
.L_172:
        /*0058*/ 	.byte	0x04, 0x17
        /*005a*/ 	.short	(.L_174 - .L_173)
.L_173:
        /*005c*/ 	.word	0x00000000
        /*0060*/ 	.short	0x0000
        /*0062*/ 	.short	0x0000
        /*0064*/ 	.byte	0x00, 0xf0, 0x21, 0x00


	//----- nvinfo : EIATTR_SPARSE_MMA_MASK
	.align		4
.L_174:
        /*0068*/ 	.byte	0x03, 0x50
        /*006a*/ 	.short	0x0000


	//----- nvinfo : EIATTR_MAXREG_COUNT
	.align		4
        /*006c*/ 	.byte	0x03, 0x1b
        /*006e*/ 	.short	0x00ff


	//----- nvinfo : EIATTR_NUM_BARRIERS
	.align		4
        /*0070*/ 	.byte	0x02, 0x4c
        /*0072*/ 	.byte	0x01
	.zero		1


	//----- nvinfo : EIATTR_MERCURY_ISA_VERSION
	.align		4
        /*0074*/ 	.byte	0x03, 0x5f
        /*0076*/ 	.short	0x0101


	//----- nvinfo : EIATTR_COOP_GROUP_MASK_REGIDS
	.align		4
        /*0078*/ 	.byte	0x04, 0x29
        /*007a*/ 	.short	(.L_176 - .L_175)


	//   ....[0]....
.L_175:
        /*007c*/ 	.word	0xffffffff


	//   ....[1]....
        /*0080*/ 	.word	0xffffffff


	//   ....[2]....
        /*0084*/ 	.word	0xffffffff


	//   ....[3]....
        /*0088*/ 	.word	0xffffffff


	//   ....[4]....
        /*008c*/ 	.word	0xffffffff


	//   ....[5]....
        /*0090*/ 	.word	0xffffffff


	//   ....[6]....
        /*0094*/ 	.word	0xffffffff


	//   ....[7]....
        /*0098*/ 	.word	0xffffffff


	//   ....[8]....
        /*009c*/ 	.word	0xffffffff


	//   ....[9]....
        /*00a0*/ 	.word	0xffffffff


	//   ....[10]....
        /*00a4*/ 	.word	0xffffffff


	//   ....[11]....
        /*00a8*/ 	.word	0xffffffff


	//   ....[12]....
        /*00ac*/ 	.word	0xffffffff


	//   ....[13]....
        /*00b0*/ 	.word	0xffffffff


	//   ....[14]....
        /*00b4*/ 	.word	0xffffffff


	//   ....[15]....
        /*00b8*/ 	.word	0xffffffff


	//   ....[16]....
        /*00bc*/ 	.word	0xffffffff


	//   ....[17]....
        /*00c0*/ 	.word	0xffffffff


	//   ....[18]....
        /*00c4*/ 	.word	0xffffffff


	//   ....[19]....
        /*00c8*/ 	.word	0xffffffff


	//   ....[20]....
        /*00cc*/ 	.word	0xffffffff


	//   ....[21]....
        /*00d0*/ 	.word	0xffffffff


	//   ....[22]....
        /*00d4*/ 	.word	0xffffffff


	//   ....[23]....
        /*00d8*/ 	.word	0xffffffff


	//   ....[24]....
        /*00dc*/ 	.word	0xffffffff


	//   ....[25]....
        /*00e0*/ 	.word	0xffffffff


	//   ....[26]....
        /*00e4*/ 	.word	0xffffffff


	//   ....[27]....
        /*00e8*/ 	.word	0xffffffff


	//   ....[28]....
        /*00ec*/ 	.word	0xffffffff


	//   ....[29]....
        /*00f0*/ 	.word	0xffffffff


	//----- nvinfo : EIATTR_COOP_GROUP_INSTR_OFFSETS
	.align		4
.L_176:
        /*00f4*/ 	.byte	0x04, 0x28
        /*00f6*/ 	.short	(.L_178 - .L_177)


	//   ....[0]....
.L_177:
        /*00f8*/ 	.word	0x00000cb0


	//   ....[1]....
        /*00fc*/ 	.word	0x00000cc0


	//   ....[2]....
        /*0100*/ 	.word	0x00000d50


	//   ....[3]....
        /*0104*/ 	.word	0x00000d90


	//   ....[4]....
        /*0108*/ 	.word	0x00000df0


	//   ....[5]....
        /*010c*/ 	.word	0x00000e30


	//   ....[6]....
        /*0110*/ 	.word	0x00000e80


	//   ....[7]....
        /*0114*/ 	.word	0x00000eb0


	//   ....[8]....
        /*0118*/ 	.word	0x00000ef0


	//   ....[9]....
        /*011c*/ 	.word	0x00000f20


	//   ....[10]....
        /*0120*/ 	.word	0x00001240


	//   ....[11]....
        /*0124*/ 	.word	0x00001250


	//   ....[12]....
        /*0128*/ 	.word	0x000012e0


	//   ....[13]....
        /*012c*/ 	.word	0x00001300


	//   ....[14]....
        /*0130*/ 	.word	0x00001360


	//   ....[15]....
        /*0134*/ 	.word	0x00001380


	//   ....[16]....
        /*0138*/ 	.word	0x000013e0


	//   ....[17]....
        /*013c*/ 	.word	0x00001410


	//   ....[18]....
        /*0140*/ 	.word	0x00001490


	//   ....[19]....
        /*0144*/ 	.word	0x000014b0


	//   ....[20]....
        /*0148*/ 	.word	0x00002a40


	//   ....[21]....
        /*014c*/ 	.word	0x00002a50


	//   ....[22]....
        /*0150*/ 	.word	0x00002ae0


	//   ....[23]....
        /*0154*/ 	.word	0x00002b10


	//   ....[24]....
        /*0158*/ 	.word	0x00002b80


	//   ....[25]....
        /*015c*/ 	.word	0x00002ba0


	//   ....[26]....
        /*0160*/ 	.word	0x00002c00


	//   ....[27]....
        /*0164*/ 	.word	0x00002c10


	//   ....[28]....
        /*0168*/ 	.word	0x00002c50


	//   ....[29]....
        /*016c*/ 	.word	0x00002c60


	//----- nvinfo : EIATTR_VRC_CTA_INIT_COUNT
	.align		4
.L_178:
        /*0170*/ 	.byte	0x02, 0x4a
	.zero		1
	.zero		1


	//----- nvinfo : EIATTR_EXIT_INSTR_OFFSETS
	.align		4
        /*0174*/ 	.byte	0x04, 0x1c
        /*0176*/ 	.short	(.L_180 - .L_179)


	//   ....[0]....
.L_179:
        /*0178*/ 	.word	0x000000a0


	//   ....[1]....
        /*017c*/ 	.word	0x000000e0


	//   ....[2]....
        /*0180*/ 	.word	0x00002f00


	//   ....[3]....
        /*0184*/ 	.word	0x00002f70


	//----- nvinfo : EIATTR_MAX_THREADS
	.align		4
.L_180:
        /*0188*/ 	.byte	0x04, 0x05
        /*018a*/ 	.short	(.L_182 - .L_181)
.L_181:
        /*018c*/ 	.word	0x00000100
        /*0190*/ 	.word	0x00000001
        /*0194*/ 	.word	0x00000001


	//----- nvinfo : EIATTR_CRS_STACK_SIZE
	.align		4
.L_182:
        /*0198*/ 	.byte	0x04, 0x1e
        /*019a*/ 	.short	(.L_184 - .L_183)
.L_183:
        /*019c*/ 	.word	0x00000000


	//----- nvinfo : EIATTR_CBANK_PARAM_SIZE
	.align		4
.L_184:
        /*01a0*/ 	.byte	0x03, 0x19
        /*01a2*/ 	.short	0x0021


	//----- nvinfo : EIATTR_PARAM_CBANK
	.align		4
        /*01a4*/ 	.byte	0x04, 0x0a
        /*01a6*/ 	.short	(.L_186 - .L_185)
	.align		4
.L_185:
        /*01a8*/ 	.word	index@(.nv.constant0._ZN3cub18CUB_300001_SM_10006detail6reduce28DeviceReduceSingleTileKernelINS2_10policy_hubIdyN4cuda3__47maximumIdEEE10Policy1000EN6thrust24THRUST_300001_SM_1000_NS10device_ptrIdEEPfyS8_fdNS5_3std3__410__identityEEEvT0_T1_T2_T3_T4_T6_)
        /*01ac*/ 	.short	0x0380
        /*01ae*/ 	.short	0x0021


	//----- nvinfo : EIATTR_SW_WAR
	.align		4
.L_186:
        /*01b0*/ 	.byte	0x04, 0x36
        /*01b2*/ 	.short	(.L_188 - .L_187)
.L_187:
        /*01b4*/ 	.word	0x00000008
.L_188:


//--------------------- .nv.info._ZN3cub18CUB_300001_SM_10006detail6reduce28DeviceReduceSingleTileKernelINS2_10policy_hubIdjN4cuda3__47maximumIdEEE10Policy1000EPdPfiS8_fdNS5_3std3__410__identityEEEvT0_T1_T2_T3_T4_T6_ --------------------------
	.section	.nv.info._ZN3cub18CUB_300001_SM_10006detail6reduce28DeviceReduceSingleTileKernelINS2_10policy_hubIdjN4cuda3__47maximumIdEEE10Policy1000EPdPfiS8_fdNS5_3std3__410__identityEEEvT0_T1_T2_T3_T4_T6_,"",@"SHT_CUDA_INFO"
	.sectionflags	@""
	.align	4


	//----- nvinfo : EIATTR_CUDA_API_VERSION
	.align		4
        /*0000*/ 	.byte	0x04, 0x37
        /*0002*/ 	.short	(.L_190 - .L_189)
.L_189:
        /*0004*/ 	.word	0x00000082


	//----- nvinfo : EIATTR_KPARAM_INFO
	.align		4
.L_190:
        /*0008*/ 	.byte	0x04, 0x17
        /*000a*/ 	.short	(.L_192 - .L_191)
.L_191:
        /*000c*/ 	.word	0x00000000
        /*0010*/ 	.short	0x0005
        /*0012*/ 	.short	0x001c
        /*0014*/ 	.byte	0x00, 0xf0, 0x05, 0x00


	//----- nvinfo : EIATTR_KPARAM_INFO
	.align		4
.L_192:
        /*0018*/ 	.byte	0x04, 0x17
        /*001a*/ 	.short	(.L_194 - .L_193)
.L_193:
        /*001c*/ 	.word	0x00000000
        /*0020*/ 	.short	0x0004
        /*0022*/ 	.short	0x0018
        /*0024*/ 	.byte	0x00, 0xf0, 0x11, 0x00


	//----- nvinfo : EIATTR_KPARAM_INFO
	.align		4
.L_194:
        /*0028*/ 	.byte	0x04, 0x17
        /*002a*/ 	.short	(.L_196 - .L_195)
.L_195:
        /*002c*/ 	.word	0x00000000
        /*0030*/ 	.short	0x0003
        /*0032*/ 	.short	0x0014
        /*0034*/ 	.byte	0x00, 0xf0, 0x05, 0x00


	//----- nvinfo : EIATTR_KPARAM_INFO
	.align		4
.L_196:
        /*0038*/ 	.byte	0x04, 0x17
        /*003a*/ 	.short	(.L_198 - .L_197)
.L_197:
        /*003c*/ 	.word	0x00000000
        /*0040*/ 	.short	0x0002
        /*0042*/ 	.short	0x0010
        /*0044*/ 	.byte	0x00, 0xf0, 0x11, 0x00


	//----- nvinfo : EIATTR_KPARAM_INFO
	.align		4
.L_198:
        /*0048*/ 	.byte	0x04, 0x17
        /*004a*/ 	.short	(.L_200 - .L_199)
.L_199:
        /*004c*/ 	.word	0x00000000
        /*0050*/ 	.short	0x0001
        /*0052*/ 	.short	0x0008
        /*0054*/ 	.byte	0x00, 0xf5, 0x21, 0x00


	//----- nvinfo : EIATTR_KPARAM_INFO
	.align		4
.L_200:
        /*0058*/ 	.byte	0x04, 0x17
        /*005a*/ 	.short	(.L_202 - .L_201)
.L_201:
        /*005c*/ 	.word	0x00000000
        /*0060*/ 	.short	0x0000
        /*0062*/ 	.short	0x0000
        /*0064*/ 	.byte	0x00, 0xf5, 0x21, 0x00


	//----- nvinfo : EIATTR_SPARSE_MMA_MASK
	.align		4
.L_202:
        /*0068*/ 	.byte	0x03, 0x50
        /*006a*/ 	.short	0x0000


	//----- nvinfo : EIATTR_MAXREG_COUNT
	.align		4
        /*006c*/ 	.byte	0x03, 0x1b
        /*006e*/ 	.short	0x00ff


	//----- nvinfo : EIATTR_NUM_BARRIERS
	.align		4
        /*0070*/ 	.byte	0x02, 0x4c
        /*0072*/ 	.byte	0x01
	.zero		1


	//----- nvinfo : EIATTR_MERCURY_ISA_VERSION
	.align		4
        /*0074*/ 	.byte	0x03, 0x5f
        /*0076*/ 	.short	0x0101


	//----- nvinfo : EIATTR_COOP_GROUP_MASK_REGIDS
	.align		4
        /*0078*/ 	.byte	0x04, 0x29
        /*007a*/ 	.short	(.L_204 - .L_203)


	//   ....[0]....
.L_203:
        /*007c*/ 	.word	0xffffffff


	//   ....[1]....
        /*0080*/ 	.word	0xffffffff


	//   ....[2]....
        /*0084*/ 	.word	0xffffffff


	//   ....[3]....
        /*0088*/ 	.word	0xffffffff


	//   ....[4]....
        /*008c*/ 	.word	0xffffffff


	//   ....[5]....
        /*0090*/ 	.word	0xffffffff


	//   ....[6]....
        /*0094*/ 	.word	0xffffffff


	//   ....[7]....
        /*0098*/ 	.word	0xffffffff


	//   ....[8]....
        /*009c*/ 	.word	0xffffffff


	//   ....[9]....
        /*00a0*/ 	.word	0xffffffff


	//   ....[10]....
        /*00a4*/ 	.word	0xffffffff


	//   ....[11]....
        /*00a8*/ 	.word	0xffffffff


	//   ....[12]....
        /*00ac*/ 	.word	0xffffffff


	//   ....[13]....
        /*00b0*/ 	.word	0xffffffff


	//   ....[14]....
        /*00b4*/ 	.word	0xffffffff


	//   ....[15]....
        /*00b8*/ 	.word	0xffffffff


	//   ....[16]....
        /*00bc*/ 	.word	0xffffffff


	//   ....[17]....
        /*00c0*/ 	.word	0xffffffff


	//   ....[18]....
        /*00c4*/ 	.word	0xffffffff


	//   ....[19]....
        /*00c8*/ 	.word	0xffffffff


	//   ....[20]....
        /*00cc*/ 	.word	0xffffffff


	//   ....[21]....
        /*00d0*/ 	.word	0xffffffff


	//   ....[22]....
        /*00d4*/ 	.word	0xffffffff


	//   ....[23]....
        /*00d8*/ 	.word	0xffffffff


	//   ....[24]....
        /*00dc*/ 	.word	0xffffffff


	//   ....[25]....
        /*00e0*/ 	.word	0xffffffff


	//   ....[26]....
        /*00e4*/ 	.word	0xffffffff


	//   ....[27]....
        /*00e8*/ 	.word	0xffffffff


	//   ....[28]....
        /*00ec*/ 	.word	0xffffffff


	//   ....[29]....
        /*00f0*/ 	.word	0xffffffff


	//   ....[30]....
        /*00f4*/ 	.word	0xffffffff


	//   ....[31]....
        /*00f8*/ 	.word	0xffffffff


	//   ....[32]....
        /*00fc*/ 	.word	0xffffffff


	//   ....[33]....
        /*0100*/ 	.word	0xffffffff


	//   ....[34]....
        /*0104*/ 	.word	0xffffffff


	//   ....[35]....
        /*0108*/ 	.word	0xffffffff


	//   ....[36]....
        /*010c*/ 	.word	0xffffffff


	//   ....[37]....
        /*0110*/ 	.word	0xffffffff


	//   ....[38]....
        /*0114*/ 	.word	0xffffffff


	//   ....[39]....
        /*0118*/ 	.word	0xffffffff


	//   ....[40]....
        /*011c*/ 	.word	0xffffffff


	//   ....[41]....
        /*0120*/ 	.word	0xffffffff


	//   ....[42]....
        /*0124*/ 	.word	0xffffffff


	//   ....[43]....
        /*0128*/ 	.word	0xffffffff


	//   ....[44]....
        /*012c*/ 	.word	0xffffffff


	//   ....[45]....
        /*0130*/ 	.word	0xffffffff


	//   ....[46]....
        /*0134*/ 	.word	0xffffffff


	//   ....[47]....
        /*0138*/ 	.word	0xffffffff


	//   ....[48]....
        /*013c*/ 	.word	0xffffffff


	//   ....[49]....
        /*0140*/ 	.word	0xffffffff


	//   ....[50]....
        /*0144*/ 	.word	0xffffffff


	//   ....[51]....
        /*0148*/ 	.word	0xffffffff


	//   ....[52]....
        /*014c*/ 	.word	0xffffffff


	//   ....[53]....
        /*0150*/ 	.word	0xffffffff


	//   ....[54]....
        /*0154*/ 	.word	0xffffffff


	//   ....[55]....
        /*0158*/ 	.word	0xffffffff


	//   ....[56]....
        /*015c*/ 	.word	0xffffffff


	//   ....[57]....
        /*0160*/ 	.word	0xffffffff


	//   ....[58]....
        /*0164*/ 	.word	0xffffffff


	//   ....[59]....
        /*0168*/ 	.word	0xffffffff


	//----- nvinfo : EIATTR_COOP_GROUP_INSTR_OFFSETS
	.align		4
.L_204:
        /*016c*/ 	.byte	0x04, 0x28
        /*016e*/ 	.short	(.L_206 - .L_205)


	//   ....[0]....
.L_205:
        /*0170*/ 	.word	0x00000d30


	//   ....[1]....
        /*0174*/ 	.word	0x00000d40


	//   ....[2]....
        /*0178*/ 	.word	0x00000dd0


	//   ....[3]....
        /*017c*/ 	.word	0x00000e10


	//   ....[4]....
        /*0180*/ 	.word	0x00000e80


	//   ....[5]....
        /*0184*/ 	.word	0x00000ea0


	//   ....[6]....
        /*0188*/ 	.word	0x00000ef0


	//   ....[7]....
        /*018c*/ 	.word	0x00000f10


	//   ....[8]....
        /*0190*/ 	.word	0x00000f60


	//   ....[9]....
        /*0194*/ 	.word	0x00000f80


	//   ....[10]....
        /*0198*/ 	.word	0x00001280


	//   ....[11]....
        /*019c*/ 	.word	0x00001290


	//   ....[12]....
        /*01a0*/ 	.word	0x00001320


	//   ....[13]....
        /*01a4*/ 	.word	0x00001350


	//   ....[14]....
        /*01a8*/ 	.word	0x000013b0


	//   ....[15]....
        /*01ac*/ 	.word	0x000013e0


	//   ....[16]....
        /*01b0*/ 	.word	0x00001440


	//   ....[17]....
        /*01b4*/ 	.word	0x00001480


	//   ....[18]....
        /*01b8*/ 	.word	0x000014f0


	//   ....[19]....
        /*01bc*/ 	.word	0x00001530


	//   ....[20]....
        /*01c0*/ 	.word	0x00002960


	//   ....[21]....
        /*01c4*/ 	.word	0x00002970


	//   ....[22]....
        /*01c8*/ 	.word	0x00002a00


	//   ....[23]....
        /*01cc*/ 	.word	0x00002a30


	//   ....[24]....
        /*01d0*/ 	.word	0x00002aa0


	//   ....[25]....
        /*01d4*/ 	.word	0x00002ac0


	//   ....[26]....
        /*01d8*/ 	.word	0x00002b20


	//   ....[27]....
        /*01dc*/ 	.word	0x00002b30


	//   ....[28]....
        /*01e0*/ 	.word	0x00002b80


	//   ....[29]....
        /*01e4*/ 	.word	0x00002b90


	//   ....[30]....
        /*01e8*/ 	.word	0x00003a20


	//   ....[31]....
        /*01ec*/ 	.word	0x00003a30


	//   ....[32]....
        /*01f0*/ 	.word	0x00003ac0


	//   ....[33]....
        /*01f4*/ 	.word	0x00003b00


	//   ....[34]....
        /*01f8*/ 	.word	0x00003b80


	//   ....[35]....
        /*01fc*/ 	.word	0x00003bc0


	//   ....[36]....
        /*0200*/ 	.word	0x00003c20


	//   ....[37]....
        /*0204*/ 	.word	0x00003c50


	//   ....[38]....
        /*0208*/ 	.word	0x00003ca0


	//   ....[39]....
        /*020c*/ 	.word	0x00003cd0


	//   ....[40]....
        /*0210*/ 	.word	0x00003fb0


	//   ....[41]....
        /*0214*/ 	.word	0x00003fc0


	//   ....[42]....
        /*0218*/ 	.word	0x00004050


	//   ....[43]....
        /*021c*/ 	.word	0x00004080


	//   ....[44]....
        /*0220*/ 	.word	0x000040d0


	//   ....[45]....
        /*0224*/ 	.word	0x00004100


	//   ....[46]....
        /*0228*/ 	.word	0x00004170


	//   ....[47]....
        /*022c*/ 	.word	0x000041b0


	//   ....[48]....
        /*0230*/ 	.word	0x00004220


	//   ....[49]....
        /*0234*/ 	.word	0x00004250


	//   ....[50]....
        /*0238*/ 	.word	0x00005700


	//   ....[51]....
        /*023c*/ 	.word	0x00005710


	//   ....[52]....
        /*0240*/ 	.word	0x000057a0


	//   ....[53]....
        /*0244*/ 	.word	0x000057e0


	//   ....[54]....
        /*0248*/ 	.word	0x00005860


	//   ....[55]....
        /*024c*/ 	.word	0x000058a0


	//   ....[56]....
        /*0250*/ 	.word	0x00005900


	//   ....[57]....
        /*0254*/ 	.word	0x00005930


	//   ....[58]....
        /*0258*/ 	.word	0x00005980


	//   ....[59]....
        /*025c*/ 	.word	0x000059b0


	//----- nvinfo : EIATTR_VRC_CTA_INIT_COUNT
	.align		4
.L_206:
        /*0260*/ 	.byte	0x02, 0x4a
	.zero		1
	.zero		1


	//----- nvinfo : EIATTR_EXIT_INSTR_OFFSETS
	.align		4
        /*0264*/ 	.byte	0x04, 0x1c
        /*0266*/ 	.short	(.L_208 - .L_207)


	//   ....[0]....
.L_207:
        /*0268*/ 	.word	0x00000080


	//   ....[1]....
        /*026c*/ 	.word	0x000000c0


	//   ....[2]....
        /*0270*/ 	.word	0x00005c20


	//   ....[3]....
        /*0274*/ 	.word	0x00005c90


	//----- nvinfo : EIATTR_MAX_THREADS
	.align		4
.L_208:
        /*0278*/ 	.byte	0x04, 0x05
        /*027a*/ 	.short	(.L_210 - .L_209)
.L_209:
        /*027c*/ 	.word	0x00000100
        /*0280*/ 	.word	0x00000001
        /*0284*/ 	.word	0x00000001


	//----- nvinfo : EIATTR_CRS_STACK_SIZE
	.align		4
.L_210:
        /*0288*/ 	.byte	0x04, 0x1e
        /*028a*/ 	.short	(.L_212 - .L_211)
.L_211:
        /*028c*/ 	.word	0x00000000


	//----- nvinfo : EIATTR_CBANK_PARAM_SIZE
	.align		4
.L_212:
        /*0290*/ 	.byte	0x03, 0x19
        /*0292*/ 	.short	0x001d


	//----- nvinfo : EIATTR_PARAM_CBANK
	.align		4
        /*0294*/ 	.byte	0x04, 0x0a
        /*0296*/ 	.short	(.L_214 - .L_213)
	.align		4
.L_213:
        /*0298*/ 	.word	index@(.nv.constant0._ZN3cub18CUB_300001_SM_10006detail6reduce28DeviceReduceSingleTileKernelINS2_10policy_hubIdjN4cuda3__47maximumIdEEE10Policy1000EPdPfiS8_fdNS5_3std3__410__identityEEEvT0_T1_T2_T3_T4_T6_)
        /*029c*/ 	.short	0x0380
        /*029e*/ 	.short	0x001d


	//----- nvinfo : EIATTR_SW_WAR
	.align		4
.L_214:
        /*02a0*/ 	.byte	0x04, 0x36
        /*02a2*/ 	.short	(.L_216 - .L_215)
.L_215:
        /*02a4*/ 	.word	0x00000008
.L_216:


//--------------------- .nv.info._ZN3cub18CUB_300001_SM_10006detail6reduce18DeviceReduceKernelINS2_10policy_hubIdjN4cuda3__47maximumIdEEE10Policy1000EN6thrust24THRUST_300001_SM_1000_NS10device_ptrIdEEjS8_dNS5_3std3__410__identityEEEvT0_PT3_T1_NS0_13GridEvenShareISL_EET2_T4_ --------------------------
	.section	.nv.info._ZN3cub18CUB_300001_SM_10006detail6reduce18DeviceReduceKernelINS2_10policy_hubIdjN4cuda3__47maximumIdEEE10Policy1000EN6thrust24THRUST_300001_SM_1000_NS10device_ptrIdEEjS8_dNS5_3std3__410__identityEEEvT0_PT3_T1_NS0_13GridEvenShareISL_EET2_T4_,"",@"SHT_CUDA_INFO"
	.sectionflags	@""
	.align	4


	//----- nvinfo : EIATTR_CUDA_API_VERSION
	.align		4
        /*0000*/ 	.byte	0x04, 0x37
        /*0002*/ 	.short	(.L_218 - .L_217)
.L_217:
        /*0004*/ 	.word	0x00000082


	//----- nvinfo : EIATTR_KPARAM_INFO
	.align		4
.L_218:
        /*0008*/ 	.byte	0x04, 0x17
        /*000a*/ 	.short	(.L_220 - .L_219)
.L_219:
        /*000c*/ 	.word	0x00000000
        /*0010*/ 	.short	0x0005
        /*0012*/ 	.short	0x003d
        /*0014*/ 	.byte	0x00, 0xf0, 0x05, 0x00


	//----- nvinfo : EIATTR_KPARAM_INFO
	.align		4
.L_220:
        /*0018*/ 	.byte	0x04, 0x17
        /*001a*/ 	.short	(.L_222 - .L_221)
.L_221:
        /*001c*/ 	.word	0x00000000
        /*0020*/ 	.short	0x0004
        /*0022*/ 	.short	0x003c
        /*0024*/ 	.byte	0x00, 0xf0, 0x05, 0x00


	//----- nvinfo : EIATTR_KPARAM_INFO
	.align		4
.L_222:
        /*0028*/ 	.byte	0x04, 0x17
        /*002a*/ 	.short	(.L_224 - .L_223)
.L_223:
        /*002c*/ 	.word	0x00000000
        /*0030*/ 	.short	0x0003
        /*0032*/ 	.short	0x0014
        /*0034*/ 	.byte	0x00, 0xf0, 0xa1, 0x00


	//----- nvinfo : EIATTR_KPARAM_INFO
	.align		4
.L_224:
        /*0038*/ 	.byte	0x04, 0x17
        /*003a*/ 	.short	(.L_226 - .L_225)
.L_225:
        /*003c*/ 	.word	0x00000000
        /*0040*/ 	.short	0x0002
        /*0042*/ 	.short	0x0010
        /*0044*/ 	.byte	0x00, 0xf0, 0x11, 0x00


	//----- nvinfo : EIATTR_KPARAM_INFO
	.align		4
.L_226:
        /*0048*/ 	.byte	0x04, 0x17
        /*004a*/ 	.short	(.L_228 - .L_227)
.L_227:
        /*004c*/ 	.word	0x00000000
        /*0050*/ 	.short	0x0001
        /*0052*/ 	.short	0x0008
        /*0054*/ 	.byte	0x00, 0xf5, 0x21, 0x00


	//----- nvinfo : EIATTR_KPARAM_INFO
	.align		4
.L_228:
        /*0058*/ 	.byte	0x04, 0x17
        /*005a*/ 	.short	(.L_230 - .L_229)
.L_229:
        /*005c*/ 	.word	0x00000000
        /*0060*/ 	.short	0x0000
        /*0062*/ 	.short	0x0000
        /*0064*/ 	.byte	0x00, 0xf0, 0x21, 0x00


	//----- nvinfo : EIATTR_SPARSE_MMA_MASK
	.align		4
.L_230:
        /*0068*/ 	.byte	0x03, 0x50
        /*006a*/ 	.short	0x0000


	//----- nvinfo : EIATTR_MAXREG_COUNT
	.align		4
        /*006c*/ 	.byte	0x03, 0x1b
        /*006e*/ 	.short	0x00ff


	//----- nvinfo : EIATTR_NUM_BARRIERS
	.align		4
        /*0070*/ 	.byte	0x02, 0x4c
        /*0072*/ 	.byte	0x01
	.zero		1


	//----- nvinfo : EIATTR_MERCURY_ISA_VERSION
	.align		4
        /*0074*/ 	.byte	0x03, 0x5f
        /*0076*/ 	.short	0x0101


	//----- nvinfo : EIATTR_COOP_GROUP_MASK_REGIDS
	.align		4
        /*0078*/ 	.byte	0x04, 0x29
        /*007a*/ 	.short	(.L_232 - .L_231)


	//   ....[0]....
.L_231:
        /*007c*/ 	.word	0xffffffff


	//   ....[1]....
        /*0080*/ 	.word	0xffffffff


	//   ....[2]....
        /*0084*/ 	.word	0xffffffff


	//   ....[3]....
        /*0088*/ 	.word	0xffffffff


	//   ....[4]....
        /*008c*/ 	.word	0xffffffff


	//   ....[5]....
        /*0090*/ 	.word	0xffffffff


	//   ....[6]....
        /*0094*/ 	.word	0xffffffff


	//   ....[7]....
        /*0098*/ 	.word	0xffffffff


	//   ....[8]....
        /*009c*/ 	.word	0xffffffff


	//   ....[9]....
        /*00a0*/ 	.word	0xffffffff


	//   ....[10]....
        /*00a4*/ 	.word	0xffffffff


	//   ....[11]....
        /*00a8*/ 	.word	0xffffffff


	//   ....[12]....
        /*00ac*/ 	.word	0xffffffff


	//   ....[13]....
        /*00b0*/ 	.word	0xffffffff


	//   ....[14]....
        /*00b4*/ 	.word	0xffffffff


	//   ....[15]....
        /*00b8*/ 	.word	0xffffffff


	//   ....[16]....
        /*00bc*/ 	.word	0xffffffff


	//   ....[17]....
        /*00c0*/ 	.word	0xffffffff


	//   ....[18]....
        /*00c4*/ 	.word	0xffffffff


	//   ....[19]....
        /*00c8*/ 	.word	0xffffffff


	//   ....[20]....
        /*00cc*/ 	.word	0xffffffff


	//   ....[21]....
        /*00d0*/ 	.word	0xffffffff


	//   ....[22]....
        /*00d4*/ 	.word	0xffffffff


	//   ....[23]....
        /*00d8*/ 	.word	0xffffffff


	//   ....[24]....
        /*00dc*/ 	.word	0xffffffff


	//   ....[25]....
        /*00e0*/ 	.word	0xffffffff


	//   ....[26]....
        /*00e4*/ 	.word	0xffffffff


	//   ....[27]....
        /*00e8*/ 	.word	0xffffffff


	//   ....[28]....
        /*00ec*/ 	.word	0xffffffff


	//   ....[29]....
        /*00f0*/ 	.word	0xffffffff


	//----- nvinfo : EIATTR_COOP_GROUP_INSTR_OFFSETS
	.align		4
.L_232:
        /*00f4*/ 	.byte	0x04, 0x28
        /*00f6*/ 	.short	(.L_234 - .L_233)


	//   ....[0]....
.L_233:
        /*00f8*/ 	.word	0x00000fa0


	//   ....[1]....
        /*00fc*/ 	.word	0x00000fb0


	//   ....[2]....
        /*0100*/ 	.word	0x00001040


	//   ....[3]....
        /*0104*/ 	.word	0x00001070


	//   ....[4]....
        /*0108*/ 	.word	0x000010e0


	//   ....[5]....
        /*010c*/ 	.word	0x00001100


	//   ....[6]....
        /*0110*/ 	.word	0x00001160


	//   ....[7]....
        /*0114*/ 	.word	0x00001170


	//   ....[8]....
        /*0118*/ 	.word	0x000011c0


	//   ....[9]....
        /*011c*/ 	.word	0x000011d0


	//   ....[10]....
        /*0120*/ 	.word	0x000014b0


	//   ....[11]....
        /*0124*/ 	.word	0x000014c0


	//   ....[12]....
        /*0128*/ 	.word	0x00001550


	//   ....[13]....
        /*012c*/ 	.word	0x00001570


	//   ....[14]....
        /*0130*/ 	.word	0x000015d0


	//   ....[15]....
        /*0134*/ 	.word	0x000015f0


	//   ....[16]....
        /*0138*/ 	.word	0x00001650


	//   ....[17]....
        /*013c*/ 	.word	0x00001690


	//   ....[18]....
        /*0140*/ 	.word	0x00001700


	//   ....[19]....
        /*0144*/ 	.word	0x00001720


	//   ....[20]....
        /*0148*/ 	.word	0x00002f70


	//   ....[21]....
        /*014c*/ 	.word	0x00002f80


	//   ....[22]....
        /*0150*/ 	.word	0x00003010


	//   ....[23]....
        /*0154*/ 	.word	0x00003040


	//   ....[24]....
        /*0158*/ 	.word	0x000030b0


	//   ....[25]....
        /*015c*/ 	.word	0x000030d0


	//   ....[26]....
        /*0160*/ 	.word	0x00003130


	//   ....[27]....
        /*0164*/ 	.word	0x00003140


	//   ....[28]....
        /*0168*/ 	.word	0x00003190


	//   ....[29]....
        /*016c*/ 	.word	0x000031a0


	//----- nvinfo : EIATTR_VRC_CTA_INIT_COUNT
	.align		4
.L_234:
        /*0170*/ 	.byte	0x02, 0x4a
	.zero		1
	.zero		1


	//----- nvinfo : EIATTR_EXIT_INSTR_OFFSETS
	.align		4
        /*0174*/ 	.byte	0x04, 0x1c
        /*0176*/ 	.short	(.L_236 - .L_235)


	//   ....[0]....
.L_235:
        /*0178*/ 	.word	0x00003430


	//   ....[1]....
        /*017c*/ 	.word	0x00003490


	//----- nvinfo : EIATTR_MAX_THREADS
	.align		4
.L_236:
        /*0180*/ 	.byte	0x04, 0x05
        /*0182*/ 	.short	(.L_238 - .L_237)
.L_237:
        /*0184*/ 	.word	0x00000100
        /*0188*/ 	.word	0x00000001
        /*018c*/ 	.word	0x00000001


	//----- nvinfo : EIATTR_CRS_STACK_SIZE
	.align		4
.L_238:
        /*0190*/ 	.byte	0x04, 0x1e
        /*0192*/ 	.short	(.L_240 - .L_239)
.L_239:
        /*0194*/ 	.word	0x00000000


	//----- nvinfo : EIATTR_CBANK_PARAM_SIZE
	.align		4
.L_240:
        /*0198*/ 	.byte	0x03, 0x19
        /*019a*/ 	.short	0x003e


	//----- nvinfo : EIATTR_PARAM_CBANK
	.align		4
        /*019c*/ 	.byte	0x04, 0x0a
        /*019e*/ 	.short	(.L_242 - .L_241)
	.align		4
.L_241:
        /*01a0*/ 	.word	index@(.nv.constant0._ZN3cub18CUB_300001_SM_10006detail6reduce18DeviceReduceKernelINS2_10policy_hubIdjN4cuda3__47maximumIdEEE10Policy1000EN6thrust24THRUST_300001_SM_1000_NS10device_ptrIdEEjS8_dNS5_3std3__410__identityEEEvT0_PT3_T1_NS0_13GridEvenShareISL_EET2_T4_)
        /*01a4*/ 	.short	0x0380
        /*01a6*/ 	.short	0x003e


	//----- nvinfo : EIATTR_SW_WAR
	.align		4
.L_242:
        /*01a8*/ 	.byte	0x04, 0x36
        /*01aa*/ 	.short	(.L_244 - .L_243)
.L_243:
        /*01ac*/ 	.word	0x00000008
.L_244:


//--------------------- .nv.info._ZN3cub18CUB_300001_SM_10006detail6reduce28DeviceReduceSingleTileKernelINS2_10policy_hubIdjN4cuda3__47maximumIdEEE10Policy1000EN6thrust24THRUST_300001_SM_1000_NS10device_ptrIdEEPfjS8_fdNS5_3std3__410__identityEEEvT0_T1_T2_T3_T4_T6_ --------------------------
	.section	.nv.info._ZN3cub18CUB_300001_SM_10006detail6reduce28DeviceReduceSingleTileKernelINS2_10policy_hubIdjN4cuda3__47maximumIdEEE10Policy1000EN6thrust24THRUST_300001_SM_1000_NS10device_ptrIdEEPfjS8_fdNS5_3std3__410__identityEEEvT0_T1_T2_T3_T4_T6_,"",@"SHT_CUDA_INFO"
	.sectionflags	@""
	.align	4


	//----- nvinfo : EIATTR_CUDA_API_VERSION
	.align		4
        /*0000*/ 	.byte	0x04, 0x37
        /*0002*/ 	.short	(.L_246 - .L_245)
.L_245:
        /*0004*/ 	.word	0x00000082


	//----- nvinfo : EIATTR_KPARAM_INFO
	.align		4
.L_246:
        /*0008*/ 	.byte	0x04, 0x17
        /*000a*/ 	.short	(.L_248 - .L_247)
.L_247:
        /*000c*/ 	.word	0x00000000
        /*0010*/ 	.short	0x0005
        /*0012*/ 	.short	0x001c
        /*0014*/ 	.byte	0x00, 0xf0, 0x05, 0x00


	//----- nvinfo : EIATTR_KPARAM_INFO
	.align		4
.L_248:
        /*0018*/ 	.byte	0x04, 0x17
        /*001a*/ 	.short	(.L_250 - .L_249)
.L_249:
        /*001c*/ 	.word	0x00000000
        /*0020*/ 	.short	0x0004
        /*0022*/ 	.short	0x0018
        /*0024*/ 	.byte	0x00, 0xf0, 0x11, 0x00


	//----- nvinfo : EIATTR_KPARAM_INFO
	.align		4
.L_250:
        /*0028*/ 	.byte	0x04, 0x17
        /*002a*/ 	.short	(.L_252 - .L_251)
.L_251:
        /*002c*/ 	.word	0x00000000
        /*0030*/ 	.short	0x0003
        /*0032*/ 	.short	0x0014
        /*0034*/ 	.byte	0x00, 0xf0, 0x05, 0x00


	//----- nvinfo : EIATTR_KPARAM_INFO
	.align		4
.L_252:
        /*0038*/ 	.byte	0x04, 0x17
        /*003a*/ 	.short	(.L_254 - .L_253)
.L_253:
        /*003c*/ 	.word	0x00000000
        /*0040*/ 	.short	0x0002
        /*0042*/ 	.short	0x0010
        /*0044*/ 	.byte	0x00, 0xf0, 0x11, 0x00


	//----- nvinfo : EIATTR_KPARAM_INFO
	.align		4
.L_254:
        /*0048*/ 	.byte	0x04, 0x17
        /*004a*/ 	.short	(.L_256 - .L_255)
.L_255:
        /*004c*/ 	.word	0x00000000
        /*0050*/ 	.short	0x0001
        /*0052*/ 	.short	0x0008
        /*0054*/ 	.byte	0x00, 0xf5, 0x21, 0x00


	//----- nvinfo : EIATTR_KPARAM_INFO
	.align		4
.L_256:
        /*0058*/ 	.byte	0x04, 0x17
        /*005a*/ 	.short	(.L_258 - .L_257)
.L_257:
        /*005c*/ 	.word	0x00000000
        /*0060*/ 	.short	0x0000
        /*0062*/ 	.short	0x0000
        /*0064*/ 	.byte	0x00, 0xf0, 0x21, 0x00


	//----- nvinfo : EIATTR_SPARSE_MMA_MASK
	.align		4
.L_258:
        /*0068*/ 	.byte	0x03, 0x50
        /*006a*/ 	.short	0x0000


	//----- nvinfo : EIATTR_MAXREG_COUNT
	.align		4
        /*006c*/ 	.byte	0x03, 0x1b
        /*006e*/ 	.short	0x00ff


	//----- nvinfo : EIATTR_NUM_BARRIERS
	.align		4
        /*0070*/ 	.byte	0x02, 0x4c
        /*0072*/ 	.byte	0x01
	.zero		1


	//----- nvinfo : EIATTR_MERCURY_ISA_VERSION
	.align		4
        /*0074*/ 	.byte	0x03, 0x5f
        /*0076*/ 	.short	0x0101


	//----- nvinfo : EIATTR_COOP_GROUP_MASK_REGIDS
	.align		4
        /*0078*/ 	.byte	0x04, 0x29
        /*007a*/ 	.short	(.L_260 - .L_259)


	//   ....[0]....
.L_259:
        /*007c*/ 	.word	0xffffffff


	//   ....[1]....
        /*0080*/ 	.word	0xffffffff


	//   ....[2]....
        /*0084*/ 	.word	0xffffffff


	//   ....[3]....
        /*0088*/ 	.word	0xffffffff


	//   ....[4]....
        /*008c*/ 	.word	0xffffffff


	//   ....[5]....
        /*0090*/ 	.word	0xffffffff


	//   ....[6]....
        /*0094*/ 	.word	0xffffffff


	//   ....[7]....
        /*0098*/ 	.word	0xffffffff


	//   ....[8]....
        /*009c*/ 	.word	0xffffffff


	//   ....[9]....
        /*00a0*/ 	.word	0xffffffff


	//   ....[10]....
        /*00a4*/ 	.word	0xffffffff


	//   ....[11]....
        /*00a8*/ 	.word	0xffffffff


	//   ....[12]....
        /*00ac*/ 	.word	0xffffffff


	//   ....[13]....
        /*00b0*/ 	.word	0xffffffff


	//   ....[14]....
        /*00b4*/ 	.word	0xffffffff


	//   ....[15]....
        /*00b8*/ 	.word	0xffffffff


	//   ....[16]....
        /*00bc*/ 	.word	0xffffffff


	//   ....[17]....
        /*00c0*/ 	.word	0xffffffff


	//   ....[18]....
        /*00c4*/ 	.word	0xffffffff


	//   ....[19]....
        /*00c8*/ 	.word	0xffffffff


	//   ....[20]....
        /*00cc*/ 	.word	0xffffffff


	//   ....[21]....
        /*00d0*/ 	.word	0xffffffff


	//   ....[22]....
        /*00d4*/ 	.word	0xffffffff


	//   ....[23]....
        /*00d8*/ 	.word	0xffffffff


	//   ....[24]....
        /*00dc*/ 	.word	0xffffffff


	//   ....[25]....
        /*00e0*/ 	.word	0xffffffff


	//   ....[26]....
        /*00e4*/ 	.word	0xffffffff


	//   ....[27]....
        /*00e8*/ 	.word	0xffffffff


	//   ....[28]....
        /*00ec*/ 	.word	0xffffffff


	//   ....[29]....
        /*00f0*/ 	.word	0xffffffff


	//----- nvinfo : EIATTR_COOP_GROUP_INSTR_OFFSETS
	.align		4
.L_260:
        /*00f4*/ 	.byte	0x04, 0x28
        /*00f6*/ 	.short	(.L_262 - .L_261)


	//   ....[0]....
.L_261:
        /*00f8*/ 	.word	0x00000cc0


	//   ....[1]....
        /*00fc*/ 	.word	0x00000cd0


	//   ....[2]....
        /*0100*/ 	.word	0x00000d60


	//   ....[3]....
        /*0104*/ 	.word	0x00000da0


	//   ....[4]....
        /*0108*/ 	.word	0x00000e20


	//   ....[5]....
        /*010c*/ 	.word	0x00000e60


	//   ....[6]....
        /*0110*/ 	.word	0x00000ec0


	//   ....[7]....
        /*0114*/ 	.word	0x00000ef0


	//   ....[8]....
        /*0118*/ 	.word	0x00000f40


	//   ....[9]....
        /*011c*/ 	.word	0x00000f70


	//   ....[10]....
        /*0120*/ 	.word	0x00001250


	//   ....[11]....
        /*0124*/ 	.word	0x00001260


	//   ....[12]....
        /*0128*/ 	.word	0x000012f0


	//   ....[13]....
        /*012c*/ 	.word	0x00001310


	//   ....[14]....
        /*0130*/ 	.word	0x00001360


	//   ....[15]....
        /*0134*/ 	.word	0x00001380


	//   ....[16]....
        /*0138*/ 	.word	0x000013d0


	//   ....[17]....
        /*013c*/ 	.word	0x00001400


	//   ....[18]....
        /*0140*/ 	.word	0x00001470


	//   ....[19]....
        /*0144*/ 	.word	0x00001490


	//   ....[20]....
        /*0148*/ 	.word	0x00002b60


	//   ....[21]....
        /*014c*/ 	.word	0x00002b70


	//   ....[22]....
        /*0150*/ 	.word	0x00002c00


	//   ....[23]....
        /*0154*/ 	.word	0x00002c30


	//   ....[24]....
        /*0158*/ 	.word	0x00002ca0


	//   ....[25]....
        /*015c*/ 	.word	0x00002cc0


	//   ....[26]....
        /*0160*/ 	.word	0x00002d20


	//   ....[27]....
        /*0164*/ 	.word	0x00002d30


	//   ....[28]....
        /*0168*/ 	.word	0x00002d80


	//   ....[29]....
        /*016c*/ 	.word	0x00002d90


	//----- nvinfo : EIATTR_VRC_CTA_INIT_COUNT
	.align		4
.L_262:
        /*0170*/ 	.byte	0x02, 0x4a
	.zero		1
	.zero		1


	//----- nvinfo : EIATTR_EXIT_INSTR_OFFSETS
	.align		4
        /*0174*/ 	.byte	0x04, 0x1c
        /*0176*/ 	.short	(.L_264 - .L_263)


	//   ....[0]....
.L_263:
        /*0178*/ 	.word	0x00000080


	//   ....[1]....
        /*017c*/ 	.word	0x000000c0


	//   ....[2]....
        /*0180*/ 	.word	0x00003000


	//   ....[3]....
        /*0184*/ 	.word	0x00003070


	//----- nvinfo : EIATTR_MAX_THREADS
	.align		4
.L_264:
        /*0188*/ 	.byte	0x04, 0x05
        /*018a*/ 	.short	(.L_266 - .L_265)
.L_265:
        /*018c*/ 	.word	0x00000100
        /*0190*/ 	.word	0x00000001
        /*0194*/ 	.word	0x00000001


	//----- nvinfo : EIATTR_CRS_STACK_SIZE
	.align		4
.L_266:
        /*0198*/ 	.byte	0x04, 0x1e
        /*019a*/ 	.short	(.L_268 - .L_267)
.L_267:
        /*019c*/ 	.word	0x00000000


	//----- nvinfo : EIATTR_CBANK_PARAM_SIZE
	.align		4
.L_268:
        /*01a0*/ 	.byte	0x03, 0x19
        /*01a2*/ 	.short	0x001d


	//----- nvinfo : EIATTR_PARAM_CBANK
	.align		4
        /*01a4*/ 	.byte	0x04, 0x0a
        /*01a6*/ 	.short	(.L_270 - .L_269)
	.align		4
.L_269:
        /*01a8*/ 	.word	index@(.nv.constant0._ZN3cub18CUB_300001_SM_10006detail6reduce28DeviceReduceSingleTileKernelINS2_10policy_hubIdjN4cuda3__47maximumIdEEE10Policy1000EN6thrust24THRUST_300001_SM_1000_NS10device_ptrIdEEPfjS8_fdNS5_3std3__410__identityEEEvT0_T1_T2_T3_T4_T6_)
        /*01ac*/ 	.short	0x0380
        /*01ae*/ 	.short	0x001d


	//----- nvinfo : EIATTR_SW_WAR
	.align		4
.L_270:
        /*01b0*/ 	.byte	0x04, 0x36
        /*01b2*/ 	.short	(.L_272 - .L_271)
.L_271:
        /*01b4*/ 	.word	0x00000008
.L_272:


//--------------------- .nv.info._ZN3cub18CUB_300001_SM_10006detail11EmptyKernelIvEEvv --------------------------
	.section	.nv.info._ZN3cub18CUB_300001_SM_10006detail11EmptyKernelIvEEvv,"",@"SHT_CUDA_INFO"
	.sectionflags	@""
	.align	4


	//----- nvinfo : EIATTR_CUDA_API_VERSION
	.align		4
        /*0000*/ 	.byte	0x04, 0x37
        /*0002*/ 	.short	(.L_274 - .L_273)
.L_273:
        /*0004*/ 	.word	0x00000082


	//----- nvinfo : EIATTR_SPARSE_MMA_MASK
	.align		4
.L_274:
        /*0008*/ 	.byte	0x03, 0x50
        /*000a*/ 	.short	0x0000


	//----- nvinfo : EIATTR_MAXREG_COUNT
	.align		4
        /*000c*/ 	.byte	0x03, 0x1b
        /*000e*/ 	.short	0x00ff


	//----- nvinfo : EIATTR_MERCURY_ISA_VERSION
	.align		4
        /*0010*/ 	.byte	0x03, 0x5f
        /*0012*/ 	.short	0x0101


	//----- nvinfo : EIATTR_VRC_CTA_INIT_COUNT
	.align		4
        /*0014*/ 	.byte	0x02, 0x4a
	.zero		1
	.zero		1


	//----- nvinfo : EIATTR_EXIT_INSTR_OFFSETS
	.align		4
        /*0018*/ 	.byte	0x04, 0x1c
        /*001a*/ 	.short	(.L_276 - .L_275)


	//   ....[0]....
.L_275:
        /*001c*/ 	.word	0x00000010


	//----- nvinfo : EIATTR_SW_WAR
	.align		4
.L_276:
        /*0020*/ 	.byte	0x04, 0x36
        /*0022*/ 	.short	(.L_278 - .L_277)
.L_277:
        /*0024*/ 	.word	0x00000008
.L_278:


//--------------------- .nv.info._Z17jac_kernel_inner2PdiiiS_ii --------------------------
	.section	.nv.info._Z17jac_kernel_inner2PdiiiS_ii,"",@"SHT_CUDA_INFO"
	.sectionflags	@""
	.align	4


	//----- nvinfo : EIATTR_CUDA_API_VERSION
	.align		4
        /*0000*/ 	.byte	0x04, 0x37
        /*0002*/ 	.short	(.L_280 - .L_279)
.L_279:
        /*0004*/ 	.word	0x00000082


	//----- nvinfo : EIATTR_KPARAM_INFO
	.align		4
.L_280:
        /*0008*/ 	.byte	0x04, 0x17
        /*000a*/ 	.short	(.L_282 - .L_281)
.L_281:
        /*000c*/ 	.word	0x00000000
        /*0010*/ 	.short	0x0006
        /*0012*/ 	.short	0x0024
        /*0014*/ 	.byte	0x00, 0xf0, 0x11, 0x00


	//----- nvinfo : EIATTR_KPARAM_INFO
	.align		4
.L_282:
        /*0018*/ 	.byte	0x04, 0x17
        /*001a*/ 	.short	(.L_284 - .L_283)
.L_283:
        /*001c*/ 	.word	0x00000000
        /*0020*/ 	.short	0x0005
        /*0022*/ 	.short	0x0020
        /*0024*/ 	.byte	0x00, 0xf0, 0x11, 0x00


	//----- nvinfo : EIATTR_KPARAM_INFO
	.align		4
.L_284:
        /*0028*/ 	.byte	0x04, 0x17
        /*002a*/ 	.short	(.L_286 - .L_285)
.L_285:
        /*002c*/ 	.word	0x00000000
        /*0030*/ 	.short	0x0004
        /*0032*/ 	.short	0x0018
        /*0034*/ 	.byte	0x00, 0xf5, 0x21, 0x00


	//----- nvinfo : EIATTR_KPARAM_INFO
	.align		4
.L_286:
        /*0038*/ 	.byte	0x04, 0x17
        /*003a*/ 	.short	(.L_288 - .L_287)
.L_287:
        /*003c*/ 	.word	0x00000000
        /*0040*/ 	.short	0x0003
        /*0042*/ 	.short	0x0010
        /*0044*/ 	.byte	0x00, 0xf0, 0x11, 0x00


	//----- nvinfo : EIATTR_KPARAM_INFO
	.align		4
.L_288:
        /*0048*/ 	.byte	0x04, 0x17
        /*004a*/ 	.short	(.L_290 - .L_289)
.L_289:
        /*004c*/ 	.word	0x00000000
        /*0050*/ 	.short	0x0002
        /*0052*/ 	.short	0x000c
        /*0054*/ 	.byte	0x00, 0xf0, 0x11, 0x00


	//----- nvinfo : EIATTR_KPARAM_INFO
	.align		4
.L_290:
        /*0058*/ 	.byte	0x04, 0x17
        /*005a*/ 	.short	(.L_292 - .L_291)
.L_291:
        /*005c*/ 	.word	0x00000000
        /*0060*/ 	.short	0x0001
        /*0062*/ 	.short	0x0008
        /*0064*/ 	.byte	0x00, 0xf0, 0x11, 0x00


	//----- nvinfo : EIATTR_KPARAM_INFO
	.align		4
.L_292:
        /*0068*/ 	.byte	0x04, 0x17
        /*006a*/ 	.short	(.L_294 - .L_293)
.L_293:
        /*006c*/ 	.word	0x00000000
        /*0070*/ 	.short	0x0000
        /*0072*/ 	.short	0x0000
        /*0074*/ 	.byte	0x00, 0xf5, 0x21, 0x00


	//----- nvinfo : EIATTR_SPARSE_MMA_MASK
	.align		4
.L_294:
        /*0078*/ 	.byte	0x03, 0x50
        /*007a*/ 	.short	0x0000


	//----- nvinfo : EIATTR_MAXREG_COUNT
	.align		4
        /*007c*/ 	.byte	0x03, 0x1b
        /*007e*/ 	.short	0x00ff


	//----- nvinfo : EIATTR_MERCURY_ISA_VERSION
	.align		4
        /*0080*/ 	.byte	0x03, 0x5f
        /*0082*/ 	.short	0x0101


	//----- nvinfo : EIATTR_VRC_CTA_INIT_COUNT
	.align		4
        /*0084*/ 	.byte	0x02, 0x4a
	.zero		1
	.zero		1


	//----- nvinfo : EIATTR_EXIT_INSTR_OFFSETS
	.align		4
        /*0088*/ 	.byte	0x04, 0x1c
        /*008a*/ 	.short	(.L_296 - .L_295)


	//   ....[0]....
.L_295:
        /*008c*/ 	.word	0x00000190


	//   ....[1]....
        /*0090*/ 	.word	0x000004d0


	//----- nvinfo : EIATTR_CBANK_PARAM_SIZE
	.align		4
.L_296:
        /*0094*/ 	.byte	0x03, 0x19
        /*0096*/ 	.short	0x0028


	//----- nvinfo : EIATTR_PARAM_CBANK
	.align		4
        /*0098*/ 	.byte	0x04, 0x0a
        /*009a*/ 	.short	(.L_298 - .L_297)
	.align		4
.L_297:
        /*009c*/ 	.word	index@(.nv.constant0._Z17jac_kernel_inner2PdiiiS_ii)
        /*00a0*/ 	.short	0x0380
        /*00a2*/ 	.short	0x0028


	//----- nvinfo : EIATTR_SW_WAR
	.align		4
.L_298:
        /*00a4*/ 	.byte	0x04, 0x36
        /*00a6*/ 	.short	(.L_300 - .L_299)
.L_299:
        /*00a8*/ 	.word	0x00000008
.L_300:


//--------------------- .nv.info._Z17jac_kernel_inner1PdiiiS_ii --------------------------
	.section	.nv.info._Z17jac_kernel_inner1PdiiiS_ii,"",@"SHT_CUDA_INFO"
	.sectionflags	@""
	.align	4


	//----- nvinfo : EIATTR_CUDA_API_VERSION
	.align		4
        /*0000*/ 	.byte	0x04, 0x37
        /*0002*/ 	.short	(.L_302 - .L_301)
.L_301:
        /*0004*/ 	.word	0x00000082


	//----- nvinfo : EIATTR_KPARAM_INFO
	.align		4
.L_302:
        /*0008*/ 	.byte	0x04, 0x17
        /*000a*/ 	.short	(.L_304 - .L_303)
.L_303:
        /*000c*/ 	.word	0x00000000
        /*0010*/ 	.short	0x0006
        /*0012*/ 	.short	0x0024
        /*0014*/ 	.byte	0x00, 0xf0, 0x11, 0x00


	//----- nvinfo : EIATTR_KPARAM_INFO
	.align		4
.L_304:
        /*0018*/ 	.byte	0x04, 0x17
        /*001a*/ 	.short	(.L_306 - .L_305)
.L_305:
        /*001c*/ 	.word	0x00000000
        /*0020*/ 	.short	0x0005
        /*0022*/ 	.short	0x0020
        /*0024*/ 	.byte	0x00, 0xf0, 0x11, 0x00


	//----- nvinfo : EIATTR_KPARAM_INFO
	.align		4
.L_306:
        /*0028*/ 	.byte	0x04, 0x17
        /*002a*/ 	.short	(.L_308 - .L_307)
.L_307:
        /*002c*/ 	.word	0x00000000
        /*0030*/ 	.short	0x0004
        /*0032*/ 	.short	0x0018
        /*0034*/ 	.byte	0x00, 0xf5, 0x21, 0x00


	//----- nvinfo : EIATTR_KPARAM_INFO
	.align		4
.L_308:
        /*0038*/ 	.byte	0x04, 0x17
        /*003a*/ 	.short	(.L_310 - .L_309)
.L_309:
        /*003c*/ 	.word	0x00000000
        /*0040*/ 	.short	0x0003
        /*0042*/ 	.short	0x0010
        /*0044*/ 	.byte	0x00, 0xf0, 0x11, 0x00


	//----- nvinfo : EIATTR_KPARAM_INFO
	.align		4
.L_310:
        /*0048*/ 	.byte	0x04, 0x17
        /*004a*/ 	.short	(.L_312 - .L_311)
.L_311:
        /*004c*/ 	.word	0x00000000
        /*0050*/ 	.short	0x0002
        /*0052*/ 	.short	0x000c
        /*0054*/ 	.byte	0x00, 0xf0, 0x11, 0x00


	//----- nvinfo : EIATTR_KPARAM_INFO
	.align		4
.L_312:
        /*0058*/ 	.byte	0x04, 0x17
        /*005a*/ 	.short	(.L_314 - .L_313)
.L_313:
        /*005c*/ 	.word	0x00000000
        /*0060*/ 	.short	0x0001
        /*0062*/ 	.short	0x0008
        /*0064*/ 	.byte	0x00, 0xf0, 0x11, 0x00


	//----- nvinfo : EIATTR_KPARAM_INFO
	.align		4
.L_314:
        /*0068*/ 	.byte	0x04, 0x17
        /*006a*/ 	.short	(.L_316 - .L_315)
.L_315:
        /*006c*/ 	.word	0x00000000
        /*0070*/ 	.short	0x0000
        /*0072*/ 	.short	0x0000
        /*0074*/ 	.byte	0x00, 0xf5, 0x21, 0x00


	//----- nvinfo : EIATTR_SPARSE_MMA_MASK
	.align		4
.L_316:
        /*0078*/ 	.byte	0x03, 0x50
        /*007a*/ 	.short	0x0000


	//----- nvinfo : EIATTR_MAXREG_COUNT
	.align		4
        /*007c*/ 	.byte	0x03, 0x1b
        /*007e*/ 	.short	0x00ff


	//----- nvinfo : EIATTR_MERCURY_ISA_VERSION
	.align		4
        /*0080*/ 	.byte	0x03, 0x5f
        /*0082*/ 	.short	0x0101


	//----- nvinfo : EIATTR_VRC_CTA_INIT_COUNT
	.align		4
        /*0084*/ 	.byte	0x02, 0x4a
	.zero		1
	.zero		1


	//----- nvinfo : EIATTR_EXIT_INSTR_OFFSETS
	.align		4
        /*0088*/ 	.byte	0x04, 0x1c
        /*008a*/ 	.short	(.L_318 - .L_317)


	//   ....[0]....
.L_317:
        /*008c*/ 	.word	0x00000260


	//   ....[1]....
        /*0090*/ 	.word	0x00000360


	//   ....[2]....
        /*0094*/ 	.word	0x000003a0


	//   ....[3]....
        /*0098*/ 	.word	0x00000410


	//   ....[4]....
        /*009c*/ 	.word	0x00000510


	//----- nvinfo : EIATTR_CRS_STACK_SIZE
	.align		4
.L_318:
        /*00a0*/ 	.byte	0x04, 0x1e
        /*00a2*/ 	.short	(.L_320 - .L_319)
.L_319:
        /*00a4*/ 	.word	0x00000000


	//----- nvinfo : EIATTR_CBANK_PARAM_SIZE
	.align		4
.L_320:
        /*00a8*/ 	.byte	0x03, 0x19
        /*00aa*/ 	.short	0x0028


	//----- nvinfo : EIATTR_PARAM_CBANK
	.align		4
        /*00ac*/ 	.byte	0x04, 0x0a
        /*00ae*/ 	.short	(.L_322 - .L_321)
	.align		4
.L_321:
        /*00b0*/ 	.word	index@(.nv.constant0._Z17jac_kernel_inner1PdiiiS_ii)
        /*00b4*/ 	.short	0x0380
        /*00b6*/ 	.short	0x0028


	//----- nvinfo : EIATTR_SW_WAR
	.align		4
.L_322:
        /*00b8*/ 	.byte	0x04, 0x36
        /*00ba*/ 	.short	(.L_324 - .L_323)
.L_323:
        /*00bc*/ 	.word	0x00000008
.L_324:


//--------------------- .nv.info._Z10jac_kernelPdiiiS_ --------------------------
	.section	.nv.info._Z10jac_kernelPdiiiS_,"",@"SHT_CUDA_INFO"
	.sectionflags	@""
	.align	4


	//----- nvinfo : EIATTR_CUDA_API_VERSION
	.align		4
        /*0000*/ 	.byte	0x04, 0x37
        /*0002*/ 	.short	(.L_326 - .L_325)
.L_325:
        /*0004*/ 	.word	0x00000082


	//----- nvinfo : EIATTR_KPARAM_INFO
	.align		4
.L_326:
        /*0008*/ 	.byte	0x04, 0x17
        /*000a*/ 	.short	(.L_328 - .L_327)
.L_327:
        /*000c*/ 	.word	0x00000000
        /*0010*/ 	.short	0x0004
        /*0012*/ 	.short	0x0018
        /*0014*/ 	.byte	0x00, 0xf5, 0x21, 0x00


	//----- nvinfo : EIATTR_KPARAM_INFO
	.align		4
.L_328:
        /*0018*/ 	.byte	0x04, 0x17
        /*001a*/ 	.short	(.L_330 - .L_329)
.L_329:
        /*001c*/ 	.word	0x00000000
        /*0020*/ 	.short	0x0003
        /*0022*/ 	.short	0x0010
        /*0024*/ 	.byte	0x00, 0xf0, 0x11, 0x00


	//----- nvinfo : EIATTR_KPARAM_INFO
	.align		4
.L_330:
        /*0028*/ 	.byte	0x04, 0x17
        /*002a*/ 	.short	(.L_332 - .L_331)
.L_331:
        /*002c*/ 	.word	0x00000000
        /*0030*/ 	.short	0x0002
        /*0032*/ 	.short	0x000c
        /*0034*/ 	.byte	0x00, 0xf0, 0x11, 0x00


	//----- nvinfo : EIATTR_KPARAM_INFO
	.align		4
.L_332:
        /*0038*/ 	.byte	0x04, 0x17
        /*003a*/ 	.short	(.L_334 - .L_333)
.L_333:
        /*003c*/ 	.word	0x00000000
        /*0040*/ 	.short	0x0001
        /*0042*/ 	.short	0x0008
        /*0044*/ 	.byte	0x00, 0xf0, 0x11, 0x00


	//----- nvinfo : EIATTR_KPARAM_INFO
	.align		4
.L_334:
        /*0048*/ 	.byte	0x04, 0x17
        /*004a*/ 	.short	(.L_336 - .L_335)
.L_335:
        /*004c*/ 	.word	0x00000000
        /*0050*/ 	.short	0x0000
        /*0052*/ 	.short	0x0000
        /*0054*/ 	.byte	0x00, 0xf5, 0x21, 0x00


	//----- nvinfo : EIATTR_SPARSE_MMA_MASK
	.align		4
.L_336:
        /*0058*/ 	.byte	0x03, 0x50
        /*005a*/ 	.short	0x0000


	//----- nvinfo : EIATTR_MAXREG_COUNT
	.align		4
        /*005c*/ 	.byte	0x03, 0x1b
        /*005e*/ 	.short	0x00ff


	//----- nvinfo : EIATTR_MERCURY_ISA_VERSION
	.align		4
        /*0060*/ 	.byte	0x03, 0x5f
        /*0062*/ 	.short	0x0101


	//----- nvinfo : EIATTR_VRC_CTA_INIT_COUNT
	.align		4
        /*0064*/ 	.byte	0x02, 0x4a
	.zero		1
	.zero		1


	//----- nvinfo : EIATTR_EXIT_INSTR_OFFSETS
	.align		4
        /*0068*/ 	.byte	0x04, 0x1c
        /*006a*/ 	.short	(.L_338 - .L_337)


	//   ....[0]....
.L_337:
        /*006c*/ 	.word	0x00000190


	//   ....[1]....
        /*0070*/ 	.word	0x000005c0


	//----- nvinfo : EIATTR_CRS_STACK_SIZE
	.align		4
.L_338:
        /*0074*/ 	.byte	0x04, 0x1e
        /*0076*/ 	.short	(.L_340 - .L_339)
.L_339:
        /*0078*/ 	.word	0x00000000


	//----- nvinfo : EIATTR_CBANK_PARAM_SIZE
	.align		4
.L_340:
        /*007c*/ 	.byte	0x03, 0x19
        /*007e*/ 	.short	0x0020


	//----- nvinfo : EIATTR_PARAM_CBANK
	.align		4
        /*0080*/ 	.byte	0x04, 0x0a
        /*0082*/ 	.short	(.L_342 - .L_341)
	.align		4
.L_341:
        /*0084*/ 	.word	index@(.nv.constant0._Z10jac_kernelPdiiiS_)
        /*0088*/ 	.short	0x0380
        /*008a*/ 	.short	0x0020


	//----- nvinfo : EIATTR_SW_WAR
	.align		4
.L_342:
        /*008c*/ 	.byte	0x04, 0x36
        /*008e*/ 	.short	(.L_344 - .L_343)
.L_343:
        /*0090*/ 	.word	0x00000008
.L_344:


//--------------------- .nv.callgraph             --------------------------
	.section	.nv.callgraph,"",@"SHT_CUDA_CALLGRAPH"
	.align	4
	.sectionentsize	8
	.align		4
        /*0000*/ 	.word	0x00000000
	.align		4
        /*0004*/ 	.word	0xffffffff
	.align		4
        /*0008*/ 	.word	0x00000000
	.align		4
        /*000c*/ 	.word	0xfffffffe
	.align		4
        /*0010*/ 	.word	0x00000000
	.align		4
        /*0014*/ 	.word	0xfffffffd
	.align		4
        /*0018*/ 	.word	0x00000000
	.align		4
        /*001c*/ 	.word	0xfffffffc


//--------------------- .nv.constant4             --------------------------
	.section	.nv.constant4,"a",@progbits
	.align	8
	.align		8
.nv.constant4:
        /*0000*/ 	.dword	_ZN31_INTERNAL_dd51092e_4_k_cu_TRACE4cuda3std3__45__cpo5beginE
	.align		8
        /*0008*/ 	.dword	_ZN31_INTERNAL_dd51092e_4_k_cu_TRACE4cuda3std3__45__cpo3endE
	.align		8
        /*0010*/ 	.dword	_ZN31_INTERNAL_dd51092e_4_k_cu_TRACE4cuda3std3__45__cpo6cbeginE
	.align		8
        /*0018*/ 	.dword	_ZN31_INTERNAL_dd51092e_4_k_cu_TRACE4cuda3std3__45__cpo4cendE
	.align		8
        /*0020*/ 	.dword	_ZN31_INTERNAL_dd51092e_4_k_cu_TRACE4cuda3std3__45__cpo6rbeginE
	.align		8
        /*0028*/ 	.dword	_ZN31_INTERNAL_dd51092e_4_k_cu_TRACE4cuda3std3__45__cpo4rendE
	.align		8
        /*0030*/ 	.dword	_ZN31_INTERNAL_dd51092e_4_k_cu_TRACE4cuda3std3__45__cpo7crbeginE
	.align		8
        /*0038*/ 	.dword	_ZN31_INTERNAL_dd51092e_4_k_cu_TRACE4cuda3std3__45__cpo5crendE
	.align		8
        /*0040*/ 	.dword	_ZN31_INTERNAL_dd51092e_4_k_cu_TRACE4cuda3std3__433_GLOBAL__N__dd51092e_4_k_cu_TRACE6ignoreE
	.align		8
        /*0048*/ 	.dword	_ZN31_INTERNAL_dd51092e_4_k_cu_TRACE4cuda3std3__419piecewise_constructE
	.align		8
        /*0050*/ 	.dword	_ZN31_INTERNAL_dd51092e_4_k_cu_TRACE4cuda3std3__48in_placeE
	.align		8
        /*0058*/ 	.dword	_ZN31_INTERNAL_dd51092e_4_k_cu_TRACE4cuda3std3__420unreachable_sentinelE
	.align		8
        /*0060*/ 	.dword	_ZN31_INTERNAL_dd51092e_4_k_cu_TRACE4cuda3std3__47nulloptE
	.align		8
        /*0068*/ 	.dword	_ZN31_INTERNAL_dd51092e_4_k_cu_TRACE4cuda3std3__48unexpectE
	.align		8
        /*0070*/ 	.dword	_ZN31_INTERNAL_dd51092e_4_k_cu_TRACE4cuda3std6ranges3__45__cpo4swapE
	.align		8
        /*0078*/ 	.dword	_ZN31_INTERNAL_dd51092e_4_k_cu_TRACE4cuda3std6ranges3__45__cpo9iter_moveE
	.align		8
        /*0080*/ 	.dword	_ZN31_INTERNAL_dd51092e_4_k_cu_TRACE4cuda3std6ranges3__45__cpo5beginE
	.align		8
        /*0088*/ 	.dword	_ZN31_INTERNAL_dd51092e_4_k_cu_TRACE4cuda3std6ranges3__45__cpo3endE
	.align		8
        /*0090*/ 	.dword	_ZN31_INTERNAL_dd51092e_4_k_cu_TRACE4cuda3std6ranges3__45__cpo6cbeginE
	.align		8
        /*0098*/ 	.dword	_ZN31_INTERNAL_dd51092e_4_k_cu_TRACE4cuda3std6ranges3__45__cpo4cendE
	.align		8
        /*00a0*/ 	.dword	_ZN31_INTERNAL_dd51092e_4_k_cu_TRACE4cuda3std6ranges3__45__cpo7advanceE
	.align		8
        /*00a8*/ 	.dword	_ZN31_INTERNAL_dd51092e_4_k_cu_TRACE4cuda3std6ranges3__45__cpo9iter_swapE
	.align		8
        /*00b0*/ 	.dword	_ZN31_INTERNAL_dd51092e_4_k_cu_TRACE4cuda3std6ranges3__45__cpo4nextE
	.align		8
        /*00b8*/ 	.dword	_ZN31_INTERNAL_dd51092e_4_k_cu_TRACE4cuda3std6ranges3__45__cpo4prevE
	.align		8
        /*00c0*/ 	.dword	_ZN31_INTERNAL_dd51092e_4_k_cu_TRACE4cuda3std6ranges3__45__cpo4dataE
	.align		8
        /*00c8*/ 	.dword	_ZN31_INTERNAL_dd51092e_4_k_cu_TRACE4cuda3std6ranges3__45__cpo5cdataE
	.align		8
        /*00d0*/ 	.dword	_ZN31_INTERNAL_dd51092e_4_k_cu_TRACE4cuda3std6ranges3__45__cpo4sizeE
	.align		8
        /*00d8*/ 	.dword	_ZN31_INTERNAL_dd51092e_4_k_cu_TRACE4cuda3std6ranges3__45__cpo5ssizeE
	.align		8
        /*00e0*/ 	.dword	_ZN31_INTERNAL_dd51092e_4_k_cu_TRACE4cuda3std6ranges3__45__cpo8distanceE
	.align		8
        /*00e8*/ 	.dword	_ZN31_INTERNAL_dd51092e_4_k_cu_TRACE6thrust24THRUST_300001_SM_1000_NS8cuda_cub3parE
	.align		8
        /*00f0*/ 	.dword	_ZN31_INTERNAL_dd51092e_4_k_cu_TRACE6thrust24THRUST_300001_SM_1000_NS8cuda_cub10par_nosyncE
	.align		8
        /*00f8*/ 	.dword	_ZN31_INTERNAL_dd51092e_4_k_cu_TRACE6thrust24THRUST_300001_SM_1000_NS6system6detail10sequential3seqE
	.align		8
        /*0100*/ 	.dword	_ZN31_INTERNAL_dd51092e_4_k_cu_TRACE6thrust24THRUST_300001_SM_1000_NS12placeholders2_1E
	.align		8
        /*0108*/ 	.dword	_ZN31_INTERNAL_dd51092e_4_k_cu_TRACE6thrust24THRUST_300001_SM_1000_NS12placeholders2_2E
	.align		8
        /*0110*/ 	.dword	_ZN31_INTERNAL_dd51092e_4_k_cu_TRACE6thrust24THRUST_300001_SM_1000_NS12placeholders2_3E
	.align		8
        /*0118*/ 	.dword	_ZN31_INTERNAL_dd51092e_4_k_cu_TRACE6thrust24THRUST_300001_SM_1000_NS12placeholders2_4E
	.align		8
        /*0120*/ 	.dword	_ZN31_INTERNAL_dd51092e_4_k_cu_TRACE6thrust24THRUST_300001_SM_1000_NS12placeholders2_5E
	.align		8
        /*0128*/ 	.dword	_ZN31_INTERNAL_dd51092e_4_k_cu_TRACE6thrust24THRUST_300001_SM_1000_NS12placeholders2_6E
	.align		8
        /*0130*/ 	.dword	_ZN31_INTERNAL_dd51092e_4_k_cu_TRACE6thrust24THRUST_300001_SM_1000_NS12placeholders2_7E
	.align		8
        /*0138*/ 	.dword	_ZN31_INTERNAL_dd51092e_4_k_cu_TRACE6thrust24THRUST_300001_SM_1000_NS12placeholders2_8E
	.align		8
        /*0140*/ 	.dword	_ZN31_INTERNAL_dd51092e_4_k_cu_TRACE6thrust24THRUST_300001_SM_1000_NS12placeholders2_9E
	.align		8
        /*0148*/ 	.dword	_ZN31_INTERNAL_dd51092e_4_k_cu_TRACE6thrust24THRUST_300001_SM_1000_NS12placeholders3_10E
	.align		8
        /*0150*/ 	.dword	_ZN31_INTERNAL_dd51092e_4_k_cu_TRACE6thrust24THRUST_300001_SM_1000_NS3seqE


//--------------------- .text._ZN3cub18CUB_300001_SM_10006detail6reduce28DeviceReduceSingleTileKernelINS2_10policy_hubIdyN4cuda3__47maximumIdEEE10Policy1000EPdPfiS8_fdNS5_3std3__410__identityEEEvT0_T1_T2_T3_T4_T6_ --------------------------
	.section	.text._ZN3cub18CUB_300001_SM_10006detail6reduce28DeviceReduceSingleTileKernelINS2_10policy_hubIdyN4cuda3__47maximumIdEEE10Policy1000EPdPfiS8_fdNS5_3std3__410__identityEEEvT0_T1_T2_T3_T4_T6_,"ax",@progbits
	.align	128
        .global         _ZN3cub18CUB_300001_SM_10006detail6reduce28DeviceReduceSingleTileKernelINS2_10policy_hubIdyN4cuda3__47maximumIdEEE10Policy1000EPdPfiS8_fdNS5_3std3__410__identityEEEvT0_T1_T2_T3_T4_T6_
        .type           _ZN3cub18CUB_300001_SM_10006detail6reduce28DeviceReduceSingleTileKernelINS2_10policy_hubIdyN4cuda3__47maximumIdEEE10Policy1000EPdPfiS8_fdNS5_3std3__410__identityEEEvT0_T1_T2_T3_T4_T6_,@function
        .size           _ZN3cub18CUB_300001_SM_10006detail6reduce28DeviceReduceSingleTileKernelINS2_10policy_hubIdyN4cuda3__47maximumIdEEE10Policy1000EPdPfiS8_fdNS5_3std3__410__identityEEEvT0_T1_T2_T3_T4_T6_,(.L_x_247 - _ZN3cub18CUB_300001_SM_10006detail6reduce28DeviceReduceSingleTileKernelINS2_10policy_hubIdyN4cuda3__47maximumIdEEE10Policy1000EPdPfiS8_fdNS5_3std3__410__identityEEEvT0_T1_T2_T3_T4_T6_)
        .other          _ZN3cub18CUB_300001_SM_10006detail6reduce28DeviceReduceSingleTileKernelINS2_10policy_hubIdyN4cuda3__47maximumIdEEE10Policy1000EPdPfiS8_fdNS5_3std3__410__identityEEEvT0_T1_T2_T3_T4_T6_,@"STO_CUDA_ENTRY STV_DEFAULT"
_ZN3cub18CUB_300001_SM_10006detail6reduce28DeviceReduceSingleTileKernelINS2_10policy_hubIdyN4cuda3__47maximumIdEEE10Policy1000EPdPfiS8_fdNS5_3std3__410__identityEEEvT0_T1_T2_T3_T4_T6_:
.text._ZN3cub18CUB_300001_SM_10006detail6reduce28DeviceReduceSingleTileKernelINS2_10policy_hubIdyN4cuda3__47maximumIdEEE10Policy1000EPdPfiS8_fdNS5_3std3__410__identityEEEvT0_T1_T2_T3_T4_T6_:
[----:B------:R-:W-:Y:S01]  /*0000*/  LDC R1, c[0x0][0x37c] ;  /* 0x0000df00ff017b82 */ /* 0x000fe20000000800 */
[----:B------:R-:W0:Y:S01]  /*0010*/  LDCU UR4, c[0x0][0x390] ;  /* 0x00007200ff0477ac */ /* 0x000e220008000800 */
[----:B------:R-:W1:Y:S01]  /*0020*/  LDCU.64 UR6, c[0x0][0x358] ;  /* 0x00006b00ff0677ac */ /* 0x000e620008000a00 */
[----:B0-----:R-:W-:-:S05]  /*0030*/  IMAD.U32 R4, RZ, RZ, UR4 ;  /* 0x00000004ff047e24 */ /* 0x001fca000f8e00ff */
[----:B------:R-:W-:-:S13]  /*0040*/  ISETP.NE.AND P0, PT, R4, RZ, PT ;  /* 0x000000ff0400720c */ /* 0x000fda0003f05270 */
[----:B-1----:R-:W-:Y:S05]  /*0050*/  @P0 BRA `(.L_x_0) ;  /* 0x00000000001c0947 */ /* 0x002fea0003800000 */
[----:B------:R-:W0:Y:S02]  /*0060*/  S2R R0, SR_TID.X ;  /* 0x0000000000007919 */ /* 0x000e240000002100 */
[----:B0-----:R-:W-:-:S13]  /*0070*/  ISETP.NE.AND P0, PT, R0, RZ, PT ;  /* 0x000000ff0000720c */ /* 0x001fda0003f05270 */
[----:B------:R-:W-:Y:S05]  /*0080*/  @P0 EXIT ;  /* 0x000000000000094d */ /* 0x000fea0003800000 */
[----:B------:R-:W0:Y:S08]  /*0090*/  LDC R5, c[0x0][0x398] ;  /* 0x0000e600ff057b82 */ /* 0x000e300000000800 */
[----:B------:R-:W0:Y:S02]  /*00a0*/  LDC.64 R2, c[0x0][0x388] ;  /* 0x0000e200ff027b82 */ /* 0x000e240000000a00 */
[----:B0-----:R-:W-:Y:S01]  /*00b0*/  STG.E desc[UR6][R2.64], R5 ;  /* 0x0000000502007986 */ /* 0x001fe2000c101906 */
[----:B------:R-:W-:Y:S05]  /*00c0*/  EXIT ;  /* 0x000000000000794d */ /* 0x000fea0003800000 */
.L_x_0:
[----:B------:R-:W0:Y:S01]  /*00d0*/  LDCU UR4, c[0x0][0x380] ;  /* 0x00007000ff0477ac */ /* 0x000e220008000800 */
[----:B------:R-:W-:Y:S01]  /*00e0*/  BSSY.RECONVERGENT B0, `(.L_x_1) ;  /* 0x00005b3000007945 */ /* 0x000fe20003800200 */
[----:B0-----:R-:W-:-:S09]  /*00f0*/  ULOP3.LUT UP0, URZ, UR4, 0x1f, URZ, 0xc0, !UPT ;  /* 0x0000001f04ff7892 */ /* 0x001fd2000f80c0ff */
[----:B------:R-:W-:Y:S05]  /*0100*/  BRA.U UP0, `(.L_x_2) ;  /* 0x0000002d003c7547 */ /* 0x000fea000b800000 */
[----:B------:R-:W-:-:S13]  /*0110*/  ISETP.GT.AND P0, PT, R4, 0x7ff, PT ;  /* 0x000007ff0400780c */ /* 0x000fda0003f04270 */
[----:B------:R-:W-:Y:S05]  /*0120*/  @P0 BRA `(.L_x_3) ;  /* 0x0000001400e80947 */ /* 0x000fea0003800000 */
[----:B------:R-:W0:Y:S01]  /*0130*/  S2R R3, SR_TID.X ;  /* 0x0000000000037919 */ /* 0x000e220000002100 */
[----:B------:R-:W-:Y:S01]  /*0140*/  BSSY.RECONVERGENT B1, `(.L_x_4) ;  /* 0x0000009000017945 */ /* 0x000fe20003800200 */
[----:B------:R-:W-:Y:S02]  /*0150*/  CS2R R6, SRZ ;  /* 0x0000000000067805 */ /* 0x000fe4000001ff00 */
[----:B0-----:R-:W-:Y:S01]  /*0160*/  ISETP.GE.AND P0, PT, R3, R4, PT ;  /* 0x000000040300720c */ /* 0x001fe20003f06270 */
[----:B------:R-:W-:-:S12]  /*0170*/  IMAD.MOV.U32 R5, RZ, RZ, R3 ;  /* 0x000000ffff057224 */ /* 0x000fd800078e0003 */
[----:B------:R-:W-:Y:S05]  /*0180*/  @P0 BRA `(.L_x_5) ;  /* 0x0000000000100947 */ /* 0x000fea0003800000 */
[----:B------:R-:W0:Y:S02]  /*0190*/  LDC.64 R6, c[0x0][0x380] ;  /* 0x0000e000ff067b82 */ /* 0x000e240000000a00 */
[----:B0-----:R-:W-:-:S06]  /*01a0*/  IMAD.WIDE.U32 R6, R3, 0x8, R6 ;  /* 0x0000000803067825 */ /* 0x001fcc00078e0006 */
[----:B------:R-:W5:Y:S01]  /*01b0*/  LDG.E.64.CONSTANT R6, desc[UR6][R6.64] ;  /* 0x0000000606067981 */ /* 0x000f62000c1e9b00 */
[----:B------:R-:W-:-:S07]  /*01c0*/  VIADD R5, R3, 0x100 ;  /* 0x0000010003057836 */ /* 0x000fce0000000000 */
.L_x_5:
[----:B------:R-:W-:Y:S05]  /*01d0*/  BSYNC.RECONVERGENT B1 ;  /* 0x0000000000017941 */ /* 0x000fea0003800200 */
.L_x_4:
[----:B------:R-:W-:Y:S01]  /*01e0*/  ISETP.GE.AND P0, PT, R5, R4, PT ;  /* 0x000000040500720c */ /* 0x000fe20003f06270 */
[----:B------:R-:W-:-:S12]  /*01f0*/  BSSY.RECONVERGENT B1, `(.L_x_6) ;  /* 0x00000b0000017945 */ /* 0x000fd80003800200 */
[----:B------:R-:W-:Y:S05]  /*0200*/  @P0 BRA `(.L_x_7) ;  /* 0x0000000800b80947 */ /* 0x000fea0003800000 */
[----:B------:R-:W-:Y:S01]  /*0210*/  LOP3.LUT R9, RZ, R5, RZ, 0x33, !PT ;  /* 0x00000005ff097212 */ /* 0x000fe200078e33ff */
[----:B------:R-:W-:Y:S04]  /*0220*/  BSSY.RECONVERGENT B2, `(.L_x_8) ;  /* 0x0000019000027945 */ /* 0x000fe80003800200 */
[----:B------:R-:W-:-:S05]  /*0230*/  IMAD.IADD R0, R9, 0x1, R4 ;  /* 0x0000000109007824 */ /* 0x000fca00078e0204 */
[C---:B------:R-:W-:Y:S02]  /*0240*/  LOP3.LUT R2, R0.reuse, 0x300, RZ, 0xc0, !PT ;  /* 0x0000030000027812 */ /* 0x040fe400078ec0ff */
[----:B------:R-:W-:Y:S02]  /*0250*/  ISETP.GE.U32.AND P0, PT, R0, 0x300, PT ;  /* 0x000003000000780c */ /* 0x000fe40003f06070 */
[----:B------:R-:W-:-:S13]  /*0260*/  ISETP.NE.AND P1, PT, R2, 0x300, PT ;  /* 0x000003000200780c */ /* 0x000fda0003f25270 */
[----:B------:R-:W-:Y:S05]  /*0270*/  @!P1 BRA `(.L_x_9) ;  /* 0x00000000004c9947 */ /* 0x000fea0003800000 */
[----:B------:R-:W0:Y:S01]  /*0280*/  LDC.64 R8, c[0x0][0x380] ;  /* 0x0000e000ff087b82 */ /* 0x000e220000000a00 */
[----:B------:R-:W-:-:S04]  /*0290*/  LEA.HI R0, R0, 0x1, RZ, 0x18 ;  /* 0x0000000100007811 */ /* 0x000fc800078fc0ff */
[----:B------:R-:W-:-:S05]  /*02a0*/  LOP3.LUT R0, R0, 0x3, RZ, 0xc0, !PT ;  /* 0x0000000300007812 */ /* 0x000fca00078ec0ff */
[----:B------:R-:W-:Y:S02]  /*02b0*/  IMAD.MOV R0, RZ, RZ, -R0 ;  /* 0x000000ffff007224 */ /* 0x000fe400078e0a00 */
[----:B0-----:R-:W-:-:S04]  /*02c0*/  IMAD.WIDE.U32 R8, R5, 0x8, R8 ;  /* 0x0000000805087825 */ /* 0x001fc800078e0008 */
[----:B------:R-:W-:Y:S02]  /*02d0*/  IMAD.MOV.U32 R2, RZ, RZ, R8 ;  /* 0x000000ffff027224 */ /* 0x000fe400078e0008 */
[----:B------:R-:W-:-:S07]  /*02e0*/  IMAD.MOV.U32 R11, RZ, RZ, R9 ;  /* 0x000000ffff0b7224 */ /* 0x000fce00078e0009 */
.L_x_10:
[----:B------:R-:W-:Y:S02]  /*02f0*/  IMAD.MOV.U32 R8, RZ, RZ, R2 ;  /* 0x000000ffff087224 */ /* 0x000fe400078e0002 */
[----:B------:R-:W-:-:S06]  /*0300*/  IMAD.MOV.U32 R9, RZ, RZ, R11 ;  /* 0x000000ffff097224 */ /* 0x000fcc00078e000b */
[----:B------:R-:W2:Y:S01]  /*0310*/  LDG.E.64.CONSTANT R8, desc[UR6][R8.64] ;  /* 0x0000000608087981 */ /* 0x000ea2000c1e9b00 */
[----:B------:R-:W-:Y:S01]  /*0320*/  VIADD R0, R0, 0x1 ;  /* 0x0000000100007836 */ /* 0x000fe20000000000 */
[----:B------:R-:W-:Y:S01]  /*0330*/  IADD3 R2, P3, PT, R2, 0x800, RZ ;  /* 0x0000080002027810 */ /* 0x000fe20007f7e0ff */
[----:B------:R-:W-:-:S03]  /*0340*/  VIADD R5, R5, 0x100 ;  /* 0x0000010005057836 */ /* 0x000fc60000000000 */
[----:B------:R-:W-:Y:S01]  /*0350*/  ISETP.NE.AND P2, PT, R0, RZ, PT ;  /* 0x000000ff0000720c */ /* 0x000fe20003f45270 */
[----:B------:R-:W-:Y:S01]  /*0360*/  IMAD.X R11, RZ, RZ, R11, P3 ;  /* 0x000000ffff0b7224 */ /* 0x000fe200018e060b */
[----:B--2--5:R-:W-:-:S06]  /*0370*/  DSETP.GEU.AND P1, PT, R6, R8, PT ;  /* 0x000000080600722a */ /* 0x024fcc0003f2e000 */
[----:B------:R-:W-:Y:S02]  /*0380*/  FSEL R6, R8, R6, !P1 ;  /* 0x0000000608067208 */ /* 0x000fe40004800000 */
[----:B------:R-:W-:-:S03]  /*0390*/  FSEL R7, R9, R7, !P1 ;  /* 0x0000000709077208 */ /* 0x000fc60004800000 */
[----:B------:R-:W-:Y:S05]  /*03a0*/  @P2 BRA `(.L_x_10) ;  /* 0xfffffffc00d02947 */ /* 0x000fea000383ffff */
.L_x_9:
[----:B------:R-:W-:Y:S05]  /*03b0*/  BSYNC.RECONVERGENT B2 ;  /* 0x0000000000027941 */ /* 0x000fea0003800200 */
.L_x_8:
[----:B------:R-:W-:Y:S05]  /*03c0*/  @!P0 BRA `(.L_x_7) ;  /* 0x0000000800488947 */ /* 0x000fea0003800000 */
[----:B------:R-:W-:Y:S01]  /*03d0*/  IMAD.IADD R0, R4, 0x1, -R5 ;  /* 0x0000000104007824 */ /* 0x000fe200078e0a05 */
[----:B------:R-:W-:Y:S01]  /*03e0*/  BSSY.RECONVERGENT B2, `(.L_x_11) ;  /* 0x0000051000027945 */ /* 0x000fe20003800200 */
[----:B------:R-:W-:-:S03]  /*03f0*/  PLOP3.LUT P0, PT, PT, PT, PT, 0x80, 0x8 ;  /* 0x000000000008781c */ /* 0x000fc60003f0f070 */
[----:B------:R-:W-:-:S13]  /*0400*/  ISETP.GT.AND P1, PT, R0, 0xc00, PT ;  /* 0x00000c000000780c */ /* 0x000fda0003f24270 */
[----:B------:R-:W-:Y:S05]  /*0410*/  @!P1 BRA `(.L_x_12) ;  /* 0x0000000400349947 */ /* 0x000fea0003800000 */
[----:B------:R-:W0:Y:S01]  /*0420*/  LDC.64 R8, c[0x0][0x380] ;  /* 0x0000e000ff087b82 */ /* 0x000e220000000a00 */
[----:B------:R-:W-:Y:S01]  /*0430*/  PLOP3.LUT P0, PT, PT, PT, PT, 0x8, 0x80 ;  /* 0x000000000080781c */ /* 0x000fe20003f0e170 */
[----:B------:R-:W-:-:S12]  /*0440*/  VIADD R0, R4, 0xfffff400 ;  /* 0xfffff40004007836 */ /* 0x000fd80000000000 */
.L_x_13:
[----:B0-----:R-:W-:-:S05]  /*0450*/  IMAD.WIDE R30, R5, 0x8, R8 ;  /* 0x00000008051e7825 */ /* 0x001fca00078e0208 */
[----:B------:R-:W2:Y:S04]  /*0460*/  LDG.E.64.CONSTANT R10, desc[UR6][R30.64] ;  /* 0x000000061e0a7981 */ /* 0x000ea8000c1e9b00 */
[----:B------:R-:W3:Y:S04]  /*0470*/  LDG.E.64.CONSTANT R12, desc[UR6][R30.64+0x800] ;  /* 0x000800061e0c7981 */ /* 0x000ee8000c1e9b00 */
[----:B------:R-:W4:Y:S01]  /*0480*/  LDG.E.64.CONSTANT R14, desc[UR6][R30.64+0x1000] ;  /* 0x001000061e0e7981 */ /* 0x000f22000c1e9b00 */
[----:B------:R-:W-:-:S03]  /*0490*/  VIADD R39, R5, 0x400 ;  /* 0x0000040005277836 */ /* 0x000fc60000000000 */
[----:B------:R-:W4:Y:S01]  /*04a0*/  LDG.E.64.CONSTANT R16, desc[UR6][R30.64+0x1800] ;  /* 0x001800061e107981 */ /* 0x000f22000c1e9b00 */
[----:B------:R-:W-:-:S05]  /*04b0*/  IMAD.WIDE R38, R39, 0x8, R8 ;  /* 0x0000000827267825 */ /* 0x000fca00078e0208 */
[----:B------:R-:W4:Y:S04]  /*04c0*/  LDG.E.64.CONSTANT R18, desc[UR6][R38.64] ;  /* 0x0000000626127981 */ /* 0x000f28000c1e9b00 */
[----:B------:R-:W4:Y:S04]  /*04d0*/  LDG.E.64.CONSTANT R20, desc[UR6][R38.64+0x800] ;  /* 0x0008000626147981 */ /* 0x000f28000c1e9b00 */
        /* <DEDUP_REMOVED lines=12> */
[----:B------:R-:W4:Y:S04]  /*05a0*/  LDG.E.64.CONSTANT R38, desc[UR6][R44.64+0x1000] ;  /* 0x001000062c267981 */ /* 0x000f28000c1e9b00 */
[----:B------:R-:W4:Y:S01]  /*05b0*/  LDG.E.64.CONSTANT R40, desc[UR6][R44.64+0x1800] ;  /* 0x001800062c287981 */ /* 0x000f22000c1e9b00 */
[----:B------:R-:W-:-:S05]  /*05c0*/  VIADD R5, R5, 0x1000 ;  /* 0x0000100005057836 */ /* 0x000fca0000000000 */
[----:B------:R-:W-:Y:S01]  /*05d0*/  ISETP.GE.AND P2, PT, R5, R0, PT ;  /* 0x000000000500720c */ /* 0x000fe20003f46270 */
[----:B--2--5:R-:W-:-:S06]  /*05e0*/  DSETP.GEU.AND P1, PT, R6, R10, PT ;  /* 0x0000000a0600722a */ /* 0x024fcc0003f2e000 */
[----:B------:R-:W-:Y:S02]  /*05f0*/  FSEL R6, R10, R6, !P1 ;  /* 0x000000060a067208 */ /* 0x000fe40004800000 */
[----:B------:R-:W-:-:S06]  /*0600*/  FSEL R7, R11, R7, !P1 ;  /* 0x000000070b077208 */ /* 0x000fcc0004800000 */
[----:B---3--:R-:W-:-:S06]  /*0610*/  DSETP.GEU.AND P1, PT, R6, R12, PT ;  /* 0x0000000c0600722a */ /* 0x008fcc0003f2e000 */
[----:B------:R-:W-:Y:S02]  /*0620*/  FSEL R6, R12, R6, !P1 ;  /* 0x000000060c067208 */ /* 0x000fe40004800000 */
[----:B------:R-:W-:-:S06]  /*0630*/  FSEL R7, R13, R7, !P1 ;  /* 0x000000070d077208 */ /* 0x000fcc0004800000 */
[----:B----4-:R-:W-:-:S06]  /*0640*/  DSETP.GEU.AND P1, PT, R6, R14, PT ;  /* 0x0000000e0600722a */ /* 0x010fcc0003f2e000 */
[----:B------:R-:W-:Y:S02]  /*0650*/  FSEL R6, R14, R6, !P1 ;  /* 0x000000060e067208 */ /* 0x000fe40004800000 */
[----:B------:R-:W-:-:S06]  /*0660*/  FSEL R7, R15, R7, !P1 ;  /* 0x000000070f077208 */ /* 0x000fcc0004800000 */
[----:B------:R-:W-:-:S06]  /*0670*/  DSETP.GEU.AND P1, PT, R6, R16, PT ;  /* 0x000000100600722a */ /* 0x000fcc0003f2e000 */
        /* <DEDUP_REMOVED lines=37> */
[----:B------:R-:W-:Y:S01]  /*08d0*/  FSEL R7, R41, R7, !P1 ;  /* 0x0000000729077208 */ /* 0x000fe20004800000 */
[----:B------:R-:W-:Y:S06]  /*08e0*/  @!P2 BRA `(.L_x_13) ;  /* 0xfffffff800d8a947 */ /* 0x000fec000383ffff */
.L_x_12:
[----:B------:R-:W-:Y:S05]  /*08f0*/  BSYNC.RECONVERGENT B2 ;  /* 0x0000000000027941 */ /* 0x000fea0003800200 */
.L_x_11:
[----:B------:R-:W-:Y:S01]  /*0900*/  IMAD.IADD R0, R4, 0x1, -R5 ;  /* 0x0000000104007824 */ /* 0x000fe200078e0a05 */
[----:B------:R-:W-:Y:S04]  /*0910*/  BSSY.RECONVERGENT B2, `(.L_x_14) ;  /* 0x0000029000027945 */ /* 0x000fe80003800200 */
[----:B------:R-:W-:-:S13]  /*0920*/  ISETP.GT.AND P1, PT, R0, 0x400, PT ;  /* 0x000004000000780c */ /* 0x000fda0003f24270 */
[----:B------:R-:W-:Y:S05]  /*0930*/  @!P1 BRA `(.L_x_15) ;  /* 0x0000000000989947 */ /* 0x000fea0003800000 */
[----:B------:R-:W0:Y:S02]  /*0940*/  LDC.64 R18, c[0x0][0x380] ;  /* 0x0000e000ff127b82 */ /* 0x000e240000000a00 */
        /* <DEDUP_REMOVED lines=11> */
[----:B------:R-:W-:Y:S01]  /*0a00*/  VIADD R5, R5, 0x800 ;  /* 0x0000080005057836 */ /* 0x000fe20000000000 */
        /* <DEDUP_REMOVED lines=20> */
[----:B------:R-:W-:Y:S02]  /*0b50*/  FSEL R7, R25, R7, !P0 ;  /* 0x0000000719077208 */ /* 0x000fe40004000000 */
[----:B------:R-:W-:-:S04]  /*0b60*/  PLOP3.LUT P0, PT, PT, PT, PT, 0x8, 0x80 ;  /* 0x000000000080781c */ /* 0x000fc80003f0e170 */
[----:B------:R-:W-:-:S06]  /*0b70*/  DSETP.GEU.AND P1, PT, R6, R26, PT ;  /* 0x0000001a0600722a */ /* 0x000fcc0003f2e000 */
[----:B------:R-:W-:Y:S02]  /*0b80*/  FSEL R6, R26, R6, !P1 ;  /* 0x000000061a067208 */ /* 0x000fe40004800000 */
[----:B------:R-:W-:-:S07]  /*0b90*/  FSEL R7, R27, R7, !P1 ;  /* 0x000000071b077208 */ /* 0x000fce0004800000 */
.L_x_15:
[----:B------:R-:W-:Y:S05]  /*0ba0*/  BSYNC.RECONVERGENT B2 ;  /* 0x0000000000027941 */ /* 0x000fea0003800200 */
.L_x_14:
[----:B------:R-:W-:-:S13]  /*0bb0*/  ISETP.LT.OR P0, PT, R5, R4, P0 ;  /* 0x000000040500720c */ /* 0x000fda0000701670 */
[----:B------:R-:W-:Y:S05]  /*0bc0*/  @!P0 BRA `(.L_x_7) ;  /* 0x0000000000488947 */ /* 0x000fea0003800000 */
[----:B------:R-:W0:Y:S02]  /*0bd0*/  LDC.64 R8, c[0x0][0x380] ;  /* 0x0000e000ff087b82 */ /* 0x000e240000000a00 */
[----:B0-----:R-:W-:-:S05]  /*0be0*/  IMAD.WIDE R8, R5, 0x8, R8 ;  /* 0x0000000805087825 */ /* 0x001fca00078e0208 */
[----:B------:R-:W2:Y:S04]  /*0bf0*/  LDG.E.64.CONSTANT R10, desc[UR6][R8.64] ;  /* 0x00000006080a7981 */ /* 0x000ea8000c1e9b00 */
[----:B------:R-:W3:Y:S04]  /*0c00*/  LDG.E.64.CONSTANT R12, desc[UR6][R8.64+0x800] ;  /* 0x00080006080c7981 */ /* 0x000ee8000c1e9b00 */
[----:B------:R-:W4:Y:S04]  /*0c10*/  LDG.E.64.CONSTANT R14, desc[UR6][R8.64+0x1000] ;  /* 0x00100006080e7981 */ /* 0x000f28000c1e9b00 */
[----:B------:R-:W4:Y:S01]  /*0c20*/  LDG.E.64.CONSTANT R16, desc[UR6][R8.64+0x1800] ;  /* 0x0018000608107981 */ /* 0x000f22000c1e9b00 */
        /* <DEDUP_REMOVED lines=11> */
[----:B------:R-:W-:-:S07]  /*0ce0*/  FSEL R7, R17, R7, !P0 ;  /* 0x0000000711077208 */ /* 0x000fce0004000000 */
.L_x_7:
[----:B------:R-:W-:Y:S05]  /*0cf0*/  BSYNC.RECONVERGENT B1 ;  /* 0x0000000000017941 */ /* 0x000fea0003800200 */
.L_x_6:
[----:B------:R-:W-:-:S13]  /*0d00*/  ISETP.GE.AND P0, PT, R4, 0x100, PT ;  /* 0x000001000400780c */ /* 0x000fda0003f06270 */
[----:B------:R-:W-:Y:S05]  /*0d10*/  @!P0 BRA `(.L_x_16) ;  /* 0x00000004003c8947 */ /* 0x000fea0003800000 */
[----:B------:R-:W0:Y:S01]  /*0d20*/  S2R R8, SR_LANEID ;  /* 0x0000000000087919 */ /* 0x000e220000000000 */
[----:B-----5:R-:W-:Y:S04]  /*0d30*/  SHFL.DOWN PT, R4, R6, 0x1, 0x1f ;  /* 0x08201f0006047f89 */ /* 0x020fe800000e0000 */
[----:B------:R-:W1:Y:S02]  /*0d40*/  SHFL.DOWN PT, R5, R7, 0x1, 0x1f ;  /* 0x08201f0007057f89 */ /* 0x000e6400000e0000 */
[----:B-1----:R-:W-:Y:S01]  /*0d50*/  DSETP.GEU.AND P1, PT, R6, R4, PT ;  /* 0x000000040600722a */ /* 0x002fe20003f2e000 */
[C---:B0-----:R-:W-:Y:S02]  /*0d60*/  ISETP.GT.AND P0, PT, R8.reuse, 0x1e, PT ;  /* 0x0000001e0800780c */ /* 0x041fe40003f04270 */
[----:B------:R-:W-:-:S03]  /*0d70*/  ISETP.NE.AND P2, PT, R8, RZ, PT ;  /* 0x000000ff0800720c */ /* 0x000fc60003f45270 */
[----:B------:R-:W-:Y:S02]  /*0d80*/  FSEL R9, R4, R6, !P1 ;  /* 0x0000000604097208 */ /* 0x000fe40004800000 */
[----:B------:R-:W-:Y:S02]  /*0d90*/  FSEL R5, R5, R7, !P1 ;  /* 0x0000000705057208 */ /* 0x000fe40004800000 */
[----:B------:R-:W-:Y:S02]  /*0da0*/  FSEL R6, R6, R9, P0 ;  /* 0x0000000906067208 */ /* 0x000fe40000000000 */
[----:B------:R-:W-:Y:S02]  /*0db0*/  FSEL R11, R7, R5, P0 ;  /* 0x00000005070b7208 */ /* 0x000fe40000000000 */
[----:B------:R-:W-:Y:S01]  /*0dc0*/  ISETP.GT.AND P0, PT, R8, 0x1d, PT ;  /* 0x0000001d0800780c */ /* 0x000fe20003f04270 */
[----:B------:R-:W-:Y:S01]  /*0dd0*/  SHFL.DOWN PT, R4, R6, 0x2, 0x1f ;  /* 0x08401f0006047f89 */ /* 0x000fe200000e0000 */
[----:B------:R-:W-:Y:S01]  /*0de0*/  @!P2 MOV R2, 0x400 ;  /* 0x000004000002a802 */ /* 0x000fe20000000f00 */
[----:B------:R-:W-:Y:S01]  /*0df0*/  IMAD.MOV.U32 R7, RZ, RZ, R11 ;  /* 0x000000ffff077224 */ /* 0x000fe200078e000b */
[----:B------:R-:W-:Y:S01]  /*0e00*/  @!P2 SHF.R.U32.HI R0, RZ, 0x2, R3 ;  /* 0x00000002ff00a819 */ /* 0x000fe20000011603 */
[----:B------:R-:W0:Y:S03]  /*0e10*/  SHFL.DOWN PT, R5, R11, 0x2, 0x1f ;  /* 0x08401f000b057f89 */ /* 0x000e2600000e0000 */
[----:B------:R-:W-:Y:S01]  /*0e20*/  @!P2 LOP3.LUT R0, R0, 0xf8, RZ, 0xc0, !PT ;  /* 0x000000f80000a812 */ /* 0x000fe200078ec0ff */
[----:B------:R-:W1:Y:S01]  /*0e30*/  @!P2 S2R R9, SR_CgaCtaId ;  /* 0x000000000009a919 */ /* 0x000e620000008800 */
[----:B0-----:R-:W-:-:S06]  /*0e40*/  DSETP.GEU.AND P1, PT, R6, R4, PT ;  /* 0x000000040600722a */ /* 0x001fcc0003f2e000 */
[----:B------:R-:W-:Y:S02]  /*0e50*/  @!P0 FSEL R6, R4, R6, !P1 ;  /* 0x0000000604068208 */ /* 0x000fe40004800000 */
[----:B------:R-:W-:Y:S02]  /*0e60*/  @!P0 FSEL R11, R5, R11, !P1 ;  /* 0x0000000b050b8208 */ /* 0x000fe40004800000 */
[----:B------:R-:W-:Y:S01]  /*0e70*/  ISETP.GT.AND P0, PT, R8, 0x1b, PT ;  /* 0x0000001b0800780c */ /* 0x000fe20003f04270 */
[----:B------:R-:W-:Y:S02]  /*0e80*/  SHFL.DOWN PT, R4, R6, 0x4, 0x1f ;  /* 0x08801f0006047f89 */ /* 0x000fe400000e0000 */
[----:B------:R-:W-:Y:S02]  /*0e90*/  IMAD.MOV.U32 R7, RZ, RZ, R11 ;  /* 0x000000ffff077224 */ /* 0x000fe400078e000b */
[----:B------:R-:W0:Y:S04]  /*0ea0*/  SHFL.DOWN PT, R5, R11, 0x4, 0x1f ;  /* 0x08801f000b057f89 */ /* 0x000e2800000e0000 */
        /* <DEDUP_REMOVED lines=14> */
[----:B0-----:R-:W-:Y:S01]  /*0f90*/  DSETP.GEU.AND P0, PT, R6, R4, PT ;  /* 0x000000040600722a */ /* 0x001fe20003f0e000 */
[----:B-1----:R-:W-:-:S05]  /*0fa0*/  @!P2 LEA R7, R9, R2, 0x18 ;  /* 0x000000020907a211 */ /* 0x002fca00078ec0ff */
[----:B------:R-:W-:Y:S01]  /*0fb0*/  FSEL R4, R4, R6, !P0 ;  /* 0x0000000604047208 */ /* 0x000fe20004000000 */
[----:B------:R-:W-:Y:S01]  /*0fc0*/  @!P2 IMAD.IADD R9, R0, 0x1, R7 ;  /* 0x000000010009a824 */ /* 0x000fe200078e0207 */
[----:B------:R-:W-:Y:S02]  /*0fd0*/  FSEL R5, R5, R11, !P0 ;  /* 0x0000000b05057208 */ /* 0x000fe40004000000 */
[----:B------:R-:W-:Y:S02]  /*0fe0*/  ISETP.NE.AND P0, PT, R3, RZ, PT ;  /* 0x000000ff0300720c */ /* 0x000fe40003f05270 */
[----:B------:R-:W-:Y:S01]  /*0ff0*/  FSEL R6, R6, R4, P1 ;  /* 0x0000000406067208 */ /* 0x000fe20000800000 */
[----:B------:R3:W-:Y:S01]  /*1000*/  @!P2 STS.64 [R9+0x8], R4 ;  /* 0x000008040900a388 */ /* 0x0007e20000000a00 */
[----:B------:R-:W-:Y:S01]  /*1010*/  FSEL R7, R11, R5, P1 ;  /* 0x000000050b077208 */ /* 0x000fe20000800000 */
[----:B------:R-:W-:Y:S08]  /*1020*/  BAR.SYNC.DEFER_BLOCKING 0x0 ;  /* 0x0000000000007b1d */ /* 0x000ff00000010000 */
[----:B------:R-:W-:Y:S05]  /*1030*/  @P0 BRA `(.L_x_17) ;  /* 0x0000004800f40947 */ /* 0x000fea0003800000 */
[----:B------:R-:W0:Y:S01]  /*1040*/  S2UR UR5, SR_CgaCtaId ;  /* 0x00000000000579c3 */ /* 0x000e220000008800 */
[----:B------:R-:W-:Y:S02]  /*1050*/  UMOV UR4, 0x400 ;  /* 0x0000040000047882 */ /* 0x000fe40000000000 */
[----:B0-----:R-:W-:-:S09]  /*1060*/  ULEA UR4, UR5, UR4, 0x18 ;  /* 0x0000000405047291 */ /* 0x001fd2000f8ec0ff */
[----:B---3--:R-:W0:Y:S04]  /*1070*/  LDS.128 R8, [UR4+0x10] ;  /* 0x00001004ff087984 */ /* 0x008e280008000c00 */
[----:B------:R-:W1:Y:S01]  /*1080*/  LDS.128 R12, [UR4+0x20] ;  /* 0x00002004ff0c7984 */ /* 0x000e620008000c00 */
[----:B0-----:R-:W-:-:S06]  /*1090*/  DSETP.GEU.AND P1, PT, R6, R8, PT ;  /* 0x000000080600722a */ /* 0x001fcc0003f2e000 */
[----:B------:R-:W-:Y:S02]  /*10a0*/  FSEL R2, R8, R6, !P1 ;  /* 0x0000000608027208 */ /* 0x000fe40004800000 */
[----:B------:R-:W-:Y:S02]  /*10b0*/  FSEL R3, R9, R7, !P1 ;  /* 0x0000000709037208 */ /* 0x000fe40004800000 */
[----:B------:R-:W0:Y:S04]  /*10c0*/  LDS.128 R4, [UR4+0x30] ;  /* 0x00003004ff047984 */ /* 0x000e280008000c00 */
[----:B------:R-:W-:-:S06]  /*10d0*/  DSETP.GEU.AND P1, PT, R2, R10, PT ;  /* 0x0000000a0200722a */ /* 0x000fcc0003f2e000 */
[----:B------:R-:W-:Y:S02]  /*10e0*/  FSEL R2, R10, R2, !P1 ;  /* 0x000000020a027208 */ /* 0x000fe40004800000 */
[----:B------:R-:W-:-:S06]  /*10f0*/  FSEL R3, R11, R3, !P1 ;  /* 0x000000030b037208 */ /* 0x000fcc0004800000 */
[----:B-1----:R-:W-:-:S06]  /*1100*/  DSETP.GEU.AND P1, PT, R2, R12, PT ;  /* 0x0000000c0200722a */ /* 0x002fcc0003f2e000 */
[----:B------:R-:W-:Y:S02]  /*1110*/  FSEL R8, R12, R2, !P1 ;  /* 0x000000020c087208 */ /* 0x000fe40004800000 */
[----:B------:R-:W-:Y:S02]  /*1120*/  FSEL R9, R13, R3, !P1 ;  /* 0x000000030d097208 */ /* 0x000fe40004800000 */
[----:B------:R-:W1:Y:S04]  /*1130*/  LDS.64 R2, [UR4+0x40] ;  /* 0x00004004ff027984 */ /* 0x000e680008000a00 */
[----:B------:R-:W-:-:S06]  /*1140*/  DSETP.GEU.AND P1, PT, R8, R14, PT ;  /* 0x0000000e0800722a */ /* 0x000fcc0003f2e000 */
[----:B------:R-:W-:Y:S02]  /*1150*/  FSEL R8, R14, R8, !P1 ;  /* 0x000000080e087208 */ /* 0x000fe40004800000 */
[----:B------:R-:W-:-:S06]  /*1160*/  FSEL R9, R15, R9, !P1 ;  /* 0x000000090f097208 */ /* 0x000fcc0004800000 */
[----:B0-----:R-:W-:-:S06]  /*1170*/  DSETP.GEU.AND P1, PT, R8, R4, PT ;  /* 0x000000040800722a */ /* 0x001fcc0003f2e000 */
[----:B------:R-:W-:Y:S02]  /*1180*/  FSEL R4, R4, R8, !P1 ;  /* 0x0000000804047208 */ /* 0x000fe40004800000 */
[----:B------:R-:W-:-:S06]  /*1190*/  FSEL R5, R5, R9, !P1 ;  /* 0x0000000905057208 */ /* 0x000fcc0004800000 */
[----:B------:R-:W-:-:S06]  /*11a0*/  DSETP.GEU.AND P1, PT, R4, R6, PT ;  /* 0x000000060400722a */ /* 0x000fcc0003f2e000 */
[----:B------:R-:W-:Y:S02]  /*11b0*/  FSEL R4, R6, R4, !P1 ;  /* 0x0000000406047208 */ /* 0x000fe40004800000 */
[----:B------:R-:W-:-:S06]  /*11c0*/  FSEL R5, R7, R5, !P1 ;  /* 0x0000000507057208 */ /* 0x000fcc0004800000 */
[----:B-1----:R-:W-:-:S06]  /*11d0*/  DSETP.GEU.AND P1, PT, R4, R2, PT ;  /* 0x000000020400722a */ /* 0x002fcc0003f2e000 */
[----:B------:R-:W-:Y:S02]  /*11e0*/  FSEL R6, R2, R4, !P1 ;  /* 0x0000000402067208 */ /* 0x000fe40004800000 */
[----:B------:R-:W-:Y:S01]  /*11f0*/  FSEL R7, R3, R5, !P1 ;  /* 0x0000000503077208 */ /* 0x000fe20004800000 */
[----:B------:R-:W-:Y:S06]  /*1200*/  BRA `(.L_x_17) ;  /* 0x0000004800807947 */ /* 0x000fec0003800000 */
.L_x_16:
[----:B------:R-:W-:Y:S01]  /*1210*/  LOP3.LUT R0, R3, 0x3e0, RZ, 0xc0, !PT ;  /* 0x000003e003007812 */ /* 0x000fe200078ec0ff */
[----:B------:R-:W0:Y:S03]  /*1220*/  S2R R10, SR_LANEID ;  /* 0x00000000000a7919 */ /* 0x000e260000000000 */
[----:B------:R-:W-:Y:S01]  /*1230*/  LOP3.LUT R9, RZ, R0, RZ, 0x33, !PT ;  /* 0x00000000ff097212 */ /* 0x000fe200078e33ff */
[----:B------:R-:W-:-:S04]  /*1240*/  VIADD R5, R0, 0x20 ;  /* 0x0000002000057836 */ /* 0x000fc80000000000 */
[----:B------:R-:W-:Y:S01]  /*1250*/  IMAD.IADD R9, R9, 0x1, R4 ;  /* 0x0000000109097824 */ /* 0x000fe200078e0204 */
[----:B------:R-:W-:-:S04]  /*1260*/  ISETP.GT.AND P0, PT, R5, R4, PT ;  /* 0x000000040500720c */ /* 0x000fc80003f04270 */
[----:B------:R-:W-:-:S05]  /*1270*/  SEL R5, R9, 0x1f, P0 ;  /* 0x0000001f09057807 */ /* 0x000fca0000000000 */
[----:B-----5:R-:W-:Y:S04]  /*1280*/  SHFL.DOWN PT, R8, R6, 0x1, R5 ;  /* 0x0820000006087989 */ /* 0x020fe800000e0005 */
[----:B------:R-:W1:Y:S01]  /*1290*/  SHFL.DOWN PT, R9, R7, 0x1, R5 ;  /* 0x0820000007097989 */ /* 0x000e6200000e0005 */
[C---:B0-----:R-:W-:Y:S01]  /*12a0*/  ISETP.GE.AND P0, PT, R10.reuse, R5, PT ;  /* 0x000000050a00720c */ /* 0x041fe20003f06270 */
[----:B------:R-:W-:Y:S01]  /*12b0*/  VIADD R0, R10, 0x2 ;  /* 0x000000020a007836 */ /* 0x000fe20000000000 */
[----:B-1----:R-:W-:-:S06]  /*12c0*/  DSETP.GEU.AND P1, PT, R6, R8, PT ;  /* 0x000000080600722a */ /* 0x002fcc0003f2e000 */
[-C--:B------:R-:W-:Y:S02]  /*12d0*/  FSEL R11, R8, R6.reuse, !P1 ;  /* 0x00000006080b7208 */ /* 0x080fe40004800000 */
[-C--:B------:R-:W-:Y:S02]  /*12e0*/  FSEL R9, R9, R7.reuse, !P1 ;  /* 0x0000000709097208 */ /* 0x080fe40004800000 */
[----:B------:R-:W-:Y:S02]  /*12f0*/  FSEL R2, R11, R6, !P0 ;  /* 0x000000060b027208 */ /* 0x000fe40004000000 */
[----:B------:R-:W-:Y:S02]  /*1300*/  FSEL R11, R9, R7, !P0 ;  /* 0x00000007090b7208 */ /* 0x000fe40004000000 */
[----:B------:R-:W-:Y:S01]  /*1310*/  ISETP.GT.AND P0, PT, R0, R5, PT ;  /* 0x000000050000720c */ /* 0x000fe20003f04270 */
[----:B------:R-:W-:Y:S01]  /*1320*/  SHFL.DOWN PT, R8, R2, 0x2, R5 ;  /* 0x0840000002087989 */ /* 0x000fe200000e0005 */
[----:B------:R-:W-:-:S02]  /*1330*/  IMAD.MOV.U32 R6, RZ, RZ, R2 ;  /* 0x000000ffff067224 */ /* 0x000fc400078e0002 */
[----:B------:R-:W-:Y:S01]  /*1340*/  IMAD.MOV.U32 R7, RZ, RZ, R11 ;  /* 0x000000ffff077224 */ /* 0x000fe200078e000b */
[----:B------:R-:W0:Y:S01]  /*1350*/  SHFL.DOWN PT, R9, R11, 0x2, R5 ;  /* 0x084000000b097989 */ /* 0x000e2200000e0005 */
[----:B------:R-:W-:-:S04]  /*1360*/  VIADD R0, R10, 0x4 ;  /* 0x000000040a007836 */ /* 0x000fc80000000000 */
[----:B0-----:R-:W-:-:S06]  /*1370*/  DSETP.GEU.AND P1, PT, R6, R8, PT ;  /* 0x000000080600722a */ /* 0x001fcc0003f2e000 */
[----:B------:R-:W-:Y:S02]  /*1380*/  @!P0 FSEL R2, R8, R2, !P1 ;  /* 0x0000000208028208 */ /* 0x000fe40004800000 */
[----:B------:R-:W-:Y:S02]  /*1390*/  @!P0 FSEL R11, R9, R11, !P1 ;  /* 0x0000000b090b8208 */ /* 0x000fe40004800000 */
[----:B------:R-:W-:Y:S01]  /*13a0*/  ISETP.GT.AND P0, PT, R0, R5, PT ;  /* 0x000000050000720c */ /* 0x000fe20003f04270 */
[----:B------:R-:W-:Y:S01]  /*13b0*/  SHFL.DOWN PT, R6, R2, 0x4, R5 ;  /* 0x0880000002067989 */ /* 0x000fe200000e0005 */
[----:B------:R-:W-:Y:S02]  /*13c0*/  IMAD.MOV.U32 R8, RZ, RZ, R2 ;  /* 0x000000ffff087224 */ /* 0x000fe400078e0002 */
        /* <DEDUP_REMOVED lines=8> */
[----:B------:R-:W-:Y:S01]  /*1450*/  IMAD.MOV.U32 R8, RZ, RZ, R2 ;  /* 0x000000ffff087224 */ /* 0x000fe200078e0002 */
[C---:B------:R-:W-:Y:S01]  /*1460*/  ISETP.NE.AND P0, PT, R10.reuse, RZ, PT ;  /* 0x000000ff0a00720c */ /* 0x040fe20003f05270 */
[----:B------:R-:W-:Y:S01]  /*1470*/  IMAD.MOV.U32 R9, RZ, RZ, R11 ;  /* 0x000000ffff097224 */ /* 0x000fe200078e000b */
[----:B------:R-:W0:Y:S01]  /*1480*/  SHFL.DOWN PT, R7, R11, 0x8, R5 ;  /* 0x090000000b077989 */ /* 0x000e2200000e0005 */
[----:B------:R-:W-:-:S10]  /*1490*/  VIADD R0, R10, 0x10 ;  /* 0x000000100a007836 */ /* 0x000fd40000000000 */
[----:B------:R-:W1:Y:S01]  /*14a0*/  @!P0 S2R R13, SR_CgaCtaId ;  /* 0x00000000000d8919 */ /* 0x000e620000008800 */
[----:B0-----:R-:W-:-:S06]  /*14b0*/  DSETP.GEU.AND P2, PT, R8, R6, PT ;  /* 0x000000060800722a */ /* 0x001fcc0003f4e000 */
[----:B------:R-:W-:Y:S02]  /*14c0*/  @!P1 FSEL R2, R6, R2, !P2 ;  /* 0x0000000206029208 */ /* 0x000fe40005000000 */
[----:B------:R-:W-:Y:S02]  /*14d0*/  @!P1 FSEL R11, R7, R11, !P2 ;  /* 0x0000000b070b9208 */ /* 0x000fe40005000000 */
[----:B------:R-:W-:Y:S01]  /*14e0*/  ISETP.GT.AND P1, PT, R0, R5, PT ;  /* 0x000000050000720c */ /* 0x000fe20003f24270 */
[----:B------:R-:W-:Y:S01]  /*14f0*/  SHFL.DOWN PT, R6, R2, 0x10, R5 ;  /* 0x0a00000002067989 */ /* 0x000fe200000e0005 */
[----:B------:R-:W-:Y:S01]  /*1500*/  IMAD.MOV.U32 R8, RZ, RZ, R2 ;  /* 0x000000ffff087224 */ /* 0x000fe200078e0002 */
[----:B------:R-:W-:Y:S01]  /*1510*/  @!P0 SHF.R.U32.HI R0, RZ, 0x2, R3 ;  /* 0x00000002ff008819 */ /* 0x000fe20000011603 */
[----:B------:R-:W-:Y:S01]  /*1520*/  IMAD.MOV.U32 R9, RZ, RZ, R11 ;  /* 0x000000ffff097224 */ /* 0x000fe200078e000b */
[----:B------:R-:W0:Y:S02]  /*1530*/  SHFL.DOWN PT, R7, R11, 0x10, R5 ;  /* 0x0a0000000b077989 */ /* 0x000e2400000e0005 */
[----:B------:R-:W-:-:S03]  /*1540*/  @!P0 LOP3.LUT R0, R0, 0xf8, RZ, 0xc0, !PT ;  /* 0x000000f800008812 */ /* 0x000fc600078ec0ff */
[----:B0-----:R-:W-:Y:S01]  /*1550*/  DSETP.GEU.AND P2, PT, R8, R6, PT ;  /* 0x000000060800722a */ /* 0x001fe20003f4e000 */
[----:B------:R-:W-:-:S04]  /*1560*/  @!P0 MOV R8, 0x400 ;  /* 0x0000040000088802 */ /* 0x000fc80000000f00 */
[----:B-1----:R-:W-:Y:S02]  /*1570*/  @!P0 LEA R13, R13, R8, 0x18 ;  /* 0x000000080d0d8211 */ /* 0x002fe400078ec0ff */
[----:B------:R-:W-:Y:S02]  /*1580*/  @!P1 FSEL R2, R6, R2, !P2 ;  /* 0x0000000206029208 */ /* 0x000fe40005000000 */
[----:B------:R-:W-:Y:S01]  /*1590*/  @!P1 FSEL R11, R7, R11, !P2 ;  /* 0x0000000b070b9208 */ /* 0x000fe20005000000 */
[----:B------:R-:W-:Y:S02]  /*15a0*/  @!P0 IMAD.IADD R13, R0, 0x1, R13 ;  /* 0x00000001000d8824 */ /* 0x000fe400078e020d */
[----:B------:R-:W-:Y:S02]  /*15b0*/  IMAD.MOV.U32 R6, RZ, RZ, R2 ;  /* 0x000000ffff067224 */ /* 0x000fe400078e0002 */
[----:B------:R-:W-:-:S05]  /*15c0*/  IMAD.MOV.U32 R7, RZ, RZ, R11 ;  /* 0x000000ffff077224 */ /* 0x000fca00078e000b */
[----:B------:R3:W-:Y:S01]  /*15d0*/  @!P0 STS.64 [R13+0x8], R6 ;  /* 0x000008060d008388 */ /* 0x0007e20000000a00 */
[----:B------:R-:W-:Y:S01]  /*15e0*/  BAR.SYNC.DEFER_BLOCKING 0x0 ;  /* 0x0000000000007b1d */ /* 0x000fe20000010000 */
[----:B------:R-:W-:-:S13]  /*15f0*/  ISETP.NE.AND P0, PT, R3, RZ, PT ;  /* 0x000000ff0300720c */ /* 0x000fda0003f05270 */
[----:B---3--:R-:W-:Y:S05]  /*1600*/  @P0 BRA `(.L_x_17) ;  /* 0x0000004400800947 */ /* 0x008fea0003800000 */
[----:B------:R-:W0:Y:S01]  /*1610*/  S2UR UR5, SR_CgaCtaId ;  /* 0x00000000000579c3 */ /* 0x000e220000008800 */
[----:B------:R-:W-:Y:S01]  /*1620*/  UMOV UR4, 0x400 ;  /* 0x0000040000047882 */ /* 0x000fe20000000000 */
[----:B------:R-:W-:Y:S01]  /*1630*/  ISETP.GT.AND P2, PT, R4, 0x20, PT ;  /* 0x000000200400780c */ /* 0x000fe20003f44270 */
[----:B0-----:R-:W-:-:S09]  /*1640*/  ULEA UR4, UR5, UR4, 0x18 ;  /* 0x0000000405047291 */ /* 0x001fd2000f8ec0ff */
[----:B------:R-:W0:Y:S04]  /*1650*/  LDS.128 R16, [UR4+0x10] ;  /* 0x00001004ff107984 */ /* 0x000e280008000c00 */
[----:B------:R-:W1:Y:S04]  /*1660*/  LDS.128 R12, [UR4+0x20] ;  /* 0x00002004ff0c7984 */ /* 0x000e680008000c00 */
[----:B------:R-:W2:Y:S01]  /*1670*/  LDS.128 R8, [UR4+0x30] ;  /* 0x00003004ff087984 */ /* 0x000ea20008000c00 */
[----:B0-----:R-:W-:-:S06]  /*1680*/  DSETP.GEU.AND P1, PT, R6, R16, PT ;  /* 0x000000100600722a */ /* 0x001fcc0003f2e000 */
[-C--:B------:R-:W-:Y:S02]  /*1690*/  FSEL R3, R16, R6.reuse, !P1 ;  /* 0x0000000610037208 */ /* 0x080fe40004800000 */
[-C--:B------:R-:W-:Y:S02]  /*16a0*/  FSEL R17, R17, R7.reuse, !P1 ;  /* 0x0000000711117208 */ /* 0x080fe40004800000 */
[----:B------:R-:W-:Y:S02]  /*16b0*/  FSEL R6, R3, R6, P2 ;  /* 0x0000000603067208 */ /* 0x000fe40001000000 */
[----:B------:R-:W-:Y:S02]  /*16c0*/  FSEL R7, R17, R7, P2 ;  /* 0x0000000711077208 */ /* 0x000fe40001000000 */
[C---:B------:R-:W-:Y:S01]  /*16d0*/  ISETP.GT.AND P1, PT, R4.reuse, 0x40, PT ;  /* 0x000000400400780c */ /* 0x040fe20003f24270 */
[----:B------:R-:W-:Y:S01]  /*16e0*/  IMAD.MOV.U32 R2, RZ, RZ, R6 ;  /* 0x000000ffff027224 */ /* 0x000fe200078e0006 */
[----:B------:R-:W-:Y:S01]  /*16f0*/  ISETP.GT.AND P2, PT, R4, 0x60, PT ;  /* 0x000000600400780c */ /* 0x000fe20003f44270 */
[----:B------:R-:W-:-:S06]  /*1700*/  IMAD.MOV.U32 R3, RZ, RZ, R7 ;  /* 0x000000ffff037224 */ /* 0x000fcc00078e0007 */
[----:B------:R-:W-:-:S06]  /*1710*/  DSETP.GEU.AND P3, PT, R2, R18, PT ;  /* 0x000000120200722a */ /* 0x000fcc0003f6e000 */
[----:B------:R-:W-:Y:S02]  /*1720*/  @P1 FSEL R6, R18, R6, !P3 ;  /* 0x0000000612061208 */ /* 0x000fe40005800000 */
[----:B------:R-:W-:Y:S02]  /*1730*/  @P1 FSEL R7, R19, R7, !P3 ;  /* 0x0000000713071208 */ /* 0x000fe40005800000 */
[----:B------:R-:W-:Y:S01]  /*1740*/  ISETP.GT.AND P1, PT, R4, 0x80, PT ;  /* 0x000000800400780c */ /* 0x000fe20003f24270 */
[----:B------:R-:W-:Y:S02]  /*1750*/  IMAD.MOV.U32 R2, RZ, RZ, R6 ;  /* 0x000000ffff027224 */ /* 0x000fe400078e0006 */
[----:B------:R-:W-:-:S06]  /*1760*/  IMAD.MOV.U32 R3, RZ, RZ, R7 ;  /* 0x000000ffff037224 */ /* 0x000fcc00078e0007 */
[----:B-1----:R-:W-:Y:S01]  /*1770*/  DSETP.GEU.AND P3, PT, R2, R12, PT ;  /* 0x0000000c0200722a */ /* 0x002fe20003f6e000 */
[----:B------:R-:W0:Y:S05]  /*1780*/  LDS.64 R2, [UR4+0x40] ;  /* 0x00004004ff027984 */ /* 0x000e2a0008000a00 */
[----:B------:R-:W-:Y:S02]  /*1790*/  @P2 FSEL R6, R12, R6, !P3 ;  /* 0x000000060c062208 */ /* 0x000fe40005800000 */
[----:B------:R-:W-:Y:S02]  /*17a0*/  @P2 FSEL R7, R13, R7, !P3 ;  /* 0x000000070d072208 */ /* 0x000fe40005800000 */
[----:B------:R-:W-:-:S04]  /*17b0*/  ISETP.GT.AND P2, PT, R4, 0xa0, PT ;  /* 0x000000a00400780c */ /* 0x000fc80003f44270 */
[----:B------:R-:W-:-:S06]  /*17c0*/  DSETP.GEU.AND P3, PT, R6, R14, PT ;  /* 0x0000000e0600722a */ /* 0x000fcc0003f6e000 */
[----:B------:R-:W-:Y:S02]  /*17d0*/  @P1 FSEL R6, R14, R6, !P3 ;  /* 0x000000060e061208 */ /* 0x000fe40005800000 */
[----:B------:R-:W-:Y:S02]  /*17e0*/  @P1 FSEL R7, R15, R7, !P3 ;  /* 0x000000070f071208 */ /* 0x000fe40005800000 */
[----:B------:R-:W-:-:S04]  /*17f0*/  ISETP.GT.AND P1, PT, R4, 0xc0, PT ;  /* 0x000000c00400780c */ /* 0x000fc80003f24270 */
[----:B--2---:R-:W-:-:S06]  /*1800*/  DSETP.GEU.AND P3, PT, R6, R8, PT ;  /* 0x000000080600722a */ /* 0x004fcc0003f6e000 */
[----:B------:R-:W-:Y:S02]  /*1810*/  @P2 FSEL R6, R8, R6, !P3 ;  /* 0x0000000608062208 */ /* 0x000fe40005800000 */
[----:B------:R-:W-:Y:S02]  /*1820*/  @P2 FSEL R7, R9, R7, !P3 ;  /* 0x0000000709072208 */ /* 0x000fe40005800000 */
[----:B------:R-:W-:-:S04]  /*1830*/  ISETP.GT.AND P2, PT, R4, 0xe0, PT ;  /* 0x000000e00400780c */ /* 0x000fc80003f44270 */
[----:B------:R-:W-:-:S06]  /*1840*/  DSETP.GEU.AND P3, PT, R6, R10, PT ;  /* 0x0000000a0600722a */ /* 0x000fcc0003f6e000 */
[----:B------:R-:W-:Y:S02]  /*1850*/  @P1 FSEL R6, R10, R6, !P3 ;  /* 0x000000060a061208 */ /* 0x000fe40005800000 */
[----:B------:R-:W-:-:S03]  /*1860*/  @P1 FSEL R7, R11, R7, !P3 ;  /* 0x000000070b071208 */ /* 0x000fc60005800000 */
[----:B------:R-:W-:Y:S02]  /*1870*/  IMAD.MOV.U32 R4, RZ, RZ, R6 ;  /* 0x000000ffff047224 */ /* 0x000fe400078e0006 */
[----:B------:R-:W-:-:S06]  /*1880*/  IMAD.MOV.U32 R5, RZ, RZ, R7 ;  /* 0x000000ffff057224 */ /* 0x000fcc00078e0007 */
[----:B0-----:R-:W-:-:S06]  /*1890*/  DSETP.GEU.AND P1, PT, R4, R2, PT ;  /* 0x000000020400722a */ /* 0x001fcc0003f2e000 */
[----:B------:R-:W-:Y:S02]  /*18a0*/  @P2 FSEL R6, R2, R6, !P1 ;  /* 0x0000000602062208 */ /* 0x000fe40004800000 */
[----:B------:R-:W-:Y:S01]  /*18b0*/  @P2 FSEL R7, R3, R7, !P1 ;  /* 0x0000000703072208 */ /* 0x000fe20004800000 */
[----:B------:R-:W-:Y:S06]  /*18c0*/  BRA `(.L_x_17) ;  /* 0x0000004000d07947 */ /* 0x000fec0003800000 */
.L_x_3:
[----:B------:R-:W0:Y:S01]  /*18d0*/  S2R R0, SR_TID.X ;  /* 0x0000000000007919 */ /* 0x000e220000002100 */
[----:B------:R-:W1:Y:S02]  /*18e0*/  LDCU.64 UR4, c[0x0][0x380] ;  /* 0x00007000ff0477ac */ /* 0x000e640008000a00 */
[----:B-1----:R-:W-:Y:S02]  /*18f0*/  IMAD.U32 R2, RZ, RZ, UR4 ;  /* 0x00000004ff027e24 */ /* 0x002fe4000f8e00ff */
[----:B------:R-:W-:Y:S02]  /*1900*/  IMAD.U32 R3, RZ, RZ, UR5 ;  /* 0x00000005ff037e24 */ /* 0x000fe4000f8e00ff */
[----:B0-----:R-:W-:-:S04]  /*1910*/  IMAD.SHL.U32 R5, R0, 0x4, RZ ;  /* 0x0000000400057824 */ /* 0x001fc800078e00ff */
[----:B------:R-:W-:-:S05]  /*1920*/  IMAD.WIDE.U32 R6, R5, 0x8, R2 ;  /* 0x0000000805067825 */ /* 0x000fca00078e0002 */
[----:B------:R-:W2:Y:S04]  /*1930*/  LDG.E.128.CONSTANT R20, desc[UR6][R6.64] ;  /* 0x0000000606147981 */ /* 0x000ea8000c1e9d00 */
[----:B------:R-:W3:Y:S04]  /*1940*/  LDG.E.128.CONSTANT R12, desc[UR6][R6.64+0x10] ;  /* 0x00001006060c7981 */ /* 0x000ee8000c1e9d00 */
[----:B------:R-:W4:Y:S04]  /*1950*/  LDG.E.128.CONSTANT R8, desc[UR6][R6.64+0x2000] ;  /* 0x0020000606087981 */ /* 0x000f28000c1e9d00 */
[----:B------:R0:W5:Y:S01]  /*1960*/  LDG.E.128.CONSTANT R16, desc[UR6][R6.64+0x2010] ;  /* 0x0020100606107981 */ /* 0x000162000c1e9d00 */
[----:B------:R-:W-:Y:S01]  /*1970*/  ISETP.GE.U32.AND P1, PT, R4, 0x1000, PT ;  /* 0x000010000400780c */ /* 0x000fe20003f26070 */
[----:B------:R-:W-:Y:S01]  /*1980*/  UMOV UR4, 0x800 ;  /* 0x0000080000047882 */ /* 0x000fe20000000000 */
[----:B--2---:R-:W-:-:S06]  /*1990*/  DSETP.GEU.AND P0, PT, R20, R22, PT ;  /* 0x000000161400722a */ /* 0x004fcc0003f0e000 */
[----:B------:R-:W-:Y:S02]  /*19a0*/  FSEL R20, R22, R20, !P0 ;  /* 0x0000001416147208 */ /* 0x000fe40004000000 */
[----:B------:R-:W-:-:S06]  /*19b0*/  FSEL R21, R23, R21, !P0 ;  /* 0x0000001517157208 */ /* 0x000fcc0004000000 */
[----:B---3--:R-:W-:-:S06]  /*19c0*/  DSETP.GEU.AND P0, PT, R20, R12, PT ;  /* 0x0000000c1400722a */ /* 0x008fcc0003f0e000 */
[----:B------:R-:W-:Y:S02]  /*19d0*/  FSEL R12, R12, R20, !P0 ;  /* 0x000000140c0c7208 */ /* 0x000fe40004000000 */
[----:B------:R-:W-:-:S06]  /*19e0*/  FSEL R13, R13, R21, !P0 ;  /* 0x000000150d0d7208 */ /* 0x000fcc0004000000 */
[----:B------:R-:W-:-:S06]  /*19f0*/  DSETP.GEU.AND P0, PT, R12, R14, PT ;  /* 0x0000000e0c00722a */ /* 0x000fcc0003f0e000 */
[----:B------:R-:W-:Y:S02]  /*1a00*/  FSEL R12, R14, R12, !P0 ;  /* 0x0000000c0e0c7208 */ /* 0x000fe40004000000 */
[----:B------:R-:W-:-:S06]  /*1a10*/  FSEL R13, R15, R13, !P0 ;  /* 0x0000000d0f0d7208 */ /* 0x000fcc0004000000 */
[----:B----4-:R-:W-:-:S06]  /*1a20*/  DSETP.GEU.AND P0, PT, R12, R8, PT ;  /* 0x000000080c00722a */ /* 0x010fcc0003f0e000 */
[----:B0-----:R-:W-:Y:S02]  /*1a30*/  FSEL R6, R8, R12, !P0 ;  /* 0x0000000c08067208 */ /* 0x001fe40004000000 */
[----:B------:R-:W-:-:S06]  /*1a40*/  FSEL R7, R9, R13, !P0 ;  /* 0x0000000d09077208 */ /* 0x000fcc0004000000 */
[----:B------:R-:W-:-:S06]  /*1a50*/  DSETP.GEU.AND P0, PT, R6, R10, PT ;  /* 0x0000000a0600722a */ /* 0x000fcc0003f0e000 */
[----:B------:R-:W-:Y:S02]  /*1a60*/  FSEL R6, R10, R6, !P0 ;  /* 0x000000060a067208 */ /* 0x000fe40004000000 */
[----:B------:R-:W-:-:S06]  /*1a70*/  FSEL R7, R11, R7, !P0 ;  /* 0x000000070b077208 */ /* 0x000fcc0004000000 */
[----:B-----5:R-:W-:-:S06]  /*1a80*/  DSETP.GEU.AND P0, PT, R6, R16, PT ;  /* 0x000000100600722a */ /* 0x020fcc0003f0e000 */
[----:B------:R-:W-:Y:S02]  /*1a90*/  FSEL R6, R16, R6, !P0 ;  /* 0x0000000610067208 */ /* 0x000fe40004000000 */
[----:B------:R-:W-:-:S06]  /*1aa0*/  FSEL R7, R17, R7, !P0 ;  /* 0x0000000711077208 */ /* 0x000fcc0004000000 */
[----:B------:R-:W-:-:S06]  /*1ab0*/  DSETP.GEU.AND P0, PT, R6, R18, PT ;  /* 0x000000120600722a */ /* 0x000fcc0003f0e000 */
[----:B------:R-:W-:Y:S02]  /*1ac0*/  FSEL R6, R18, R6, !P0 ;  /* 0x0000000612067208 */ /* 0x000fe40004000000 */
[----:B------:R-:W-:Y:S01]  /*1ad0*/  FSEL R7, R19, R7, !P0 ;  /* 0x0000000713077208 */ /* 0x000fe20004000000 */
[----:B------:R-:W-:Y:S06]  /*1ae0*/  @!P1 BRA `(.L_x_18) ;  /* 0x0000000000a49947 */ /* 0x000fec0003800000 */
[----:B------:R-:W0:Y:S01]  /*1af0*/  LDC R24, c[0x0][0x390] ;  /* 0x0000e400ff187b82 */ /* 0x000e220000000800 */
[----:B------:R-:W-:Y:S01]  /*1b00*/  VIADD R25, R4, 0xfffff800 ;  /* 0xfffff80004197836 */ /* 0x000fe20000000000 */
[----:B------:R-:W-:-:S06]  /*1b10*/  UMOV UR4, 0x800 ;  /* 0x0000080000047882 */ /* 0x000fcc0000000000 */
[----:B------:R-:W1:Y:S02]  /*1b20*/  LDC.64 R2, c[0x0][0x380] ;  /* 0x0000e000ff027b82 */ /* 0x000e640000000a00 */
.L_x_20:
[----:B------:R-:W-:-:S04]  /*1b30*/  VIADD R27, R5, UR4 ;  /* 0x00000004051b7c36 */ /* 0x000fc80008000000 */
[----:B-1----:R-:W-:-:S05]  /*1b40*/  IMAD.WIDE.U32 R26, R27, 0x8, R2 ;  /* 0x000000081b1a7825 */ /* 0x002fca00078e0002 */
[----:B------:R-:W2:Y:S04]  /*1b50*/  LDG.E.128.CONSTANT R12, desc[UR6][R26.64] ;  /* 0x000000061a0c7981 */ /* 0x000ea8000c1e9d00 */
[----:B------:R-:W3:Y:S04]  /*1b60*/  LDG.E.128.CONSTANT R16, desc[UR6][R26.64+0x10] ;  /* 0x000010061a107981 */ /* 0x000ee8000c1e9d00 */
[----:B------:R-:W4:Y:S04]  /*1b70*/  LDG.E.128.CONSTANT R20, desc[UR6][R26.64+0x2000] ;  /* 0x002000061a147981 */ /* 0x000f28000c1e9d00 */
[----:B------:R-:W5:Y:S01]  /*1b80*/  LDG.E.128.CONSTANT R8, desc[UR6][R26.64+0x2010] ;  /* 0x002010061a087981 */ /* 0x000f62000c1e9d00 */
[----:B0-----:R-:W-:Y:S01]  /*1b90*/  IMAD.MOV.U32 R4, RZ, RZ, R24 ;  /* 0x000000ffff047224 */ /* 0x001fe200078e0018 */
[----:B--2---:R-:W-:-:S06]  /*1ba0*/  DSETP.GEU.AND P0, PT, R6, R12, PT ;  /* 0x0000000c0600722a */ /* 0x004fcc0003f0e000 */
[----:B------:R-:W-:Y:S02]  /*1bb0*/  FSEL R6, R12, R6, !P0 ;  /* 0x000000060c067208 */ /* 0x000fe40004000000 */
[----:B------:R-:W-:-:S06]  /*1bc0*/  FSEL R7, R13, R7, !P0 ;  /* 0x000000070d077208 */ /* 0x000fcc0004000000 */
[----:B------:R-:W-:-:S06]  /*1bd0*/  DSETP.GEU.AND P0, PT, R6, R14, PT ;  /* 0x0000000e0600722a */ /* 0x000fcc0003f0e000 */
        /* <DEDUP_REMOVED lines=14> */
[----:B-----5:R-:W-:-:S06]  /*1cc0*/  DSETP.GEU.AND P0, PT, R6, R8, PT ;  /* 0x000000080600722a */ /* 0x020fcc0003f0e000 */
[----:B------:R-:W-:Y:S01]  /*1cd0*/  FSEL R6, R8, R6, !P0 ;  /* 0x0000000608067208 */ /* 0x000fe20004000000 */
[----:B------:R-:W-:Y:S01]  /*1ce0*/  VIADD R8, R4, -UR4 ;  /* 0x8000000404087c36 */ /* 0x000fe20008000000 */
[----:B------:R-:W-:-:S04]  /*1cf0*/  FSEL R7, R9, R7, !P0 ;  /* 0x0000000709077208 */ /* 0x000fc80004000000 */
[----:B------:R-:W-:Y:S02]  /*1d00*/  ISETP.GE.AND P1, PT, R8, 0x800, PT ;  /* 0x000008000800780c */ /* 0x000fe40003f26270 */
[----:B------:R-:W-:-:S06]  /*1d10*/  DSETP.GEU.AND P0, PT, R6, R10, PT ;  /* 0x0000000a0600722a */ /* 0x000fcc0003f0e000 */
[----:B------:R-:W-:Y:S02]  /*1d20*/  FSEL R6, R10, R6, !P0 ;  /* 0x000000060a067208 */ /* 0x000fe40004000000 */
[----:B------:R-:W-:-:S03]  /*1d30*/  FSEL R7, R11, R7, !P0 ;  /* 0x000000070b077208 */ /* 0x000fc60004000000 */
[----:B------:R-:W-:Y:S05]  /*1d40*/  @!P1 BRA `(.L_x_19) ;  /* 0x0000000c00009947 */ /* 0x000fea0003800000 */
[----:B------:R-:W-:-:S06]  /*1d50*/  UIADD3 UR4, UPT, UPT, UR4, 0x800, URZ ;  /* 0x0000080004047890 */ /* 0x000fcc000fffe0ff */
[----:B------:R-:W-:-:S13]  /*1d60*/  ISETP.LT.AND P0, PT, R25, UR4, PT ;  /* 0x0000000419007c0c */ /* 0x000fda000bf01270 */
[----:B------:R-:W-:Y:S05]  /*1d70*/  @!P0 BRA `(.L_x_20) ;  /* 0xfffffffc006c8947 */ /* 0x000fea000383ffff */
.L_x_18:
[----:B------:R-:W-:-:S13]  /*1d80*/  ISETP.LE.AND P0, PT, R4, UR4, PT ;  /* 0x0000000404007c0c */ /* 0x000fda000bf03270 */
[----:B------:R-:W-:Y:S05]  /*1d90*/  @P0 BRA `(.L_x_19) ;  /* 0x0000000800ec0947 */ /* 0x000fea0003800000 */
[----:B------:R-:W-:Y:S01]  /*1da0*/  VIADD R41, R4, -UR4 ;  /* 0x8000000404297c36 */ /* 0x000fe20008000000 */
[----:B------:R-:W-:Y:S04]  /*1db0*/  BSSY.RECONVERGENT B1, `(.L_x_19) ;  /* 0x00000b9000017945 */ /* 0x000fe80003800200 */
[----:B------:R-:W-:-:S13]  /*1dc0*/  ISETP.GE.AND P0, PT, R0, R41, PT ;  /* 0x000000290000720c */ /* 0x000fda0003f06270 */
[----:B------:R-:W-:Y:S05]  /*1dd0*/  @P0 BRA `(.L_x_21) ;  /* 0x0000000800d80947 */ /* 0x000fea0003800000 */
[----:B------:R-:W-:Y:S01]  /*1de0*/  LOP3.LUT R5, RZ, R0, RZ, 0x33, !PT ;  /* 0x00000000ff057212 */ /* 0x000fe200078e33ff */
[----:B------:R-:W-:Y:S01]  /*1df0*/  BSSY.RECONVERGENT B2, `(.L_x_22) ;  /* 0x0000016000027945 */ /* 0x000fe20003800200 */
[----:B------:R-:W-:Y:S02]  /*1e00*/  IMAD.MOV.U32 R40, RZ, RZ, R0 ;  /* 0x000000ffff287224 */ /* 0x000fe400078e0000 */
[----:B------:R-:W-:-:S04]  /*1e10*/  IADD3 R4, PT, PT, R4, -UR4, R5 ;  /* 0x8000000404047c10 */ /* 0x000fc8000fffe005 */
[C---:B------:R-:W-:Y:S02]  /*1e20*/  LOP3.LUT R5, R4.reuse, 0x300, RZ, 0xc0, !PT ;  /* 0x0000030004057812 */ /* 0x040fe400078ec0ff */
[----:B------:R-:W-:Y:S02]  /*1e30*/  ISETP.GE.U32.AND P2, PT, R4, 0x300, PT ;  /* 0x000003000400780c */ /* 0x000fe40003f46070 */
[----:B------:R-:W-:-:S13]  /*1e40*/  ISETP.NE.AND P0, PT, R5, 0x300, PT ;  /* 0x000003000500780c */ /* 0x000fda0003f05270 */
[----:B------:R-:W-:Y:S05]  /*1e50*/  @!P0 BRA `(.L_x_23) ;  /* 0x00000000003c8947 */ /* 0x000fea0003800000 */
[----:B------:R-:W-:Y:S01]  /*1e60*/  LEA.HI R4, R4, 0x1, RZ, 0x18 ;  /* 0x0000000104047811 */ /* 0x000fe200078fc0ff */
[----:B------:R-:W-:Y:S02]  /*1e70*/  VIADD R9, R0, UR4 ;  /* 0x0000000400097c36 */ /* 0x000fe40008000000 */
[----:B------:R-:W-:Y:S01]  /*1e80*/  IMAD.MOV.U32 R40, RZ, RZ, R0 ;  /* 0x000000ffff287224 */ /* 0x000fe200078e0000 */
[----:B------:R-:W-:-:S05]  /*1e90*/  LOP3.LUT R4, R4, 0x3, RZ, 0xc0, !PT ;  /* 0x0000000304047812 */ /* 0x000fca00078ec0ff */
[----:B------:R-:W-:-:S07]  /*1ea0*/  IMAD.MOV R8, RZ, RZ, -R4 ;  /* 0x000000ffff087224 */ /* 0x000fce00078e0a04 */
.L_x_24:
[----:B------:R-:W-:-:S06]  /*1eb0*/  IMAD.WIDE.U32 R4, R9, 0x8, R2 ;  /* 0x0000000809047825 */ /* 0x000fcc00078e0002 */
[----:B------:R-:W2:Y:S01]  /*1ec0*/  LDG.E.64.CONSTANT R4, desc[UR6][R4.64] ;  /* 0x0000000604047981 */ /* 0x000ea2000c1e9b00 */
[----:B------:R-:W-:Y:S02]  /*1ed0*/  VIADD R8, R8, 0x1 ;  /* 0x0000000108087836 */ /* 0x000fe40000000000 */
[----:B------:R-:W-:Y:S02]  /*1ee0*/  VIADD R40, R40, 0x100 ;  /* 0x0000010028287836 */ /* 0x000fe40000000000 */
[----:B------:R-:W-:Y:S01]  /*1ef0*/  VIADD R9, R9, 0x100 ;  /* 0x0000010009097836 */ /* 0x000fe20000000000 */
[----:B------:R-:W-:Y:S01]  /*1f00*/  ISETP.NE.AND P1, PT, R8, RZ, PT ;  /* 0x000000ff0800720c */ /* 0x000fe20003f25270 */
[----:B--2---:R-:W-:-:S06]  /*1f10*/  DSETP.GEU.AND P0, PT, R6, R4, PT ;  /* 0x000000040600722a */ /* 0x004fcc0003f0e000 */
[----:B------:R-:W-:Y:S02]  /*1f20*/  FSEL R6, R4, R6, !P0 ;  /* 0x0000000604067208 */ /* 0x000fe40004000000 */
[----:B------:R-:W-:-:S04]  /*1f30*/  FSEL R7, R5, R7, !P0 ;  /* 0x0000000705077208 */ /* 0x000fc80004000000 */
[----:B------:R-:W-:Y:S05]  /*1f40*/  @P1 BRA `(.L_x_24) ;  /* 0xfffffffc00d81947 */ /* 0x000fea000383ffff */
.L_x_23:
[----:B------:R-:W-:Y:S05]  /*1f50*/  BSYNC.RECONVERGENT B2 ;  /* 0x0000000000027941 */ /* 0x000fea0003800200 */
.L_x_22:
[----:B------:R-:W-:Y:S05]  /*1f60*/  @!P2 BRA `(.L_x_21) ;  /* 0x000000080074a947 */ /* 0x000fea0003800000 */
[----:B------:R-:W0:Y:S01]  /*1f70*/  LDCU.64 UR8, c[0x0][0x380] ;  /* 0x00007000ff0877ac */ /* 0x000e220008000a00 */
[----:B------:R-:W-:Y:S01]  /*1f80*/  IMAD.IADD R9, R41, 0x1, -R40 ;  /* 0x0000000129097824 */ /* 0x000fe200078e0a28 */
[C---:B------:R-:W-:Y:S01]  /*1f90*/  IADD3 R5, P0, PT, R40.reuse, UR4, RZ ;  /* 0x0000000428057c10 */ /* 0x040fe2000ff1e0ff */
[----:B------:R-:W-:Y:S01]  /*1fa0*/  BSSY.RECONVERGENT B2, `(.L_x_25) ;  /* 0x0000059000027945 */ /* 0x000fe20003800200 */
[----:B------:R-:W-:Y:S02]  /*1fb0*/  VIADD R43, R40, UR4 ;  /* 0x00000004282b7c36 */ /* 0x000fe40008000000 */
[----:B------:R-:W-:Y:S01]  /*1fc0*/  ISETP.GT.AND P1, PT, R9, 0xc00, PT ;  /* 0x00000c000900780c */ /* 0x000fe20003f24270 */
[----:B------:R-:W-:Y:S01]  /*1fd0*/  IMAD.X R8, RZ, RZ, RZ, P0 ;  /* 0x000000ffff087224 */ /* 0x000fe200000e06ff */
[----:B0-----:R-:W-:-:S04]  /*1fe0*/  LEA R4, P0, R5, UR8, 0x3 ;  /* 0x0000000805047c11 */ /* 0x001fc8000f8018ff */
[----:B------:R-:W-:Y:S02]  /*1ff0*/  LEA.HI.X R5, R5, UR9, R8, 0x3, P0 ;  /* 0x0000000905057c11 */ /* 0x000fe400080f1c08 */
[----:B------:R-:W-:-:S05]  /*2000*/  IADD3 R4, P0, PT, R4, 0x1000, RZ ;  /* 0x0000100004047810 */ /* 0x000fca0007f1e0ff */
[----:B------:R-:W-:Y:S01]  /*2010*/  IMAD.X R5, RZ, RZ, R5, P0 ;  /* 0x000000ffff057224 */ /* 0x000fe200000e0605 */
[----:B------:R-:W-:Y:S01]  /*2020*/  PLOP3.LUT P0, PT, PT, PT, PT, 0x80, 0x8 ;  /* 0x000000000008781c */ /* 0x000fe20003f0f070 */
[----:B------:R-:W-:-:S12]  /*2030*/  @!P1 BRA `(.L_x_26) ;  /* 0x00000004003c9947 */ /* 0x000fd80003800000 */
[----:B------:R-:W-:Y:S01]  /*2040*/  PLOP3.LUT P0, PT, PT, PT, PT, 0x8, 0x80 ;  /* 0x000000000080781c */ /* 0x000fe20003f0e170 */
[----:B------:R-:W-:-:S12]  /*2050*/  VIADD R45, R41, 0xfffff400 ;  /* 0xfffff400292d7836 */ /* 0x000fd80000000000 */
.L_x_27:
[C---:B------:R-:W-:Y:S01]  /*2060*/  IMAD.WIDE.U32 R38, R43.reuse, 0x8, R2 ;  /* 0x000000082b267825 */ /* 0x040fe200078e0002 */
[----:B------:R-:W2:Y:S04]  /*2070*/  LDG.E.64.CONSTANT R8, desc[UR6][R4.64+-0x800] ;  /* 0xfff8000604087981 */ /* 0x000ea8000c1e9b00 */
[----:B------:R-:W3:Y:S04]  /*2080*/  LDG.E.64.CONSTANT R10, desc[UR6][R4.64] ;  /* 0x00000006040a7981 */ /* 0x000ee8000c1e9b00 */
[----:B------:R-:W4:Y:S01]  /*2090*/  LDG.E.64.CONSTANT R38, desc[UR6][R38.64] ;  /* 0x0000000626267981 */ /* 0x000f22000c1e9b00 */
[----:B------:R-:W-:-:S03]  /*20a0*/  VIADD R15, R43, 0x400 ;  /* 0x000004002b0f7836 */ /* 0x000fc60000000000 */
[----:B------:R-:W5:Y:S01]  /*20b0*/  LDG.E.64.CONSTANT R12, desc[UR6][R4.64+0x800] ;  /* 0x00080006040c7981 */ /* 0x000f62000c1e9b00 */
[----:B------:R-:W-:-:S03]  /*20c0*/  IMAD.WIDE.U32 R14, R15, 0x8, R2 ;  /* 0x000000080f0e7825 */ /* 0x000fc600078e0002 */
[----:B------:R-:W5:Y:S04]  /*20d0*/  LDG.E.64.CONSTANT R16, desc[UR6][R4.64+0x1800] ;  /* 0x0018000604107981 */ /* 0x000f68000c1e9b00 */
[----:B------:R-:W5:Y:S04]  /*20e0*/  LDG.E.64.CONSTANT R14, desc[UR6][R14.64] ;  /* 0x000000060e0e7981 */ /* 0x000f68000c1e9b00 */
[----:B------:R-:W5:Y:S01]  /*20f0*/  LDG.E.64.CONSTANT R18, desc[UR6][R4.64+0x2000] ;  /* 0x0020000604127981 */ /* 0x000f62000c1e9b00 */
        /* <DEDUP_REMOVED lines=11> */
[----:B------:R-:W5:Y:S04]  /*21b0*/  LDG.E.64.CONSTANT R34, desc[UR6][R4.64+0x6000] ;  /* 0x0060000604227981 */ /* 0x000f68000c1e9b00 */
[----:B------:R0:W5:Y:S01]  /*21c0*/  LDG.E.64.CONSTANT R36, desc[UR6][R4.64+0x6800] ;  /* 0x0068000604247981 */ /* 0x000162000c1e9b00 */
[----:B------:R-:W-:-:S05]  /*21d0*/  VIADD R40, R40, 0x1000 ;  /* 0x0000100028287836 */ /* 0x000fca0000000000 */
[----:B------:R-:W-:Y:S02]  /*21e0*/  ISETP.GE.AND P2, PT, R40, R45, PT ;  /* 0x0000002d2800720c */ /* 0x000fe40003f46270 */
[----:B0-----:R-:W-:Y:S01]  /*21f0*/  IADD3 R4, P3, PT, R4, 0x8000, RZ ;  /* 0x0000800004047810 */ /* 0x001fe20007f7e0ff */
[----:B------:R-:W-:-:S04]  /*2200*/  VIADD R43, R43, 0x1000 ;  /* 0x000010002b2b7836 */ /* 0x000fc80000000000 */
[----:B------:R-:W-:Y:S01]  /*2210*/  IMAD.X R5, RZ, RZ, R5, P3 ;  /* 0x000000ffff057224 */ /* 0x000fe200018e0605 */
[----:B----4-:R-:W-:-:S06]  /*2220*/  DSETP.GEU.AND P1, PT, R6, R38, PT ;  /* 0x000000260600722a */ /* 0x010fcc0003f2e000 */
[----:B------:R-:W-:Y:S02]  /*2230*/  FSEL R6, R38, R6, !P1 ;  /* 0x0000000626067208 */ /* 0x000fe40004800000 */
[----:B------:R-:W-:-:S06]  /*2240*/  FSEL R7, R39, R7, !P1 ;  /* 0x0000000727077208 */ /* 0x000fcc0004800000 */
[----:B--2---:R-:W-:-:S06]  /*2250*/  DSETP.GEU.AND P1, PT, R6, R8, PT ;  /* 0x000000080600722a */ /* 0x004fcc0003f2e000 */
[----:B------:R-:W-:Y:S02]  /*2260*/  FSEL R6, R8, R6, !P1 ;  /* 0x0000000608067208 */ /* 0x000fe40004800000 */
[----:B------:R-:W-:-:S06]  /*2270*/  FSEL R7, R9, R7, !P1 ;  /* 0x0000000709077208 */ /* 0x000fcc0004800000 */
[----:B---3--:R-:W-:-:S06]  /*2280*/  DSETP.GEU.AND P1, PT, R6, R10, PT ;  /* 0x0000000a0600722a */ /* 0x008fcc0003f2e000 */
[----:B------:R-:W-:Y:S02]  /*2290*/  FSEL R6, R10, R6, !P1 ;  /* 0x000000060a067208 */ /* 0x000fe40004800000 */
[----:B------:R-:W-:-:S06]  /*22a0*/  FSEL R7, R11, R7, !P1 ;  /* 0x000000070b077208 */ /* 0x000fcc0004800000 */
[----:B-----5:R-:W-:-:S06]  /*22b0*/  DSETP.GEU.AND P1, PT, R6, R12, PT ;  /* 0x0000000c0600722a */ /* 0x020fcc0003f2e000 */
        /* <DEDUP_REMOVED lines=39> */
.L_x_26:
[----:B------:R-:W-:Y:S05]  /*2530*/  BSYNC.RECONVERGENT B2 ;  /* 0x0000000000027941 */ /* 0x000fea0003800200 */
.L_x_25:
[----:B------:R-:W-:Y:S01]  /*2540*/  IMAD.IADD R8, R41, 0x1, -R40 ;  /* 0x0000000129087824 */ /* 0x000fe200078e0a28 */
[----:B------:R-:W-:Y:S04]  /*2550*/  BSSY.RECONVERGENT B2, `(.L_x_28) ;  /* 0x000002b000027945 */ /* 0x000fe80003800200 */
[----:B------:R-:W-:-:S13]  /*2560*/  ISETP.GT.AND P1, PT, R8, 0x400, PT ;  /* 0x000004000800780c */ /* 0x000fda0003f24270 */
[----:B------:R-:W-:Y:S05]  /*2570*/  @!P1 BRA `(.L_x_29) ;  /* 0x0000000000a09947 */ /* 0x000fea0003800000 */
        /* <DEDUP_REMOVED lines=9> */
[----:B------:R-:W5:Y:S04]  /*2610*/  LDG.E.64.CONSTANT R22, desc[UR6][R4.64+0x2000] ;  /* 0x0020000604167981 */ /* 0x000f68000c1e9b00 */
[----:B------:R0:W5:Y:S01]  /*2620*/  LDG.E.64.CONSTANT R8, desc[UR6][R4.64+0x2800] ;  /* 0x0028000604087981 */ /* 0x000162000c1e9b00 */
[----:B------:R-:W-:-:S02]  /*2630*/  VIADD R40, R40, 0x800 ;  /* 0x0000080028287836 */ /* 0x000fc40000000000 */
[----:B------:R-:W-:Y:S01]  /*2640*/  VIADD R43, R43, 0x800 ;  /* 0x000008002b2b7836 */ /* 0x000fe20000000000 */
[----:B0-----:R-:W-:-:S05]  /*2650*/  IADD3 R4, P2, PT, R4, 0x4000, RZ ;  /* 0x0000400004047810 */ /* 0x001fca0007f5e0ff */
        /* <DEDUP_REMOVED lines=22> */
[----:B------:R-:W-:Y:S01]  /*27c0*/  DSETP.GEU.AND P1, PT, R6, R8, PT ;  /* 0x000000080600722a */ /* 0x000fe20003f2e000 */
[----:B------:R-:W-:-:S05]  /*27d0*/  PLOP3.LUT P0, PT, PT, PT, PT, 0x8, 0x80 ;  /* 0x000000000080781c */ /* 0x000fca0003f0e170 */
[----:B------:R-:W-:Y:S02]  /*27e0*/  FSEL R6, R8, R6, !P1 ;  /* 0x0000000608067208 */ /* 0x000fe40004800000 */
[----:B------:R-:W-:-:S07]  /*27f0*/  FSEL R7, R9, R7, !P1 ;  /* 0x0000000709077208 */ /* 0x000fce0004800000 */
.L_x_29:
[----:B------:R-:W-:Y:S05]  /*2800*/  BSYNC.RECONVERGENT B2 ;  /* 0x0000000000027941 */ /* 0x000fea0003800200 */
.L_x_28:
[----:B------:R-:W-:-:S13]  /*2810*/  ISETP.LT.OR P0, PT, R40, R41, P0 ;  /* 0x000000292800720c */ /* 0x000fda0000701670 */
[----:B------:R-:W-:Y:S05]  /*2820*/  @!P0 BRA `(.L_x_21) ;  /* 0x0000000000448947 */ /* 0x000fea0003800000 */
[----:B------:R-:W-:Y:S01]  /*2830*/  IMAD.WIDE.U32 R2, R43, 0x8, R2 ;  /* 0x000000082b027825 */ /* 0x000fe200078e0002 */
[----:B------:R-:W2:Y:S04]  /*2840*/  LDG.E.64.CONSTANT R8, desc[UR6][R4.64+-0x800] ;  /* 0xfff8000604087981 */ /* 0x000ea8000c1e9b00 */
[----:B------:R-:W3:Y:S04]  /*2850*/  LDG.E.64.CONSTANT R10, desc[UR6][R4.64] ;  /* 0x00000006040a7981 */ /* 0x000ee8000c1e9b00 */
[----:B------:R-:W4:Y:S04]  /*2860*/  LDG.E.64.CONSTANT R2, desc[UR6][R2.64] ;  /* 0x0000000602027981 */ /* 0x000f28000c1e9b00 */
[----:B------:R-:W5:Y:S01]  /*2870*/  LDG.E.64.CONSTANT R12, desc[UR6][R4.64+0x800] ;  /* 0x00080006040c7981 */ /* 0x000f62000c1e9b00 */
        /* <DEDUP_REMOVED lines=11> */
[----:B------:R-:W-:-:S07]  /*2930*/  FSEL R7, R13, R3, !P0 ;  /* 0x000000030d077208 */ /* 0x000fce0004000000 */
.L_x_21:
[----:B------:R-:W-:Y:S05]  /*2940*/  BSYNC.RECONVERGENT B1 ;  /* 0x0000000000017941 */ /* 0x000fea0003800200 */
.L_x_19:
[----:B------:R-:W0:Y:S01]  /*2950*/  S2R R10, SR_LANEID ;  /* 0x00000000000a7919 */ /* 0x000e220000000000 */
[----:B------:R-:W-:Y:S04]  /*2960*/  SHFL.DOWN PT, R2, R6, 0x1, 0x1f ;  /* 0x08201f0006027f89 */ /* 0x000fe800000e0000 */
        /* <DEDUP_REMOVED lines=10> */
[----:B------:R-:W-:-:S02]  /*2a10*/  @!P2 MOV R7, 0x400 ;  /* 0x000004000007a802 */ /* 0x000fc40000000f00 */
        /* <DEDUP_REMOVED lines=8> */
[----:B------:R-:W-:Y:S01]  /*2aa0*/  SHFL.DOWN PT, R2, R4, 0x4, 0x1f ;  /* 0x08801f0004027f89 */ /* 0x000fe200000e0000 */
[----:B-1----:R-:W-:-:S03]  /*2ab0*/  @!P2 LEA R7, R8, R7, 0x18 ;  /* 0x000000070807a211 */ /* 0x002fc600078ec0ff */
[----:B------:R-:W0:Y:S02]  /*2ac0*/  SHFL.DOWN PT, R3, R5, 0x4, 0x1f ;  /* 0x08801f0005037f89 */ /* 0x000e2400000e0000 */
[----:B------:R-:W-:Y:S01]  /*2ad0*/  @!P2 IMAD.IADD R9, R6, 0x1, R7 ;  /* 0x000000010609a824 */ /* 0x000fe200078e0207 */
[----:B0-----:R-:W-:-:S06]  /*2ae0*/  DSETP.GEU.AND P0, PT, R4, R2, PT ;  /* 0x000000020400722a */ /* 0x001fcc0003f0e000 */
[----:B------:R-:W-:Y:S02]  /*2af0*/  @!P1 FSEL R4, R2, R4, !P0 ;  /* 0x0000000402049208 */ /* 0x000fe40004000000 */
[----:B------:R-:W-:Y:S02]  /*2b00*/  @!P1 FSEL R5, R3, R5, !P0 ;  /* 0x0000000503059208 */ /* 0x000fe40004000000 */
[----:B------:R-:W-:Y:S01]  /*2b10*/  ISETP.GT.AND P1, PT, R10, 0x17, PT ;  /* 0x000000170a00780c */ /* 0x000fe20003f24270 */
[----:B------:R-:W-:Y:S04]  /*2b20*/  SHFL.DOWN PT, R2, R4, 0x8, 0x1f ;  /* 0x09001f0004027f89 */ /* 0x000fe800000e0000 */
[----:B------:R-:W0:Y:S02]  /*2b30*/  SHFL.DOWN PT, R3, R5, 0x8, 0x1f ;  /* 0x09001f0005037f89 */ /* 0x000e2400000e0000 */
[----:B0-----:R-:W-:-:S06]  /*2b40*/  DSETP.GEU.AND P0, PT, R4, R2, PT ;  /* 0x000000020400722a */ /* 0x001fcc0003f0e000 */
[----:B------:R-:W-:Y:S02]  /*2b50*/  @!P1 FSEL R4, R2, R4, !P0 ;  /* 0x0000000402049208 */ /* 0x000fe40004000000 */
[----:B------:R-:W-:Y:S02]  /*2b60*/  @!P1 FSEL R5, R3, R5, !P0 ;  /* 0x0000000503059208 */ /* 0x000fe40004000000 */
[----:B------:R-:W-:Y:S01]  /*2b70*/  ISETP.GT.AND P1, PT, R10, 0xf, PT ;  /* 0x0000000f0a00780c */ /* 0x000fe20003f24270 */
[----:B------:R-:W-:Y:S04]  /*2b80*/  SHFL.DOWN PT, R2, R4, 0x10, 0x1f ;  /* 0x0a001f0004027f89 */ /* 0x000fe800000e0000 */
[----:B------:R-:W0:Y:S02]  /*2b90*/  SHFL.DOWN PT, R3, R5, 0x10, 0x1f ;  /* 0x0a001f0005037f89 */ /* 0x000e2400000e0000 */
[----:B0-----:R-:W-:-:S06]  /*2ba0*/  DSETP.GEU.AND P0, PT, R4, R2, PT ;  /* 0x000000020400722a */ /* 0x001fcc0003f0e000 */
[----:B------:R-:W-:Y:S02]  /*2bb0*/  FSEL R2, R2, R4, !P0 ;  /* 0x0000000402027208 */ /* 0x000fe40004000000 */
        /* <DEDUP_REMOVED lines=10> */
[----:B--2---:R-:W0:Y:S04]  /*2c60*/  LDS.128 R8, [UR4+0x10] ;  /* 0x00001004ff087984 */ /* 0x004e280008000c00 */
        /* <DEDUP_REMOVED lines=25> */
.L_x_2:
        /* <DEDUP_REMOVED lines=12> */
.L_x_32:
[----:B------:R-:W-:Y:S05]  /*2ec0*/  BSYNC.RECONVERGENT B1 ;  /* 0x0000000000017941 */ /* 0x000fea0003800200 */
.L_x_31:
        /* <DEDUP_REMOVED lines=17> */
.L_x_37:
        /* <DEDUP_REMOVED lines=12> */
.L_x_36:
[----:B------:R-:W-:Y:S05]  /*30a0*/  BSYNC.RECONVERGENT B2 ;  /* 0x0000000000027941 */ /* 0x000fea0003800200 */
.L_x_35:
        /* <DEDUP_REMOVED lines=9> */
.L_x_40:
        /* <DEDUP_REMOVED lines=74> */
.L_x_39:
[----:B------:R-:W-:Y:S05]  /*35e0*/  BSYNC.RECONVERGENT B2 ;  /* 0x0000000000027941 */ /* 0x000fea0003800200 */
.L_x_38:
        /* <DEDUP_REMOVED lines=42> */
.L_x_42:
[----:B------:R-:W-:Y:S05]  /*3890*/  BSYNC.RECONVERGENT B2 ;  /* 0x0000000000027941 */ /* 0x000fea0003800200 */
.L_x_41:
        /* <DEDUP_REMOVED lines=20> */
.L_x_34:
[----:B------:R-:W-:Y:S05]  /*39e0*/  BSYNC.RECONVERGENT B1 ;  /* 0x0000000000017941 */ /* 0x000fea0003800200 */
.L_x_33:
        /* <DEDUP_REMOVED lines=14> */
[----:B------:R-:W-:Y:S01]  /*3ad0*/  IMAD.MOV.U32 R2, RZ, RZ, R9 ;  /* 0x000000ffff027224 */ /* 0x000fe200078e0009 */
[----:B------:R-:W-:Y:S01]  /*3ae0*/  @!P2 MOV R4, 0x400 ;  /* 0x000004000004a802 */ /* 0x000fe20000000f00 */
[----:B------:R-:W-:Y:S01]  /*3af0*/  IMAD.MOV.U32 R3, RZ, RZ, R11 ;  /* 0x000000ffff037224 */ /* 0x000fe200078e000b */
[----:B------:R-:W0:Y:S01]  /*3b00*/  SHFL.DOWN PT, R7, R11, 0x2, 0x1f ;  /* 0x08401f000b077f89 */ /* 0x000e2200000e0000 */
[----:B------:R-:W-:Y:S01]  /*3b10*/  @!P2 SHF.R.U32.HI R0, RZ, 0x2, R5 ;  /* 0x00000002ff00a819 */ /* 0x000fe20000011605 */
[----:B------:R-:W1:Y:S03]  /*3b20*/  @!P2 S2R R13, SR_CgaCtaId ;  /* 0x00000000000da919 */ /* 0x000e660000008800 */
[----:B------:R-:W-:Y:S01]  /*3b30*/  @!P2 LOP3.LUT R0, R0, 0xf8, RZ, 0xc0, !PT ;  /* 0x000000f80000a812 */ /* 0x000fe200078ec0ff */
[----:B0-----:R-:W-:-:S06]  /*3b40*/  DSETP.GEU.AND P0, PT, R2, R6, PT ;  /* 0x000000060200722a */ /* 0x001fcc0003f0e000 */
[----:B------:R-:W-:Y:S02]  /*3b50*/  @!P1 FSEL R9, R6, R9, !P0 ;  /* 0x0000000906099208 */ /* 0x000fe40004000000 */
[----:B------:R-:W-:Y:S02]  /*3b60*/  @!P1 FSEL R11, R7, R11, !P0 ;  /* 0x0000000b070b9208 */ /* 0x000fe40004000000 */
[----:B------:R-:W-:Y:S01]  /*3b70*/  ISETP.GT.AND P1, PT, R8, 0x1b, PT ;  /* 0x0000001b0800780c */ /* 0x000fe20003f24270 */
[----:B------:R-:W-:Y:S01]  /*3b80*/  SHFL.DOWN PT, R2, R9, 0x4, 0x1f ;  /* 0x08801f0009027f89 */ /* 0x000fe200000e0000 */
[----:B------:R-:W-:Y:S01]  /*3b90*/  IMAD.MOV.U32 R6, RZ, RZ, R9 ;  /* 0x000000ffff067224 */ /* 0x000fe200078e0009 */
[----:B-1----:R-:W-:Y:S01]  /*3ba0*/  @!P2 LEA R13, R13, R4, 0x18 ;  /* 0x000000040d0da211 */ /* 0x002fe200078ec0ff */
[----:B------:R-:W-:Y:S01]  /*3bb0*/  IMAD.MOV.U32 R7, RZ, RZ, R11 ;  /* 0x000000ffff077224 */ /* 0x000fe200078e000b */
[----:B------:R-:W0:Y:S03]  /*3bc0*/  SHFL.DOWN PT, R3, R11, 0x4, 0x1f ;  /* 0x08801f000b037f89 */ /* 0x000e2600000e0000 */
[----:B------:R-:W-:-:S02]  /*3bd0*/  @!P2 IMAD.IADD R13, R0, 0x1, R13 ;  /* 0x00000001000da824 */ /* 0x000fc400078e020d */
[----:B0-----:R-:W-:-:S06]  /*3be0*/  DSETP.GEU.AND P0, PT, R6, R2, PT ;  /* 0x000000020600722a */ /* 0x001fcc0003f0e000 */
[----:B------:R-:W-:Y:S02]  /*3bf0*/  @!P1 FSEL R9, R2, R9, !P0 ;  /* 0x0000000902099208 */ /* 0x000fe40004000000 */
[----:B------:R-:W-:Y:S02]  /*3c00*/  @!P1 FSEL R11, R3, R11, !P0 ;  /* 0x0000000b030b9208 */ /* 0x000fe40004000000 */
[----:B------:R-:W-:Y:S01]  /*3c10*/  ISETP.GT.AND P1, PT, R8, 0x17, PT ;  /* 0x000000170800780c */ /* 0x000fe20003f24270 */
[----:B------:R-:W-:Y:S01]  /*3c20*/  SHFL.DOWN PT, R2, R9, 0x8, 0x1f ;  /* 0x09001f0009027f89 */ /* 0x000fe200000e0000 */
[----:B------:R-:W-:Y:S02]  /*3c30*/  IMAD.MOV.U32 R6, RZ, RZ, R9 ;  /* 0x000000ffff067224 */ /* 0x000fe400078e0009 */
[----:B------:R-:W-:Y:S01]  /*3c40*/  IMAD.MOV.U32 R7, RZ, RZ, R11 ;  /* 0x000000ffff077224 */ /* 0x000fe200078e000b */
[----:B------:R-:W0:Y:S05]  /*3c50*/  SHFL.DOWN PT, R3, R11, 0x8, 0x1f ;  /* 0x09001f000b037f89 */ /* 0x000e2a00000e0000 */
        /* <DEDUP_REMOVED lines=20> */
[----:B------:R-:W0:Y:S04]  /*3da0*/  LDS.128 R8, [UR4+0x10] ;  /* 0x00001004ff087984 */ /* 0x000e280008000c00 */
[----:B-1----:R-:W1:Y:S01]  /*3db0*/  LDS.128 R12, [UR4+0x20] ;  /* 0x00002004ff0c7984 */ /* 0x002e620008000c00 */
        /* <DEDUP_REMOVED lines=24> */
.L_x_43:
        /* <DEDUP_REMOVED lines=20> */
[----:B------:R-:W0:Y:S05]  /*4080*/  SHFL.DOWN PT, R7, R0, 0x2, R11 ;  /* 0x0840000000077989 */ /* 0x000e2a00000e000b */
[----:B0-----:R-:W-:-:S06]  /*4090*/  DSETP.GEU.AND P0, PT, R2, R6, PT ;  /* 0x000000060200722a */ /* 0x001fcc0003f0e000 */
[----:B------:R-:W-:Y:S01]  /*40a0*/  @!P1 FSEL R9, R6, R9, !P0 ;  /* 0x0000000906099208 */ /* 0x000fe20004000000 */
[----:B------:R-:W-:Y:S01]  /*40b0*/  VIADD R6, R8, 0x4 ;  /* 0x0000000408067836 */ /* 0x000fe20000000000 */
[----:B------:R-:W-:-:S03]  /*40c0*/  @!P1 FSEL R0, R7, R0, !P0 ;  /* 0x0000000007009208 */ /* 0x000fc60004000000 */
[----:B------:R-:W-:Y:S01]  /*40d0*/  SHFL.DOWN PT, R2, R9, 0x4, R11 ;  /* 0x0880000009027989 */ /* 0x000fe200000e000b */
[----:B------:R-:W-:Y:S01]  /*40e0*/  ISETP.GT.AND P1, PT, R6, R11, PT ;  /* 0x0000000b0600720c */ /* 0x000fe20003f24270 */
[----:B------:R-:W-:Y:S02]  /*40f0*/  IMAD.MOV.U32 R6, RZ, RZ, R9 ;  /* 0x000000ffff067224 */ /* 0x000fe400078e0009 */
[----:B------:R-:W0:Y:S01]  /*4100*/  SHFL.DOWN PT, R3, R0, 0x4, R11 ;  /* 0x0880000000037989 */ /* 0x000e2200000e000b */
[----:B------:R-:W-:-:S06]  /*4110*/  IMAD.MOV.U32 R7, RZ, RZ, R0 ;  /* 0x000000ffff077224 */ /* 0x000fcc00078e0000 */
[----:B0-----:R-:W-:Y:S01]  /*4120*/  DSETP.GEU.AND P0, PT, R6, R2, PT ;  /* 0x000000020600722a */ /* 0x001fe20003f0e000 */
[----:B------:R-:W-:-:S05]  /*4130*/  VIADD R6, R8, 0x8 ;  /* 0x0000000808067836 */ /* 0x000fca0000000000 */
        /* <DEDUP_REMOVED lines=15> */
[----:B------:R-:W-:Y:S02]  /*4230*/  IMAD.MOV.U32 R6, RZ, RZ, R9 ;  /* 0x000000ffff067224 */ /* 0x000fe400078e0009 */
[----:B------:R-:W-:Y:S01]  /*4240*/  IMAD.MOV.U32 R7, RZ, RZ, R0 ;  /* 0x000000ffff077224 */ /* 0x000fe200078e0000 */
[----:B------:R-:W0:Y:S05]  /*4250*/  SHFL.DOWN PT, R3, R0, 0x10, R11 ;  /* 0x0a00000000037989 */ /* 0x000e2a00000e000b */
[----:B0-----:R-:W-:Y:S01]  /*4260*/  DSETP.GEU.AND P1, PT, R6, R2, PT ;  /* 0x000000020600722a */ /* 0x001fe20003f2e000 */
[----:B------:R-:W-:-:S02]  /*4270*/  @!P0 MOV R7, 0x400 ;  /* 0x0000040000078802 */ /* 0x000fc40000000f00 */
[----:B------:R-:W-:Y:S02]  /*4280*/  @!P0 SHF.R.U32.HI R6, RZ, 0x2, R5 ;  /* 0x00000002ff068819 */ /* 0x000fe40000011605 */
[----:B-1----:R-:W-:Y:S02]  /*4290*/  @!P0 LEA R7, R10, R7, 0x18 ;  /* 0x000000070a078211 */ /* 0x002fe400078ec0ff */
[----:B------:R-:W-:Y:S02]  /*42a0*/  @!P0 LOP3.LUT R6, R6, 0xf8, RZ, 0xc0, !PT ;  /* 0x000000f806068812 */ /* 0x000fe400078ec0ff */
[----:B------:R-:W-:Y:S02]  /*42b0*/  @!P2 FSEL R9, R2, R9, !P1 ;  /* 0x000000090209a208 */ /* 0x000fe40004800000 */
[----:B------:R-:W-:Y:S01]  /*42c0*/  @!P2 FSEL R0, R3, R0, !P1 ;  /* 0x000000000300a208 */ /* 0x000fe20004800000 */
[----:B------:R-:W-:Y:S02]  /*42d0*/  @!P0 IMAD.IADD R3, R6, 0x1, R7 ;  /* 0x0000000106038824 */ /* 0x000fe400078e0207 */
[----:B------:R-:W-:-:S02]  /*42e0*/  IMAD.MOV.U32 R6, RZ, RZ, R9 ;  /* 0x000000ffff067224 */ /* 0x000fc400078e0009 */
[----:B------:R-:W-:-:S05]  /*42f0*/  IMAD.MOV.U32 R7, RZ, RZ, R0 ;  /* 0x000000ffff077224 */ /* 0x000fca00078e0000 */
[----:B------:R1:W-:Y:S01]  /*4300*/  @!P0 STS.64 [R3+0x8], R6 ;  /* 0x0000080603008388 */ /* 0x0003e20000000a00 */
[----:B------:R-:W-:Y:S01]  /*4310*/  BAR.SYNC.DEFER_BLOCKING 0x0 ;  /* 0x0000000000007b1d */ /* 0x000fe20000010000 */
[----:B------:R-:W-:-:S13]  /*4320*/  ISETP.NE.AND P0, PT, R5, RZ, PT ;  /* 0x000000ff0500720c */ /* 0x000fda0003f05270 */
[----:B-1----:R-:W-:Y:S05]  /*4330*/  @P0 BRA `(.L_x_17) ;  /* 0x0000001800340947 */ /* 0x002fea0003800000 */
[----:B------:R-:W0:Y:S01]  /*4340*/  S2UR UR5, SR_CgaCtaId ;  /* 0x00000000000579c3 */ /* 0x000e220000008800 */
[----:B------:R-:W-:Y:S01]  /*4350*/  UMOV UR4, 0x400 ;  /* 0x0000040000047882 */ /* 0x000fe20000000000 */
[C---:B------:R-:W-:Y:S02]  /*4360*/  ISETP.GT.AND P3, PT, R4.reuse, 0x20, PT ;  /* 0x000000200400780c */ /* 0x040fe40003f64270 */
        /* <DEDUP_REMOVED lines=10> */
[----:B------:R-:W-:Y:S01]  /*4410*/  ISETP.GT.AND P1, PT, R4, 0x60, PT ;  /* 0x000000600400780c */ /* 0x000fe20003f24270 */
[----:B------:R-:W-:Y:S02]  /*4420*/  IMAD.MOV.U32 R2, RZ, RZ, R6 ;  /* 0x000000ffff027224 */ /* 0x000fe400078e0006 */
        /* <DEDUP_REMOVED lines=29> */
.L_x_30:
[----:B------:R-:W0:Y:S01]  /*4600*/  S2R R41, SR_TID.X ;  /* 0x0000000000297919 */ /* 0x000e220000002100 */
[----:B------:R-:W0:Y:S02]  /*4610*/  LDC.64 R6, c[0x0][0x380] ;  /* 0x0000e000ff067b82 */ /* 0x000e240000000a00 */
[----:B0-----:R-:W-:-:S05]  /*4620*/  IMAD.WIDE.U32 R6, R41, 0x8, R6 ;  /* 0x0000000829067825 */ /* 0x001fca00078e0006 */
[----:B------:R-:W2:Y:S04]  /*4630*/  LDG.E.64.CONSTANT R20, desc[UR6][R6.64] ;  /* 0x0000000606147981 */ /* 0x000ea8000c1e9b00 */
[----:B------:R-:W2:Y:S04]  /*4640*/  LDG.E.64.CONSTANT R2, desc[UR6][R6.64+0x800] ;  /* 0x0008000606027981 */ /* 0x000ea8000c1e9b00 */
[----:B------:R-:W3:Y:S04]  /*4650*/  LDG.E.64.CONSTANT R8, desc[UR6][R6.64+0x1000] ;  /* 0x0010000606087981 */ /* 0x000ee8000c1e9b00 */
[----:B------:R-:W4:Y:S04]  /*4660*/  LDG.E.64.CONSTANT R10, desc[UR6][R6.64+0x1800] ;  /* 0x00180006060a7981 */ /* 0x000f28000c1e9b00 */
[----:B------:R-:W5:Y:S04]  /*4670*/  LDG.E.64.CONSTANT R12, desc[UR6][R6.64+0x2000] ;  /* 0x00200006060c7981 */ /* 0x000f68000c1e9b00 */
[----:B------:R-:W5:Y:S04]  /*4680*/  LDG.E.64.CONSTANT R14, desc[UR6][R6.64+0x2800] ;  /* 0x00280006060e7981 */ /* 0x000f68000c1e9b00 */
[----:B------:R-:W5:Y:S04]  /*4690*/  LDG.E.64.CONSTANT R16, desc[UR6][R6.64+0x3000] ;  /* 0x0030000606107981 */ /* 0x000f68000c1e9b00 */
[----:B------:R-:W5:Y:S01]  /*46a0*/  LDG.E.64.CONSTANT R18, desc[UR6][R6.64+0x3800] ;  /* 0x0038000606127981 */ /* 0x000f62000c1e9b00 */
[----:B------:R-:W-:Y:S01]  /*46b0*/  ISETP.GE.U32.AND P1, PT, R4, 0x1000, PT ;  /* 0x000010000400780c */ /* 0x000fe20003f26070 */
[----:B------:R-:W-:Y:S01]  /*46c0*/  IMAD.MOV.U32 R45, RZ, RZ, 0x800 ;  /* 0x00000800ff2d7424 */ /* 0x000fe200078e00ff */
[----:B--2---:R-:W-:-:S06]  /*46d0*/  DSETP.GEU.AND P0, PT, R20, R2, PT ;  /* 0x000000021400722a */ /* 0x004fcc0003f0e000 */
        /* <DEDUP_REMOVED lines=21> */
[----:B------:R-:W0:Y:S01]  /*4830*/  LDC R24, c[0x0][0x390] ;  /* 0x0000e400ff187b82 */ /* 0x000e220000000800 */
[----:B------:R-:W-:Y:S02]  /*4840*/  VIADD R0, R4, 0xfffff800 ;  /* 0xfffff80004007836 */ /* 0x000fe40000000000 */
[----:B------:R-:W-:-:S07]  /*4850*/  IMAD.MOV.U32 R45, RZ, RZ, 0x800 ;  /* 0x00000800ff2d7424 */ /* 0x000fce00078e00ff */
.L_x_46:
[----:B------:R-:W-:-:S05]  /*4860*/  IMAD.WIDE R4, R45, 0x8, R6 ;  /* 0x000000082d047825 */ /* 0x000fca00078e0206 */
[----:B------:R-:W2:Y:S04]  /*4870*/  LDG.E.64.CONSTANT R10, desc[UR6][R4.64] ;  /* 0x00000006040a7981 */ /* 0x000ea8000c1e9b00 */
[----:B------:R-:W3:Y:S04]  /*4880*/  LDG.E.64.CONSTANT R12, desc[UR6][R4.64+0x800] ;  /* 0x00080006040c7981 */ /* 0x000ee8000c1e9b00 */
[----:B------:R-:W4:Y:S04]  /*4890*/  LDG.E.64.CONSTANT R14, desc[UR6][R4.64+0x1000] ;  /* 0x00100006040e7981 */ /* 0x000f28000c1e9b00 */
[----:B------:R-:W5:Y:S04]  /*48a0*/  LDG.E.64.CONSTANT R16, desc[UR6][R4.64+0x1800] ;  /* 0x0018000604107981 */ /* 0x000f68000c1e9b00 */
[----:B------:R-:W5:Y:S04]  /*48b0*/  LDG.E.64.CONSTANT R18, desc[UR6][R4.64+0x2000] ;  /* 0x0020000604127981 */ /* 0x000f68000c1e9b00 */
[----:B------:R-:W5:Y:S04]  /*48c0*/  LDG.E.64.CONSTANT R20, desc[UR6][R4.64+0x2800] ;  /* 0x0028000604147981 */ /* 0x000f68000c1e9b00 */
[----:B------:R-:W5:Y:S04]  /*48d0*/  LDG.E.64.CONSTANT R22, desc[UR6][R4.64+0x3000] ;  /* 0x0030000604167981 */ /* 0x000f68000c1e9b00 */
[----:B------:R0:W5:Y:S02]  /*48e0*/  LDG.E.64.CONSTANT R8, desc[UR6][R4.64+0x3800] ;  /* 0x0038000604087981 */ /* 0x000164000c1e9b00 */
[----:B0-----:R-:W-:-:S04]  /*48f0*/  IMAD.MOV.U32 R4, RZ, RZ, R24 ;  /* 0x000000ffff047224 */ /* 0x001fc800078e0018 */
[----:B------:R-:W-:-:S05]  /*4900*/  IMAD.IADD R5, R4, 0x1, -R45 ;  /* 0x0000000104057824 */ /* 0x000fca00078e0a2d */
[----:B------:R-:W-:Y:S01]  /*4910*/  ISETP.GE.AND P1, PT, R5, 0x800, PT ;  /* 0x000008000500780c */ /* 0x000fe20003f26270 */
        /* <DEDUP_REMOVED lines=25> */
[----:B------:R-:W-:-:S05]  /*4ab0*/  VIADD R45, R45, 0x800 ;  /* 0x000008002d2d7836 */ /* 0x000fca0000000000 */
[----:B------:R-:W-:-:S13]  /*4ac0*/  ISETP.GT.AND P0, PT, R45, R0, PT ;  /* 0x000000002d00720c */ /* 0x000fda0003f04270 */
[----:B------:R-:W-:Y:S05]  /*4ad0*/  @!P0 BRA `(.L_x_46) ;  /* 0xfffffffc00608947 */ /* 0x000fea000383ffff */
.L_x_44:
[----:B------:R-:W-:-:S13]  /*4ae0*/  ISETP.GE.AND P0, PT, R45, R4, PT ;  /* 0x000000042d00720c */ /* 0x000fda0003f06270 */
[----:B------:R-:W-:Y:S05]  /*4af0*/  @P0 BRA `(.L_x_45) ;  /* 0x0000000800fc0947 */ /* 0x000fea0003800000 */
[----:B------:R-:W-:Y:S01]  /*4b00*/  IMAD.IADD R0, R4, 0x1, -R45 ;  /* 0x0000000104007824 */ /* 0x000fe200078e0a2d */
[----:B------:R-:W-:Y:S04]  /*4b10*/  BSSY.RECONVERGENT B1, `(.L_x_45) ;  /* 0x00000bd000017945 */ /* 0x000fe80003800200 */
[----:B------:R-:W-:-:S13]  /*4b20*/  ISETP.GE.AND P0, PT, R41, R0, PT ;  /* 0x000000002900720c */ /* 0x000fda0003f06270 */
[----:B------:R-:W-:Y:S05]  /*4b30*/  @P0 BRA `(.L_x_47) ;  /* 0x0000000800e80947 */ /* 0x000fea0003800000 */
[----:B------:R-:W-:Y:S01]  /*4b40*/  LOP3.LUT R5, RZ, R41, RZ, 0x33, !PT ;  /* 0x00000029ff057212 */ /* 0x000fe200078e33ff */
[----:B------:R-:W-:Y:S01]  /*4b50*/  BSSY.RECONVERGENT B2, `(.L_x_48) ;  /* 0x0000017000027945 */ /* 0x000fe20003800200 */
[----:B------:R-:W-:Y:S02]  /*4b60*/  IMAD.MOV.U32 R43, RZ, RZ, R41 ;  /* 0x000000ffff2b7224 */ /* 0x000fe400078e0029 */
[----:B------:R-:W-:-:S04]  /*4b70*/  IADD3 R4, PT, PT, -R45, R4, R5 ;  /* 0x000000042d047210 */ /* 0x000fc80007ffe105 */
[C---:B------:R-:W-:Y:S02]  /*4b80*/  LOP3.LUT R5, R4.reuse, 0x300, RZ, 0xc0, !PT ;  /* 0x0000030004057812 */ /* 0x040fe400078ec0ff */
[----:B------:R-:W-:Y:S02]  /*4b90*/  ISETP.GE.U32.AND P2, PT, R4, 0x300, PT ;  /* 0x000003000400780c */ /* 0x000fe40003f46070 */
[----:B------:R-:W-:-:S13]  /*4ba0*/  ISETP.NE.AND P0, PT, R5, 0x300, PT ;  /* 0x000003000500780c */ /* 0x000fda0003f05270 */
[----:B------:R-:W-:Y:S05]  /*4bb0*/  @!P0 BRA `(.L_x_49) ;  /* 0x0000000000408947 */ /* 0x000fea0003800000 */
[----:B------:R-:W0:Y:S01]  /*4bc0*/  LDC.64 R6, c[0x0][0x380] ;  /* 0x0000e000ff067b82 */ /* 0x000e220000000a00 */
[----:B------:R-:W-:Y:S01]  /*4bd0*/  LEA.HI R4, R4, 0x1, RZ, 0x18 ;  /* 0x0000000104047811 */ /* 0x000fe200078fc0ff */
[----:B------:R-:W-:Y:S02]  /*4be0*/  IMAD.IADD R9, R41, 0x1, R45 ;  /* 0x0000000129097824 */ /* 0x000fe400078e022d */
[----:B------:R-:W-:Y:S01]  /*4bf0*/  IMAD.MOV.U32 R43, RZ, RZ, R41 ;  /* 0x000000ffff2b7224 */ /* 0x000fe200078e0029 */
[----:B------:R-:W-:-:S05]  /*4c00*/  LOP3.LUT R4, R4, 0x3, RZ, 0xc0, !PT ;  /* 0x0000000304047812 */ /* 0x000fca00078ec0ff */
[----:B------:R-:W-:-:S07]  /*4c10*/  IMAD.MOV R8, RZ, RZ, -R4 ;  /* 0x000000ffff087224 */ /* 0x000fce00078e0a04 */
.L_x_50:
[----:B0-----:R-:W-:-:S06]  /*4c20*/  IMAD.WIDE.U32 R4, R9, 0x8, R6 ;  /* 0x0000000809047825 */ /* 0x001fcc00078e0006 */
        /* <DEDUP_REMOVED lines=9> */
.L_x_49:
[----:B------:R-:W-:Y:S05]  /*4cc0*/  BSYNC.RECONVERGENT B2 ;  /* 0x0000000000027941 */ /* 0x000fea0003800200 */
.L_x_48:
[----:B------:R-:W-:Y:S05]  /*4cd0*/  @!P2 BRA `(.L_x_47) ;  /* 0x000000080080a947 */ /* 0x000fea0003800000 */
[----:B------:R-:W0:Y:S01]  /*4ce0*/  LDCU.64 UR4, c[0x0][0x380] ;  /* 0x00007000ff0477ac */ /* 0x000e220008000a00 */
[----:B------:R-:W-:Y:S01]  /*4cf0*/  IMAD.IADD R7, R0, 0x1, -R43 ;  /* 0x0000000100077824 */ /* 0x000fe200078e0a2b */
[C---:B------:R-:W-:Y:S01]  /*4d00*/  IADD3 R5, P0, PT, R43.reuse, R45, RZ ;  /* 0x0000002d2b057210 */ /* 0x040fe20007f1e0ff */
[----:B------:R-:W-:Y:S01]  /*4d10*/  BSSY.RECONVERGENT B2, `(.L_x_51) ;  /* 0x000005a000027945 */ /* 0x000fe20003800200 */
[----:B------:R-:W-:Y:S02]  /*4d20*/  IMAD.IADD R45, R43, 0x1, R45 ;  /* 0x000000012b2d7824 */ /* 0x000fe400078e022d */
        /* <DEDUP_REMOVED lines=8> */
[----:B------:R-:W0:Y:S01]  /*4db0*/  LDC.64 R6, c[0x0][0x380] ;  /* 0x0000e000ff067b82 */ /* 0x000e220000000a00 */
[----:B------:R-:W-:Y:S01]  /*4dc0*/  PLOP3.LUT P0, PT, PT, PT, PT, 0x8, 0x80 ;  /* 0x000000000080781c */ /* 0x000fe20003f0e170 */
[----:B------:R-:W-:-:S12]  /*4dd0*/  VIADD R40, R0, 0xfffff400 ;  /* 0xfffff40000287836 */ /* 0x000fd80000000000 */
.L_x_53:
[C---:B0-----:R-:W-:Y:S01]  /*4de0*/  IMAD.WIDE.U32 R38, R45.reuse, 0x8, R6 ;  /* 0x000000082d267825 */ /* 0x041fe200078e0006 */
        /* <DEDUP_REMOVED lines=76> */
.L_x_52:
[----:B------:R-:W-:Y:S05]  /*52b0*/  BSYNC.RECONVERGENT B2 ;  /* 0x0000000000027941 */ /* 0x000fea0003800200 */
.L_x_51:
[----:B------:R-:W-:Y:S01]  /*52c0*/  IMAD.IADD R6, R0, 0x1, -R43 ;  /* 0x0000000100067824 */ /* 0x000fe200078e0a2b */
[----:B------:R-:W-:Y:S04]  /*52d0*/  BSSY.RECONVERGENT B2, `(.L_x_54) ;  /* 0x000002c000027945 */ /* 0x000fe80003800200 */
[----:B------:R-:W-:-:S13]  /*52e0*/  ISETP.GT.AND P1, PT, R6, 0x400, PT ;  /* 0x000004000600780c */ /* 0x000fda0003f24270 */
[----:B------:R-:W-:Y:S05]  /*52f0*/  @!P1 BRA `(.L_x_55) ;  /* 0x0000000000a49947 */ /* 0x000fea0003800000 */
[----:B------:R-:W0:Y:S01]  /*5300*/  LDC.64 R16, c[0x0][0x380] ;  /* 0x0000e000ff107b82 */ /* 0x000e220000000a00 */
[----:B------:R-:W2:Y:S04]  /*5310*/  LDG.E.64.CONSTANT R10, desc[UR6][R4.64+-0x800] ;  /* 0xfff80006040a7981 */ /* 0x000ea8000c1e9b00 */
[----:B------:R-:W3:Y:S01]  /*5320*/  LDG.E.64.CONSTANT R12, desc[UR6][R4.64] ;  /* 0x00000006040c7981 */ /* 0x000ee2000c1e9b00 */
[----:B------:R-:W-:-:S03]  /*5330*/  VIADD R7, R45, 0x400 ;  /* 0x000004002d077836 */ /* 0x000fc60000000000 */
[----:B------:R-:W4:Y:S04]  /*5340*/  LDG.E.64.CONSTANT R14, desc[UR6][R4.64+0x800] ;  /* 0x00080006040e7981 */ /* 0x000f28000c1e9b00 */
[----:B------:R-:W5:Y:S04]  /*5350*/  LDG.E.64.CONSTANT R18, desc[UR6][R4.64+0x1800] ;  /* 0x0018000604127981 */ /* 0x000f68000c1e9b00 */
[----:B------:R-:W5:Y:S01]  /*5360*/  LDG.E.64.CONSTANT R20, desc[UR6][R4.64+0x2000] ;  /* 0x0020000604147981 */ /* 0x000f62000c1e9b00 */
[----:B0-----:R-:W-:-:S06]  /*5370*/  IMAD.WIDE.U32 R8, R45, 0x8, R16 ;  /* 0x000000082d087825 */ /* 0x001fcc00078e0010 */
[----:B------:R-:W2:Y:S01]  /*5380*/  LDG.E.64.CONSTANT R8, desc[UR6][R8.64] ;  /* 0x0000000608087981 */ /* 0x000ea2000c1e9b00 */
[----:B------:R-:W-:-:S03]  /*5390*/  IMAD.WIDE.U32 R16, R7, 0x8, R16 ;  /* 0x0000000807107825 */ /* 0x000fc600078e0010 */
[----:B------:R0:W5:Y:S04]  /*53a0*/  LDG.E.64.CONSTANT R6, desc[UR6][R4.64+0x2800] ;  /* 0x0028000604067981 */ /* 0x000168000c1e9b00 */
[----:B------:R-:W5:Y:S01]  /*53b0*/  LDG.E.64.CONSTANT R16, desc[UR6][R16.64] ;  /* 0x0000000610107981 */ /* 0x000f62000c1e9b00 */
[----:B------:R-:W-:Y:S01]  /*53c0*/  VIADD R43, R43, 0x800 ;  /* 0x000008002b2b7836 */ /* 0x000fe20000000000 */
[----:B0-----:R-:W-:Y:S01]  /*53d0*/  IADD3 R4, P2, PT, R4, 0x4000, RZ ;  /* 0x0000400004047810 */ /* 0x001fe20007f5e0ff */
[----:B------:R-:W-:-:S04]  /*53e0*/  VIADD R45, R45, 0x800 ;  /* 0x000008002d2d7836 */ /* 0x000fc80000000000 */
[----:B------:R-:W-:Y:S01]  /*53f0*/  IMAD.X R5, RZ, RZ, R5, P2 ;  /* 0x000000ffff057224 */ /* 0x000fe200010e0605 */
        /* <DEDUP_REMOVED lines=25> */
.L_x_55:
[----:B------:R-:W-:Y:S05]  /*5590*/  BSYNC.RECONVERGENT B2 ;  /* 0x0000000000027941 */ /* 0x000fea0003800200 */
.L_x_54:
[----:B------:R-:W-:-:S13]  /*55a0*/  ISETP.LT.OR P0, PT, R43, R0, P0 ;  /* 0x000000002b00720c */ /* 0x000fda0000701670 */
[----:B------:R-:W-:Y:S05]  /*55b0*/  @!P0 BRA `(.L_x_47) ;  /* 0x0000000000488947 */ /* 0x000fea0003800000 */
[----:B------:R-:W0:Y:S01]  /*55c0*/  LDC.64 R6, c[0x0][0x380] ;  /* 0x0000e000ff067b82 */ /* 0x000e220000000a00 */
[----:B------:R-:W2:Y:S04]  /*55d0*/  LDG.E.64.CONSTANT R8, desc[UR6][R4.64+-0x800] ;  /* 0xfff8000604087981 */ /* 0x000ea8000c1e9b00 */
[----:B------:R-:W3:Y:S04]  /*55e0*/  LDG.E.64.CONSTANT R10, desc[UR6][R4.64] ;  /* 0x00000006040a7981 */ /* 0x000ee8000c1e9b00 */
[----:B------:R-:W4:Y:S01]  /*55f0*/  LDG.E.64.CONSTANT R12, desc[UR6][R4.64+0x800] ;  /* 0x00080006040c7981 */ /* 0x000f22000c1e9b00 */
[----:B0-----:R-:W-:-:S06]  /*5600*/  IMAD.WIDE.U32 R6, R45, 0x8, R6 ;  /* 0x000000082d067825 */ /* 0x001fcc00078e0006 */
[----:B------:R-:W5:Y:S02]  /*5610*/  LDG.E.64.CONSTANT R6, desc[UR6][R6.64] ;  /* 0x0000000606067981 */ /* 0x000f64000c1e9b00 */
[----:B-----5:R-:W-:-:S06]  /*5620*/  DSETP.GEU.AND P0, PT, R2, R6, PT ;  /* 0x000000060200722a */ /* 0x020fcc0003f0e000 */
        /* <DEDUP_REMOVED lines=10> */
[----:B------:R-:W-:-:S07]  /*56d0*/  FSEL R3, R13, R3, !P0 ;  /* 0x000000030d037208 */ /* 0x000fce0004000000 */
.L_x_47:
[----:B------:R-:W-:Y:S05]  /*56e0*/  BSYNC.RECONVERGENT B1 ;  /* 0x0000000000017941 */ /* 0x000fea0003800200 */
.L_x_45:
        /* <DEDUP_REMOVED lines=54> */
[----:B------:R-:W1:Y:S01]  /*5a50*/  S2UR UR5, SR_CgaCtaId ;  /* 0x00000000000579c3 */ /* 0x000e620000008800 */
[----:B------:R-:W-:Y:S02]  /*5a60*/  UMOV UR4, 0x400 ;  /* 0x0000040000047882 */ /* 0x000fe40000000000 */
[----:B-1----:R-:W-:-:S09]  /*5a70*/  ULEA UR4, UR5, UR4, 0x18 ;  /* 0x0000000405047291 */ /* 0x002fd2000f8ec0ff */
[----:B0-----:R-:W0:Y:S04]  /*5a80*/  LDS.128 R8, [UR4+0x10] ;  /* 0x00001004ff087984 */ /* 0x001e280008000c00 */
        /* <DEDUP_REMOVED lines=23> */
[----:B------:R-:W-:-:S07]  /*5c00*/  FSEL R7, R3, R5, !P1 ;  /* 0x0000000503077208 */ /* 0x000fce0004800000 */
.L_x_17:
[----:B------:R-:W-:Y:S05]  /*5c10*/  BSYNC.RECONVERGENT B0 ;  /* 0x0000000000007941 */ /* 0x000fea0003800200 */
.L_x_1:
[----:B------:R-:W-:Y:S05]  /*5c20*/  @P0 EXIT ;  /* 0x000000000000094d */ /* 0x000fea0003800000 */
[----:B---3--:R-:W0:Y:S02]  /*5c30*/  LDC R5, c[0x0][0x398] ;  /* 0x0000e600ff057b82 */ /* 0x008e240000000800 */
[----:B012---:R-:W0:Y:S02]  /*5c40*/  F2F.F64.F32 R2, R5 ;  /* 0x0000000500027310 */ /* 0x007e240000201800 */
[----:B0-----:R-:W-:-:S04]  /*5c50*/  DSETP.GT.AND P0, PT, R6, R2, PT ;  /* 0x000000020600722a */ /* 0x001fc80003f04000 */
[----:B------:R-:W0:Y:S10]  /*5c60*/  LDC.64 R2, c[0x0][0x388] ;  /* 0x0000e200ff027b82 */ /* 0x000e340000000a00 */
[----:B------:R-:W0:Y:S02]  /*5c70*/  @P0 F2F.F32.F64 R5, R6 ;  /* 0x0000000600050310 */ /* 0x000e240000301000 */
[----:B0-----:R-:W-:Y:S01]  /*5c80*/  STG.E desc[UR6][R2.64], R5 ;  /* 0x0000000502007986 */ /* 0x001fe2000c101906 */
[----:B------:R-:W-:Y:S05]  /*5c90*/  EXIT ;  /* 0x000000000000794d */ /* 0x000fea0003800000 */
.L_x_56:
[----:B------:R-:W-:-:S00]  /*5ca0*/  BRA `(.L_x_56) ;  /* 0xfffffffc00fc7947 */ /* 0x000fc0000383ffff */
[----:B------:R-:W-:-:S00]  /*5cb0*/  NOP ;  /* 0x0000000000007918 */ /* 0x000fc00000000000 */
        /* <DEDUP_REMOVED lines=12> */
.L_x_247:


//--------------------- .text._ZN3cub18CUB_300001_SM_10006detail6reduce18DeviceReduceKernelINS2_10policy_hubIdyN4cuda3__47maximumIdEEE10Policy1000EN6thrust24THRUST_300001_SM_1000_NS10device_ptrIdEEyS8_dNS5_3std3__410__identityEEEvT0_PT3_T1_NS0_13GridEvenShareISL_EET2_T4_ --------------------------
	.section	.text._ZN3cub18CUB_300001_SM_10006detail6reduce18DeviceReduceKernelINS2_10policy_hubIdyN4cuda3__47maximumIdEEE10Policy1000EN6thrust24THRUST_300001_SM_1000_NS10device_ptrIdEEyS8_dNS5_3std3__410__identityEEEvT0_PT3_T1_NS0_13GridEvenShareISL_EET2_T4_,"ax",@progbits
	.align	128
        .global         _ZN3cub18CUB_300001_SM_10006detail6reduce18DeviceReduceKernelINS2_10policy_hubIdyN4cuda3__47maximumIdEEE10Policy1000EN6thrust24THRUST_300001_SM_1000_NS10device_ptrIdEEyS8_dNS5_3std3__410__identityEEEvT0_PT3_T1_NS0_13GridEvenShareISL_EET2_T4_
        .type           _ZN3cub18CUB_300001_SM_10006detail6reduce18DeviceReduceKernelINS2_10policy_hubIdyN4cuda3__47maximumIdEEE10Policy1000EN6thrust24THRUST_300001_SM_1000_NS10device_ptrIdEEyS8_dNS5_3std3__410__identityEEEvT0_PT3_T1_NS0_13GridEvenShareISL_EET2_T4_,@function
        .size           _ZN3cub18CUB_300001_SM_10006detail6reduce18DeviceReduceKernelINS2_10policy_hubIdyN4cuda3__47maximumIdEEE10Policy1000EN6thrust24THRUST_300001_SM_1000_NS10device_ptrIdEEyS8_dNS5_3std3__410__identityEEEvT0_PT3_T1_NS0_13GridEvenShareISL_EET2_T4_,(.L_x_248 - _ZN3cub18CUB_300001_SM_10006detail6reduce18DeviceReduceKernelINS2_10policy_hubIdyN4cuda3__47maximumIdEEE10Policy1000EN6thrust24THRUST_300001_SM_1000_NS10device_ptrIdEEyS8_dNS5_3std3__410__identityEEEvT0_PT3_T1_NS0_13GridEvenShareISL_EET2_T4_)
        .other          _ZN3cub18CUB_300001_SM_10006detail6reduce18DeviceReduceKernelINS2_10policy_hubIdyN4cuda3__47maximumIdEEE10Policy1000EN6thrust24THRUST_300001_SM_1000_NS10device_ptrIdEEyS8_dNS5_3std3__410__identityEEEvT0_PT3_T1_NS0_13GridEvenShareISL_EET2_T4_,@"STO_CUDA_ENTRY STV_DEFAULT"
_ZN3cub18CUB_300001_SM_10006detail6reduce18DeviceReduceKernelINS2_10policy_hubIdyN4cuda3__47maximumIdEEE10Policy1000EN6thrust24THRUST_300001_SM_1000_NS10device_ptrIdEEyS8_dNS5_3std3__410__identityEEEvT0_PT3_T1_NS0_13GridEvenShareISL_EET2_T4_:
.text._ZN3cub18CUB_300001_SM_10006detail6reduce18DeviceReduceKernelINS2_10policy_hubIdyN4cuda3__47maximumIdEEE10Policy1000EN6thrust24THRUST_300001_SM_1000_NS10device_ptrIdEEyS8_dNS5_3std3__410__identityEEEvT0_PT3_T1_NS0_13GridEvenShareISL_EET2_T4_:
[----:B------:R-:W-:Y:S08]  /*0000*/  LDC R1, c[0x0][0x37c] ;  /* 0x0000df00ff017b82 */ /* 0x000ff00000000800 */
[----:B------:R-:W0:Y:S01]  /*0010*/  S2UR UR16, SR_CTAID.X ;  /* 0x00000000001079c3 */ /* 0x000e220000002500 */
[----:B------:R-:W1:Y:S01]  /*0020*/  LDCU.64 UR8, c[0x0][0x3b8] ;  /* 0x00007700ff0877ac */ /* 0x000e620008000a00 */
[----:B------:R-:W-:Y:S01]  /*0030*/  BSSY.RECONVERGENT B0, `(.L_x_57) ;  /* 0x000030b000007945 */ /* 0x000fe20003800200 */
[----:B------:R-:W2:Y:S01]  /*0040*/  LDCU UR5, c[0x0][0x3c0] ;  /* 0x00007800ff0577ac */ /* 0x000ea20008000800 */
[----:B------:R-:W3:Y:S01]  /*0050*/  LDCU.64 UR14, c[0x0][0x358] ;  /* 0x00006b00ff0e77ac */ /* 0x000ee20008000a00 */
[----:B-1----:R-:W-:-:S02]  /*0060*/  IMAD.U32 R4, RZ, RZ, UR8 ;  /* 0x00000008ff047e24 */ /* 0x002fc4000f8e00ff */
[----:B------:R-:W-:Y:S01]  /*0070*/  IMAD.U32 R3, RZ, RZ, UR9 ;  /* 0x00000009ff037e24 */ /* 0x000fe2000f8e00ff */
[----:B--2---:R-:W-:Y:S02]  /*0080*/  USHF.L.U32 UR5, UR5, 0xb, URZ ;  /* 0x0000000b05057899 */ /* 0x004fe400080006ff */
[----:B0-----:R-:W-:Y:S02]  /*0090*/  USHF.L.U32 UR7, UR16, 0xb, URZ ;  /* 0x0000000b10077899 */ /* 0x001fe400080006ff */
[----:B------:R-:W-:-:S04]  /*00a0*/  USHF.R.S32.HI UR4, URZ, 0x1f, UR5 ;  /* 0x0000001fff047899 */ /* 0x000fc80008011405 */
[----:B------:R-:W-:-:S04]  /*00b0*/  IADD3 R5, P1, PT, R4, -UR7, RZ ;  /* 0x8000000704057c10 */ /* 0x000fc8000ff3e0ff */
[----:B------:R-:W-:Y:S02]  /*00c0*/  ISETP.GT.U32.AND P0, PT, R5, 0x7ff, PT ;  /* 0x000007ff0500780c */ /* 0x000fe40003f04070 */
[----:B------:R-:W-:-:S04]  /*00d0*/  IADD3.X R2, PT, PT, R3, -0x1, RZ, P1, !PT ;  /* 0xffffffff03027810 */ /* 0x000fc80000ffe4ff */
[----:B------:R-:W-:-:S13]  /*00e0*/  ISETP.GT.U32.AND.EX P0, PT, R2, RZ, PT, P0 ;  /* 0x000000ff0200720c */ /* 0x000fda0003f04100 */
[----:B---3--:R-:W-:Y:S05]  /*00f0*/  @P0 BRA `(.L_x_58) ;  /* 0x0000001400ec0947 */ /* 0x008fea0003800000 */
[----:B------:R-:W0:Y:S01]  /*0100*/  S2R R0, SR_TID.X ;  /* 0x0000000000007919 */ /* 0x000e220000002100 */
[----:B------:R-:W-:Y:S01]  /*0110*/  VIADD R3, R4, -UR7 ;  /* 0x8000000704037c36 */ /* 0x000fe20008000000 */
[----:B------:R-:W-:Y:S01]  /*0120*/  BSSY.RECONVERGENT B1, `(.L_x_59) ;  /* 0x000000a000017945 */ /* 0x000fe20003800200 */
[----:B------:R-:W-:-:S03]  /*0130*/  CS2R R10, SRZ ;  /* 0x00000000000a7805 */ /* 0x000fc6000001ff00 */
[----:B0-----:R-:W-:Y:S01]  /*0140*/  ISETP.GE.AND P0, PT, R0, R3, PT ;  /* 0x000000030000720c */ /* 0x001fe20003f06270 */
[----:B------:R-:W-:-:S12]  /*0150*/  IMAD.MOV.U32 R2, RZ, RZ, R0 ;  /* 0x000000ffff027224 */ /* 0x000fd800078e0000 */
[----:B------:R-:W-:Y:S05]  /*0160*/  @P0 BRA `(.L_x_60) ;  /* 0x0000000000140947 */ /* 0x000fea0003800000 */
[----:B------:R-:W0:Y:S01]  /*0170*/  LDC.64 R10, c[0x0][0x380] ;  /* 0x0000e000ff0a7b82 */ /* 0x000e220000000a00 */
[----:B------:R-:W-:-:S04]  /*0180*/  VIADD R5, R0, UR7 ;  /* 0x0000000700057c36 */ /* 0x000fc80008000000 */
[----:B0-----:R-:W-:-:S06]  /*0190*/  IMAD.WIDE.U32 R10, R5, 0x8, R10 ;  /* 0x00000008050a7825 */ /* 0x001fcc00078e000a */
[----:B------:R-:W5:Y:S01]  /*01a0*/  LDG.E.64 R10, desc[UR14][R10.64] ;  /* 0x0000000e0a0a7981 */ /* 0x000f62000c1e1b00 */
[----:B------:R-:W-:-:S07]  /*01b0*/  VIADD R2, R0, 0x100 ;  /* 0x0000010000027836 */ /* 0x000fce0000000000 */
.L_x_60:
[----:B------:R-:W-:Y:S05]  /*01c0*/  BSYNC.RECONVERGENT B1 ;  /* 0x0000000000017941 */ /* 0x000fea0003800200 */
.L_x_59:
[----:B------:R-:W-:Y:S01]  /*01d0*/  ISETP.GE.AND P0, PT, R2, R3, PT ;  /* 0x000000030200720c */ /* 0x000fe20003f06270 */
[----:B------:R-:W-:-:S12]  /*01e0*/  BSSY.RECONVERGENT B1, `(.L_x_61) ;  /* 0x00000b3000017945 */ /* 0x000fd80003800200 */
[----:B------:R-:W-:Y:S05]  /*01f0*/  @P0 BRA `(.L_x_62) ;  /* 0x0000000800c40947 */ /* 0x000fea0003800000 */
[----:B------:R-:W-:Y:S01]  /*0200*/  LOP3.LUT R5, RZ, R2, RZ, 0x33, !PT ;  /* 0x00000002ff057212 */ /* 0x000fe200078e33ff */
[----:B------:R-:W-:Y:S03]  /*0210*/  BSSY.RECONVERGENT B2, `(.L_x_63) ;  /* 0x0000057000027945 */ /* 0x000fe60003800200 */
[----:B------:R-:W-:-:S04]  /*0220*/  IADD3 R6, PT, PT, R4, -UR7, R5 ;  /* 0x8000000704067c10 */ /* 0x000fc8000fffe005 */
[C---:B------:R-:W-:Y:S02]  /*0230*/  ISETP.GE.U32.AND P1, PT, R6.reuse, 0xf00, PT ;  /* 0x00000f000600780c */ /* 0x040fe40003f26070 */
[----:B------:R-:W-:-:S04]  /*0240*/  LEA.HI R4, R6, 0x1, RZ, 0x18 ;  /* 0x0000000106047811 */ /* 0x000fc800078fc0ff */
[----:B------:R-:W-:-:S04]  /*0250*/  LOP3.LUT R5, R4, 0xf, RZ, 0xc0, !PT ;  /* 0x0000000f04057812 */ /* 0x000fc800078ec0ff */
[----:B------:R-:W-:-:S03]  /*0260*/  ISETP.NE.AND P0, PT, R5, RZ, PT ;  /* 0x000000ff0500720c */ /* 0x000fc60003f05270 */
[----:B------:R-:W-:Y:S10]  /*0270*/  @!P1 BRA `(.L_x_64) ;  /* 0x0000000400409947 */ /* 0x000ff40003800000 */
[----:B------:R-:W0:Y:S01]  /*0280*/  LDCU.64 UR8, c[0x0][0x380] ;  /* 0x00007000ff0877ac */ /* 0x000e220008000a00 */
[----:B------:R-:W-:Y:S01]  /*0290*/  IMAD.WIDE.U32 R6, R2, 0x8, RZ ;  /* 0x0000000802067825 */ /* 0x000fe200078e00ff */
[----:B------:R-:W-:Y:S01]  /*02a0*/  LOP3.LUT R26, R4, 0x1fffff0, RZ, 0xc0, !PT ;  /* 0x01fffff0041a7812 */ /* 0x000fe200078ec0ff */
[----:B------:R-:W-:-:S04]  /*02b0*/  UIMAD.WIDE.U32 UR4, UR16, 0x4000, URZ ;  /* 0x00004000100478a5 */ /* 0x000fc8000f8e00ff */
[----:B------:R-:W-:Y:S02]  /*02c0*/  IMAD.MOV R26, RZ, RZ, -R26 ;  /* 0x000000ffff1a7224 */ /* 0x000fe400078e0a1a */
[----:B------:R-:W-:Y:S02]  /*02d0*/  LOP3.LUT R6, R6, UR4, RZ, 0xfc, !PT ;  /* 0x0000000406067c12 */ /* 0x000fe4000f8efcff */
[----:B------:R-:W-:Y:S02]  /*02e0*/  LOP3.LUT R7, R7, UR5, RZ, 0xfc, !PT ;  /* 0x0000000507077c12 */ /* 0x000fe4000f8efcff */
[----:B0-----:R-:W-:-:S04]  /*02f0*/  IADD3 R6, P1, PT, R6, UR8, RZ ;  /* 0x0000000806067c10 */ /* 0x001fc8000ff3e0ff */
[----:B------:R-:W-:-:S04]  /*0300*/  IADD3 R6, P2, PT, R6, 0x4000, RZ ;  /* 0x0000400006067810 */ /* 0x000fc80007f5e0ff */
[----:B------:R-:W-:-:S09]  /*0310*/  IADD3.X R7, PT, PT, RZ, UR9, R7, P2, P1 ;  /* 0x00000009ff077c10 */ /* 0x000fd200097e2407 */
.L_x_65:
[----:B------:R-:W2:Y:S04]  /*0320*/  LDG.E.64 R8, desc[UR14][R6.64+-0x4000] ;  /* 0xffc0000e06087981 */ /* 0x000ea8000c1e1b00 */
[----:B------:R-:W3:Y:S04]  /*0330*/  LDG.E.64 R12, desc[UR14][R6.64+-0x3800] ;  /* 0xffc8000e060c7981 */ /* 0x000ee8000c1e1b00 */
[----:B------:R-:W4:Y:S04]  /*0340*/  LDG.E.64 R14, desc[UR14][R6.64+-0x3000] ;  /* 0xffd0000e060e7981 */ /* 0x000f28000c1e1b00 */
[----:B------:R-:W4:Y:S04]  /*0350*/  LDG.E.64 R16, desc[UR14][R6.64+-0x2800] ;  /* 0xffd8000e06107981 */ /* 0x000f28000c1e1b00 */
[----:B------:R-:W4:Y:S04]  /*0360*/  LDG.E.64 R18, desc[UR14][R6.64+-0x2000] ;  /* 0xffe0000e06127981 */ /* 0x000f28000c1e1b00 */
[----:B------:R-:W4:Y:S04]  /*0370*/  LDG.E.64 R20, desc[UR14][R6.64+-0x1800] ;  /* 0xffe8000e06147981 */ /* 0x000f28000c1e1b00 */
[----:B------:R-:W4:Y:S04]  /*0380*/  LDG.E.64 R22, desc[UR14][R6.64+-0x1000] ;  /* 0xfff0000e06167981 */ /* 0x000f28000c1e1b00 */
[----:B------:R-:W4:Y:S01]  /*0390*/  LDG.E.64 R24, desc[UR14][R6.64+-0x800] ;  /* 0xfff8000e06187981 */ /* 0x000f22000c1e1b00 */
[----:B--2--5:R-:W-:-:S06]  /*03a0*/  DSETP.GEU.AND P1, PT, R10, R8, PT ;  /* 0x000000080a00722a */ /* 0x024fcc0003f2e000 */
[----:B------:R-:W-:Y:S02]  /*03b0*/  FSEL R10, R8, R10, !P1 ;  /* 0x0000000a080a7208 */ /* 0x000fe40004800000 */
[----:B------:R-:W-:Y:S02]  /*03c0*/  FSEL R11, R9, R11, !P1 ;  /* 0x0000000b090b7208 */ /* 0x000fe40004800000 */
[----:B------:R-:W2:Y:S04]  /*03d0*/  LDG.E.64 R8, desc[UR14][R6.64] ;  /* 0x0000000e06087981 */ /* 0x000ea8000c1e1b00 */
[----:B---3--:R-:W-:-:S06]  /*03e0*/  DSETP.GEU.AND P1, PT, R10, R12, PT ;  /* 0x0000000c0a00722a */ /* 0x008fcc0003f2e000 */
[----:B------:R-:W-:Y:S02]  /*03f0*/  FSEL R12, R12, R10, !P1 ;  /* 0x0000000a0c0c7208 */ /* 0x000fe40004800000 */
[----:B------:R-:W-:Y:S02]  /*0400*/  FSEL R13, R13, R11, !P1 ;  /* 0x0000000b0d0d7208 */ /* 0x000fe40004800000 */
[----:B------:R-:W3:Y:S04]  /*0410*/  LDG.E.64 R10, desc[UR14][R6.64+0x800] ;  /* 0x0008000e060a7981 */ /* 0x000ee8000c1e1b00 */
[----:B----4-:R-:W-:-:S06]  /*0420*/  DSETP.GEU.AND P1, PT, R12, R14, PT ;  /* 0x0000000e0c00722a */ /* 0x010fcc0003f2e000 */
[----:B------:R-:W-:Y:S02]  /*0430*/  FSEL R14, R14, R12, !P1 ;  /* 0x0000000c0e0e7208 */ /* 0x000fe40004800000 */
[----:B------:R-:W-:Y:S02]  /*0440*/  FSEL R15, R15, R13, !P1 ;  /* 0x0000000d0f0f7208 */ /* 0x000fe40004800000 */
[----:B------:R-:W4:Y:S04]  /*0450*/  LDG.E.64 R12, desc[UR14][R6.64+0x1000] ;  /* 0x0010000e060c7981 */ /* 0x000f28000c1e1b00 */
[----:B------:R-:W-:-:S06]  /*0460*/  DSETP.GEU.AND P1, PT, R14, R16, PT ;  /* 0x000000100e00722a */ /* 0x000fcc0003f2e000 */
        /* <DEDUP_REMOVED lines=18> */
[----:B------:R0:W4:Y:S01]  /*0590*/  LDG.E.64 R24, desc[UR14][R6.64+0x3800] ;  /* 0x0038000e06187981 */ /* 0x000122000c1e1b00 */
[----:B------:R-:W-:-:S05]  /*05a0*/  VIADD R26, R26, 0x10 ;  /* 0x000000101a1a7836 */ /* 0x000fca0000000000 */
[----:B------:R-:W-:Y:S02]  /*05b0*/  ISETP.NE.AND P2, PT, R26, RZ, PT ;  /* 0x000000ff1a00720c */ /* 0x000fe40003f45270 */
[----:B0-----:R-:W-:Y:S01]  /*05c0*/  IADD3 R6, P3, PT, R6, 0x8000, RZ ;  /* 0x0000800006067810 */ /* 0x001fe20007f7e0ff */
[----:B------:R-:W-:-:S04]  /*05d0*/  VIADD R2, R2, 0x1000 ;  /* 0x0000100002027836 */ /* 0x000fc80000000000 */
[----:B------:R-:W-:Y:S01]  /*05e0*/  IMAD.X R7, RZ, RZ, R7, P3 ;  /* 0x000000ffff077224 */ /* 0x000fe200018e0607 */
        /* <DEDUP_REMOVED lines=24> */
[----:B------:R-:W-:Y:S06]  /*0770*/  @P2 BRA `(.L_x_65) ;  /* 0xfffffff800e82947 */ /* 0x000fec000383ffff */
.L_x_64:
[----:B------:R-:W-:Y:S05]  /*0780*/  BSYNC.RECONVERGENT B2 ;  /* 0x0000000000027941 */ /* 0x000fea0003800200 */
.L_x_63:
[----:B------:R-:W-:Y:S05]  /*0790*/  @!P0 BRA `(.L_x_62) ;  /* 0x00000004005c8947 */ /* 0x000fea0003800000 */
[----:B------:R-:W-:Y:S01]  /*07a0*/  ISETP.GE.U32.AND P1, PT, R5, 0x8, PT ;  /* 0x000000080500780c */ /* 0x000fe20003f26070 */
[----:B------:R-:W-:Y:S01]  /*07b0*/  BSSY.RECONVERGENT B2, `(.L_x_66) ;  /* 0x000002a000027945 */ /* 0x000fe20003800200 */
[----:B------:R-:W-:-:S04]  /*07c0*/  LOP3.LUT R26, R4, 0x7, RZ, 0xc0, !PT ;  /* 0x00000007041a7812 */ /* 0x000fc800078ec0ff */
[----:B------:R-:W-:-:S07]  /*07d0*/  ISETP.NE.AND P0, PT, R26, RZ, PT ;  /* 0x000000ff1a00720c */ /* 0x000fce0003f05270 */
[----:B------:R-:W-:Y:S06]  /*07e0*/  @!P1 BRA `(.L_x_67) ;  /* 0x0000000000989947 */ /* 0x000fec0003800000 */
[----:B------:R-:W0:Y:S01]  /*07f0*/  LDCU.64 UR4, c[0x0][0x380] ;  /* 0x00007000ff0477ac */ /* 0x000e220008000a00 */
[----:B------:R-:W-:-:S04]  /*0800*/  IADD3 R5, P1, PT, R2, UR7, RZ ;  /* 0x0000000702057c10 */ /* 0x000fc8000ff3e0ff */
[----:B------:R-:W-:Y:S02]  /*0810*/  LEA.HI.X.SX32 R6, R2, RZ, 0x1, P1 ;  /* 0x000000ff02067211 */ /* 0x000fe400008f0eff */
[----:B0-----:R-:W-:-:S04]  /*0820*/  LEA R24, P1, R5, UR4, 0x3 ;  /* 0x0000000405187c11 */ /* 0x001fc8000f8218ff */
[----:B------:R-:W-:-:S05]  /*0830*/  LEA.HI.X R25, R5, UR5, R6, 0x3, P1 ;  /* 0x0000000505197c11 */ /* 0x000fca00088f1c06 */
        /* <DEDUP_REMOVED lines=32> */
[----:B------:R-:W-:-:S07]  /*0a40*/  FSEL R11, R23, R7, !P1 ;  /* 0x00000007170b7208 */ /* 0x000fce0004800000 */
.L_x_67:
[----:B------:R-:W-:Y:S05]  /*0a50*/  BSYNC.RECONVERGENT B2 ;  /* 0x0000000000027941 */ /* 0x000fea0003800200 */
.L_x_66:
        /* <DEDUP_REMOVED lines=28> */
.L_x_69:
[----:B------:R-:W-:Y:S05]  /*0c20*/  BSYNC.RECONVERGENT B2 ;  /* 0x0000000000027941 */ /* 0x000fea0003800200 */
.L_x_68:
[----:B------:R-:W-:Y:S05]  /*0c30*/  @!P0 BRA `(.L_x_62) ;  /* 0x0000000000348947 */ /* 0x000fea0003800000 */
[----:B------:R-:W0:Y:S01]  /*0c40*/  LDC.64 R6, c[0x0][0x380] ;  /* 0x0000e000ff067b82 */ /* 0x000e220000000a00 */
[----:B------:R-:W-:Y:S02]  /*0c50*/  IMAD.U32 R5, RZ, RZ, UR16 ;  /* 0x00000010ff057e24 */ /* 0x000fe4000f8e00ff */
[----:B------:R-:W-:Y:S02]  /*0c60*/  IMAD.MOV R8, RZ, RZ, -R4 ;  /* 0x000000ffff087224 */ /* 0x000fe400078e0a04 */
[----:B0-----:R-:W-:-:S07]  /*0c70*/  IMAD.WIDE.U32 R4, R5, 0x4000, R6 ;  /* 0x0000400005047825 */ /* 0x001fce00078e0006 */
.L_x_70:
[----:B------:R-:W-:-:S06]  /*0c80*/  IMAD.WIDE R6, R2, 0x8, R4 ;  /* 0x0000000802067825 */ /* 0x000fcc00078e0204 */
[----:B------:R-:W2:Y:S01]  /*0c90*/  LDG.E.64 R6, desc[UR14][R6.64] ;  /* 0x0000000e06067981 */ /* 0x000ea2000c1e1b00 */
[----:B------:R-:W-:Y:S02]  /*0ca0*/  VIADD R8, R8, 0x1 ;  /* 0x0000000108087836 */ /* 0x000fe40000000000 */
[----:B------:R-:W-:-:S03]  /*0cb0*/  VIADD R2, R2, 0x100 ;  /* 0x0000010002027836 */ /* 0x000fc60000000000 */
[----:B------:R-:W-:Y:S01]  /*0cc0*/  ISETP.NE.AND P1, PT, R8, RZ, PT ;  /* 0x000000ff0800720c */ /* 0x000fe20003f25270 */
[----:B--2--5:R-:W-:-:S06]  /*0cd0*/  DSETP.GEU.AND P0, PT, R10, R6, PT ;  /* 0x000000060a00722a */ /* 0x024fcc0003f0e000 */
[----:B------:R-:W-:Y:S02]  /*0ce0*/  FSEL R10, R6, R10, !P0 ;  /* 0x0000000a060a7208 */ /* 0x000fe40004000000 */
[----:B------:R-:W-:-:S04]  /*0cf0*/  FSEL R11, R7, R11, !P0 ;  /* 0x0000000b070b7208 */ /* 0x000fc80004000000 */
[----:B------:R-:W-:Y:S05]  /*0d00*/  @P1 BRA `(.L_x_70) ;  /* 0xfffffffc00dc1947 */ /* 0x000fea000383ffff */
.L_x_62:
[----:B------:R-:W-:Y:S05]  /*0d10*/  BSYNC.RECONVERGENT B1 ;  /* 0x0000000000017941 */ /* 0x000fea0003800200 */
.L_x_61:
        /* <DEDUP_REMOVED lines=16> */
[----:B------:R-:W0:Y:S01]  /*0e20*/  SHFL.DOWN PT, R5, R3, 0x2, 0x1f ;  /* 0x08401f0003057f89 */ /* 0x000e2200000e0000 */
[----:B------:R-:W1:Y:S01]  /*0e30*/  @!P2 S2R R8, SR_CgaCtaId ;  /* 0x000000000008a919 */ /* 0x000e620000008800 */
[----:B0-----:R-:W-:-:S06]  /*0e40*/  DSETP.GEU.AND P1, PT, R2, R4, PT ;  /* 0x000000040200722a */ /* 0x001fcc0003f2e000 */
[----:B------:R-:W-:Y:S02]  /*0e50*/  @!P0 FSEL R2, R4, R2, !P1 ;  /* 0x0000000204028208 */ /* 0x000fe40004800000 */
[----:B------:R-:W-:Y:S02]  /*0e60*/  @!P0 FSEL R3, R5, R3, !P1 ;  /* 0x0000000305038208 */ /* 0x000fe40004800000 */
[----:B------:R-:W-:Y:S01]  /*0e70*/  ISETP.GT.AND P0, PT, R9, 0x1b, PT ;  /* 0x0000001b0900780c */ /* 0x000fe20003f04270 */
[----:B------:R-:W-:Y:S01]  /*0e80*/  SHFL.DOWN PT, R4, R2, 0x4, 0x1f ;  /* 0x08801f0002047f89 */ /* 0x000fe200000e0000 */
[----:B-1----:R-:W-:Y:S02]  /*0e90*/  @!P2 LEA R11, R8, R7, 0x18 ;  /* 0x00000007080ba211 */ /* 0x002fe400078ec0ff */
[----:B------:R-:W-:Y:S01]  /*0ea0*/  @!P2 LOP3.LUT R8, R6, 0xf8, RZ, 0xc0, !PT ;  /* 0x000000f80608a812 */ /* 0x000fe200078ec0ff */
[----:B------:R-:W0:Y:S04]  /*0eb0*/  SHFL.DOWN PT, R5, R3, 0x4, 0x1f ;  /* 0x08801f0003057f89 */ /* 0x000e2800000e0000 */
        /* <DEDUP_REMOVED lines=51> */
.L_x_71:
[----:B------:R-:W-:-:S05]  /*11f0*/  LOP3.LUT R2, R0, 0x3e0, RZ, 0xc0, !PT ;  /* 0x000003e000027812 */ /* 0x000fca00078ec0ff */
[----:B------:R-:W-:Y:S01]  /*1200*/  VIADD R4, R2, 0x20 ;  /* 0x0000002002047836 */ /* 0x000fe20000000000 */
[----:B------:R-:W-:-:S04]  /*1210*/  LOP3.LUT R2, RZ, R2, RZ, 0x33, !PT ;  /* 0x00000002ff027212 */ /* 0x000fc800078e33ff */
[----:B------:R-:W-:Y:S01]  /*1220*/  ISETP.GT.AND P0, PT, R4, R3, PT ;  /* 0x000000030400720c */ /* 0x000fe20003f04270 */
[----:B------:R-:W-:-:S05]  /*1230*/  IMAD.IADD R2, R3, 0x1, R2 ;  /* 0x0000000103027824 */ /* 0x000fca00078e0202 */
[----:B------:R-:W-:Y:S02]  /*1240*/  SEL R5, R2, 0x1f, P0 ;  /* 0x0000001f02057807 */ /* 0x000fe40000000000 */
[----:B------:R-:W0:Y:S03]  /*1250*/  S2R R2, SR_LANEID ;  /* 0x0000000000027919 */ /* 0x000e260000000000 */
[----:B-----5:R-:W-:Y:S04]  /*1260*/  SHFL.DOWN PT, R6, R10, 0x1, R5 ;  /* 0x082000000a067989 */ /* 0x020fe800000e0005 */
[----:B------:R-:W1:Y:S02]  /*1270*/  SHFL.DOWN PT, R7, R11, 0x1, R5 ;  /* 0x082000000b077989 */ /* 0x000e6400000e0005 */
[----:B-1----:R-:W-:Y:S01]  /*1280*/  DSETP.GEU.AND P1, PT, R10, R6, PT ;  /* 0x000000060a00722a */ /* 0x002fe20003f2e000 */
[----:B0-----:R-:W-:-:S05]  /*1290*/  ISETP.GE.AND P0, PT, R2, R5, PT ;  /* 0x000000050200720c */ /* 0x001fca0003f06270 */
[-C--:B------:R-:W-:Y:S01]  /*12a0*/  FSEL R9, R6, R10.reuse, !P1 ;  /* 0x0000000a06097208 */ /* 0x080fe20004800000 */
[----:B------:R-:W-:Y:S01]  /*12b0*/  VIADD R6, R2, 0x2 ;  /* 0x0000000202067836 */ /* 0x000fe20000000000 */
[-C--:B------:R-:W-:Y:S02]  /*12c0*/  FSEL R7, R7, R11.reuse, !P1 ;  /* 0x0000000b07077208 */ /* 0x080fe40004800000 */
[----:B------:R-:W-:Y:S02]  /*12d0*/  FSEL R4, R9, R10, !P0 ;  /* 0x0000000a09047208 */ /* 0x000fe40004000000 */
[----:B------:R-:W-:Y:S02]  /*12e0*/  FSEL R7, R7, R11, !P0 ;  /* 0x0000000b07077208 */ /* 0x000fe40004000000 */
[----:B------:R-:W-:Y:S01]  /*12f0*/  ISETP.GT.AND P0, PT, R6, R5, PT ;  /* 0x000000050600720c */ /* 0x000fe20003f04270 */
[----:B------:R-:W-:Y:S01]  /*1300*/  SHFL.DOWN PT, R8, R4, 0x2, R5 ;  /* 0x0840000004087989 */ /* 0x000fe200000e0005 */
[----:B------:R-:W-:-:S03]  /*1310*/  IMAD.MOV.U32 R6, RZ, RZ, R4 ;  /* 0x000000ffff067224 */ /* 0x000fc600078e0004 */
[----:B------:R-:W0:Y:S03]  /*1320*/  SHFL.DOWN PT, R9, R7, 0x2, R5 ;  /* 0x0840000007097989 */ /* 0x000e2600000e0005 */
[----:B0-----:R-:W-:Y:S01]  /*1330*/  DSETP.GEU.AND P1, PT, R6, R8, PT ;  /* 0x000000080600722a */ /* 0x001fe20003f2e000 */
[----:B------:R-:W-:-:S05]  /*1340*/  VIADD R6, R2, 0x4 ;  /* 0x0000000402067836 */ /* 0x000fca0000000000 */
[----:B------:R-:W-:Y:S02]  /*1350*/  @!P0 FSEL R4, R8, R4, !P1 ;  /* 0x0000000408048208 */ /* 0x000fe40004800000 */
[----:B------:R-:W-:Y:S02]  /*1360*/  @!P0 FSEL R7, R9, R7, !P1 ;  /* 0x0000000709078208 */ /* 0x000fe40004800000 */
        /* <DEDUP_REMOVED lines=12> */
[----:B------:R-:W-:Y:S01]  /*1430*/  VIADD R2, R2, 0x10 ;  /* 0x0000001002027836 */ /* 0x000fe20000000000 */
[----:B------:R-:W0:Y:S11]  /*1440*/  SHFL.DOWN PT, R9, R7, 0x8, R5 ;  /* 0x0900000007097989 */ /* 0x000e3600000e0005 */
[----:B------:R-:W1:Y:S01]  /*1450*/  @!P0 S2R R11, SR_CgaCtaId ;  /* 0x00000000000b8919 */ /* 0x000e620000008800 */
[----:B0-----:R-:W-:Y:S01]  /*1460*/  DSETP.GEU.AND P2, PT, R6, R8, PT ;  /* 0x000000080600722a */ /* 0x001fe20003f4e000 */
[----:B------:R-:W-:-:S05]  /*1470*/  @!P0 MOV R6, 0x400 ;  /* 0x0000040000068802 */ /* 0x000fca0000000f00 */
[----:B------:R-:W-:Y:S02]  /*1480*/  @!P1 FSEL R4, R8, R4, !P2 ;  /* 0x0000000408049208 */ /* 0x000fe40005000000 */
[----:B------:R-:W-:Y:S02]  /*1490*/  @!P1 FSEL R7, R9, R7, !P2 ;  /* 0x0000000709079208 */ /* 0x000fe40005000000 */
[----:B------:R-:W-:Y:S01]  /*14a0*/  ISETP.GT.AND P1, PT, R2, R5, PT ;  /* 0x000000050200720c */ /* 0x000fe20003f24270 */
[----:B------:R-:W-:Y:S01]  /*14b0*/  SHFL.DOWN PT, R8, R4, 0x10, R5 ;  /* 0x0a00000004087989 */ /* 0x000fe200000e0005 */
[----:B------:R-:W-:-:S03]  /*14c0*/  @!P0 SHF.R.U32.HI R2, RZ, 0x2, R0 ;  /* 0x00000002ff028819 */ /* 0x000fc60000011600 */
[----:B------:R0:W2:Y:S01]  /*14d0*/  SHFL.DOWN PT, R9, R7, 0x10, R5 ;  /* 0x0a00000007097989 */ /* 0x0000a200000e0005 */
[----:B------:R-:W-:Y:S02]  /*14e0*/  @!P0 LOP3.LUT R2, R2, 0xf8, RZ, 0xc0, !PT ;  /* 0x000000f802028812 */ /* 0x000fe400078ec0ff */
[----:B-1----:R-:W-:-:S05]  /*14f0*/  @!P0 LEA R11, R11, R6, 0x18 ;  /* 0x000000060b0b8211 */ /* 0x002fca00078ec0ff */
[----:B------:R-:W-:Y:S02]  /*1500*/  @!P0 IMAD.IADD R11, R2, 0x1, R11 ;  /* 0x00000001020b8824 */ /* 0x000fe400078e020b */
[----:B0-----:R-:W-:-:S06]  /*1510*/  IMAD.MOV.U32 R5, RZ, RZ, R7 ;  /* 0x000000ffff057224 */ /* 0x001fcc00078e0007 */
[----:B--2---:R-:W-:-:S06]  /*1520*/  DSETP.GEU.AND P2, PT, R4, R8, PT ;  /* 0x000000080400722a */ /* 0x004fcc0003f4e000 */
[----:B------:R-:W-:Y:S02]  /*1530*/  @!P1 FSEL R7, R9, R7, !P2 ;  /* 0x0000000709079208 */ /* 0x000fe40005000000 */
[----:B------:R-:W-:-:S03]  /*1540*/  @!P1 FSEL R4, R8, R4, !P2 ;  /* 0x0000000408049208 */ /* 0x000fc60005000000 */
[----:B------:R-:W-:-:S05]  /*1550*/  IMAD.MOV.U32 R5, RZ, RZ, R7 ;  /* 0x000000ffff057224 */ /* 0x000fca00078e0007 */
[----:B------:R1:W-:Y:S01]  /*1560*/  @!P0 STS.64 [R11+0x8], R4 ;  /* 0x000008040b008388 */ /* 0x0003e20000000a00 */
[----:B------:R-:W-:Y:S01]  /*1570*/  BAR.SYNC.DEFER_BLOCKING 0x0 ;  /* 0x0000000000007b1d */ /* 0x000fe20000010000 */
[----:B------:R-:W-:-:S13]  /*1580*/  ISETP.NE.AND P0, PT, R0, RZ, PT ;  /* 0x000000ff0000720c */ /* 0x000fda0003f05270 */
[----:B-1----:R-:W-:Y:S05]  /*1590*/  @P0 BRA `(.L_x_72) ;  /* 0x0000001800d00947 */ /* 0x002fea0003800000 */
[----:B------:R-:W0:Y:S01]  /*15a0*/  S2UR UR5, SR_CgaCtaId ;  /* 0x00000000000579c3 */ /* 0x000e220000008800 */
[----:B------:R-:W-:Y:S01]  /*15b0*/  UMOV UR4, 0x400 ;  /* 0x0000040000047882 */ /* 0x000fe20000000000 */
[----:B------:R-:W-:Y:S01]  /*15c0*/  ISETP.GT.AND P2, PT, R3, 0x20, PT ;  /* 0x000000200300780c */ /* 0x000fe20003f44270 */
[----:B0-----:R-:W-:-:S09]  /*15d0*/  ULEA UR4, UR5, UR4, 0x18 ;  /* 0x0000000405047291 */ /* 0x001fd2000f8ec0ff */
[----:B------:R-:W0:Y:S04]  /*15e0*/  LDS.128 R12, [UR4+0x10] ;  /* 0x00001004ff0c7984 */ /* 0x000e280008000c00 */
[----:B------:R-:W1:Y:S01]  /*15f0*/  LDS.128 R8, [UR4+0x20] ;  /* 0x00002004ff087984 */ /* 0x000e620008000c00 */
[----:B0-----:R-:W-:-:S06]  /*1600*/  DSETP.GEU.AND P1, PT, R4, R12, PT ;  /* 0x0000000c0400722a */ /* 0x001fcc0003f2e000 */
[-C--:B------:R-:W-:Y:S02]  /*1610*/  FSEL R7, R12, R4.reuse, !P1 ;  /* 0x000000040c077208 */ /* 0x080fe40004800000 */
[-C--:B------:R-:W-:Y:S02]  /*1620*/  FSEL R13, R13, R5.reuse, !P1 ;  /* 0x000000050d0d7208 */ /* 0x080fe40004800000 */
[----:B------:R-:W-:Y:S02]  /*1630*/  FSEL R0, R7, R4, P2 ;  /* 0x0000000407007208 */ /* 0x000fe40001000000 */
[----:B------:R-:W-:Y:S02]  /*1640*/  ISETP.GT.AND P1, PT, R3, 0x40, PT ;  /* 0x000000400300780c */ /* 0x000fe40003f24270 */
[----:B------:R-:W-:Y:S01]  /*1650*/  FSEL R13, R13, R5, P2 ;  /* 0x000000050d0d7208 */ /* 0x000fe20001000000 */
[----:B------:R-:W-:Y:S01]  /*1660*/  IMAD.MOV.U32 R12, RZ, RZ, R0 ;  /* 0x000000ffff0c7224 */ /* 0x000fe200078e0000 */
[----:B------:R-:W-:Y:S01]  /*1670*/  ISETP.GT.AND P2, PT, R3, 0x60, PT ;  /* 0x000000600300780c */ /* 0x000fe20003f44270 */
[----:B------:R-:W0:Y:S04]  /*1680*/  LDS.128 R4, [UR4+0x30] ;  /* 0x00003004ff047984 */ /* 0x000e280008000c00 */
[----:B------:R-:W-:-:S06]  /*1690*/  DSETP.GEU.AND P3, PT, R12, R14, PT ;  /* 0x0000000e0c00722a */ /* 0x000fcc0003f6e000 */
[----:B------:R-:W-:Y:S02]  /*16a0*/  @P1 FSEL R0, R14, R0, !P3 ;  /* 0x000000000e001208 */ /* 0x000fe40005800000 */
[----:B------:R-:W-:Y:S02]  /*16b0*/  @P1 FSEL R13, R15, R13, !P3 ;  /* 0x0000000d0f0d1208 */ /* 0x000fe40005800000 */
[----:B------:R-:W-:Y:S01]  /*16c0*/  ISETP.GT.AND P1, PT, R3, 0x80, PT ;  /* 0x000000800300780c */ /* 0x000fe20003f24270 */
[----:B------:R-:W-:-:S06]  /*16d0*/  IMAD.MOV.U32 R12, RZ, RZ, R0 ;  /* 0x000000ffff0c7224 */ /* 0x000fcc00078e0000 */
[----:B-1----:R-:W-:-:S06]  /*16e0*/  DSETP.GEU.AND P3, PT, R12, R8, PT ;  /* 0x000000080c00722a */ /* 0x002fcc0003f6e000 */
[----:B------:R-:W-:Y:S02]  /*16f0*/  @P2 FSEL R0, R8, R0, !P3 ;  /* 0x0000000008002208 */ /* 0x000fe40005800000 */
[----:B------:R-:W-:Y:S02]  /*1700*/  @P2 FSEL R13, R9, R13, !P3 ;  /* 0x0000000d090d2208 */ /* 0x000fe40005800000 */
[----:B------:R-:W-:Y:S01]  /*1710*/  ISETP.GT.AND P2, PT, R3, 0xa0, PT ;  /* 0x000000a00300780c */ /* 0x000fe20003f44270 */
[----:B------:R-:W-:Y:S01]  /*1720*/  IMAD.MOV.U32 R12, RZ, RZ, R0 ;  /* 0x000000ffff0c7224 */ /* 0x000fe200078e0000 */
[----:B------:R-:W1:Y:S05]  /*1730*/  LDS.64 R8, [UR4+0x40] ;  /* 0x00004004ff087984 */ /* 0x000e6a0008000a00 */
[----:B------:R-:W-:-:S06]  /*1740*/  DSETP.GEU.AND P3, PT, R12, R10, PT ;  /* 0x0000000a0c00722a */ /* 0x000fcc0003f6e000 */
[----:B------:R-:W-:Y:S02]  /*1750*/  @P1 FSEL R0, R10, R0, !P3 ;  /* 0x000000000a001208 */ /* 0x000fe40005800000 */
[----:B------:R-:W-:Y:S02]  /*1760*/  @P1 FSEL R13, R11, R13, !P3 ;  /* 0x0000000d0b0d1208 */ /* 0x000fe40005800000 */
[----:B------:R-:W-:Y:S01]  /*1770*/  ISETP.GT.AND P1, PT, R3, 0xc0, PT ;  /* 0x000000c00300780c */ /* 0x000fe20003f24270 */
[----:B------:R-:W-:Y:S02]  /*1780*/  IMAD.MOV.U32 R10, RZ, RZ, R0 ;  /* 0x000000ffff0a7224 */ /* 0x000fe400078e0000 */
[----:B------:R-:W-:-:S06]  /*1790*/  IMAD.MOV.U32 R11, RZ, RZ, R13 ;  /* 0x000000ffff0b7224 */ /* 0x000fcc00078e000d */
[----:B0-----:R-:W-:-:S06]  /*17a0*/  DSETP.GEU.AND P3, PT, R10, R4, PT ;  /* 0x000000040a00722a */ /* 0x001fcc0003f6e000 */
[----:B------:R-:W-:Y:S02]  /*17b0*/  @P2 FSEL R0, R4, R0, !P3 ;  /* 0x0000000004002208 */ /* 0x000fe40005800000 */
[----:B------:R-:W-:Y:S02]  /*17c0*/  @P2 FSEL R13, R5, R13, !P3 ;  /* 0x0000000d050d2208 */ /* 0x000fe40005800000 */
[----:B------:R-:W-:Y:S01]  /*17d0*/  ISETP.GT.AND P2, PT, R3, 0xe0, PT ;  /* 0x000000e00300780c */ /* 0x000fe20003f44270 */
[----:B------:R-:W-:Y:S02]  /*17e0*/  IMAD.MOV.U32 R4, RZ, RZ, R0 ;  /* 0x000000ffff047224 */ /* 0x000fe400078e0000 */
[----:B------:R-:W-:-:S06]  /*17f0*/  IMAD.MOV.U32 R5, RZ, RZ, R13 ;  /* 0x000000ffff057224 */ /* 0x000fcc00078e000d */
[----:B------:R-:W-:-:S06]  /*1800*/  DSETP.GEU.AND P3, PT, R4, R6, PT ;  /* 0x000000060400722a */ /* 0x000fcc0003f6e000 */
[----:B------:R-:W-:Y:S02]  /*1810*/  @P1 FSEL R0, R6, R0, !P3 ;  /* 0x0000000006001208 */ /* 0x000fe40005800000 */
[----:B------:R-:W-:-:S03]  /*1820*/  @P1 FSEL R13, R7, R13, !P3 ;  /* 0x0000000d070d1208 */ /* 0x000fc60005800000 */
[----:B------:R-:W-:Y:S02]  /*1830*/  IMAD.MOV.U32 R2, RZ, RZ, R0 ;  /* 0x000000ffff027224 */ /* 0x000fe400078e0000 */
[----:B------:R-:W-:-:S06]  /*1840*/  IMAD.MOV.U32 R3, RZ, RZ, R13 ;  /* 0x000000ffff037224 */ /* 0x000fcc00078e000d */
[----:B-1----:R-:W-:-:S06]  /*1850*/  DSETP.GEU.AND P1, PT, R2, R8, PT ;  /* 0x000000080200722a */ /* 0x002fcc0003f2e000 */
[----:B------:R-:W-:Y:S02]  /*1860*/  @P2 FSEL R0, R8, R0, !P1 ;  /* 0x0000000008002208 */ /* 0x000fe40004800000 */
[----:B------:R-:W-:-:S03]  /*1870*/  @P2 FSEL R13, R9, R13, !P1 ;  /* 0x0000000d090d2208 */ /* 0x000fc60004800000 */
[----:B------:R-:W-:Y:S02]  /*1880*/  IMAD.MOV.U32 R4, RZ, RZ, R0 ;  /* 0x000000ffff047224 */ /* 0x000fe400078e0000 */
[----:B------:R-:W-:Y:S01]  /*1890*/  IMAD.MOV.U32 R5, RZ, RZ, R13 ;  /* 0x000000ffff057224 */ /* 0x000fe200078e000d */
[----:B------:R-:W-:Y:S06]  /*18a0*/  BRA `(.L_x_72) ;  /* 0x00000018000c7947 */ /* 0x000fec0003800000 */
.L_x_58:
[----:B------:R-:W0:Y:S01]  /*18b0*/  S2R R0, SR_TID.X ;  /* 0x0000000000007919 */ /* 0x000e220000002100 */
[----:B------:R-:W1:Y:S01]  /*18c0*/  LDC.64 R6, c[0x0][0x380] ;  /* 0x0000e000ff067b82 */ /* 0x000e620000000a00 */
[----:B0-----:R-:W-:-:S04]  /*18d0*/  VIADD R23, R0, UR7 ;  /* 0x0000000700177c36 */ /* 0x001fc80008000000 */
[----:B-1----:R-:W-:-:S05]  /*18e0*/  IMAD.WIDE.U32 R22, R23, 0x8, R6 ;  /* 0x0000000817167825 */ /* 0x002fca00078e0006 */
[----:B------:R-:W2:Y:S04]  /*18f0*/  LDG.E.64 R18, desc[UR14][R22.64] ;  /* 0x0000000e16127981 */ /* 0x000ea8000c1e1b00 */
[----:B------:R-:W2:Y:S04]  /*1900*/  LDG.E.64 R20, desc[UR14][R22.64+0x800] ;  /* 0x0008000e16147981 */ /* 0x000ea8000c1e1b00 */
[----:B------:R-:W3:Y:S04]  /*1910*/  LDG.E.64 R16, desc[UR14][R22.64+0x1000] ;  /* 0x0010000e16107981 */ /* 0x000ee8000c1e1b00 */
[----:B------:R-:W4:Y:S04]  /*1920*/  LDG.E.64 R14, desc[UR14][R22.64+0x1800] ;  /* 0x0018000e160e7981 */ /* 0x000f28000c1e1b00 */
[----:B------:R-:W5:Y:S04]  /*1930*/  LDG.E.64 R12, desc[UR14][R22.64+0x2000] ;  /* 0x0020000e160c7981 */ /* 0x000f68000c1e1b00 */
[----:B------:R-:W5:Y:S04]  /*1940*/  LDG.E.64 R10, desc[UR14][R22.64+0x2800] ;  /* 0x0028000e160a7981 */ /* 0x000f68000c1e1b00 */
[----:B------:R-:W5:Y:S04]  /*1950*/  LDG.E.64 R8, desc[UR14][R22.64+0x3000] ;  /* 0x0030000e16087981 */ /* 0x000f68000c1e1b00 */
[----:B------:R-:W5:Y:S01]  /*1960*/  LDG.E.64 R6, desc[UR14][R22.64+0x3800] ;  /* 0x0038000e16067981 */ /* 0x000f62000c1e1b00 */
        /* <DEDUP_REMOVED lines=18> */
[----:B------:R-:W-:-:S04]  /*1a90*/  ISETP.GE.U32.AND P0, PT, R5, UR5, PT ;  /* 0x0000000505007c0c */ /* 0x000fc8000bf06070 */
[----:B------:R-:W-:Y:S01]  /*1aa0*/  ISETP.GE.U32.AND.EX P0, PT, R2, UR4, PT, P0 ;  /* 0x0000000402007c0c */ /* 0x000fe2000bf06100 */
[----:B------:R-:W-:-:S06]  /*1ab0*/  DSETP.GEU.AND P1, PT, R8, R6, PT ;  /* 0x000000060800722a */ /* 0x000fcc0003f2e000 */
[----:B------:R-:W-:Y:S02]  /*1ac0*/  FSEL R10, R6, R8, !P1 ;  /* 0x00000008060a7208 */ /* 0x000fe40004800000 */
[----:B------:R-:W-:-:S04]  /*1ad0*/  FSEL R11, R7, R9, !P1 ;  /* 0x00000009070b7208 */ /* 0x000fc80004800000 */
[----:B------:R-:W-:Y:S05]  /*1ae0*/  @!P0 BRA `(.L_x_73) ;  /* 0x0000001000408947 */ /* 0x000fea0003800000 */
[----:B------:R-:W-:Y:S01]  /*1af0*/  UIADD3 UR8, UP0, UPT, UR5, UR7, URZ ;  /* 0x0000000705087290 */ /* 0x000fe2000ff1e0ff */
[----:B------:R-:W-:Y:S01]  /*1b00*/  IADD3 R27, P1, PT, R4, -0x800, RZ ;  /* 0xfffff800041b7810 */ /* 0x000fe20007f3e0ff */
[----:B------:R-:W0:Y:S01]  /*1b10*/  LDCU.64 UR12, c[0x0][0x380] ;  /* 0x00007000ff0c77ac */ /* 0x000e220008000a00 */
[----:B------:R-:W-:Y:S02]  /*1b20*/  LOP3.LUT R5, RZ, R0, RZ, 0x33, !PT ;  /* 0x00000000ff057212 */ /* 0x000fe400078e33ff */
[----:B------:R-:W-:Y:S01]  /*1b30*/  IADD3.X R26, PT, PT, R3, -0x1, RZ, P1, !PT ;  /* 0xffffffff031a7810 */ /* 0x000fe20000ffe4ff */
[----:B------:R-:W-:Y:S01]  /*1b40*/  UIADD3.X UR9, UPT, UPT, URZ, UR4, URZ, UP0, !UPT ;  /* 0x00000004ff097290 */ /* 0x000fe200087fe4ff */
[----:B------:R-:W-:Y:S01]  /*1b50*/  ISETP.LT.U32.AND P0, PT, R27, UR8, PT ;  /* 0x000000081b007c0c */ /* 0x000fe2000bf01070 */
[----:B------:R-:W-:Y:S01]  /*1b60*/  UMOV UR6, UR5 ;  /* 0x0000000500067c82 */ /* 0x000fe20008000000 */
[----:B------:R-:W-:Y:S01]  /*1b70*/  IADD3 R9, P2, PT, R0, UR8, RZ ;  /* 0x0000000800097c10 */ /* 0x000fe2000ff5e0ff */
[----:B------:R-:W-:Y:S01]  /*1b80*/  UMOV UR4, URZ ;  /* 0x000000ff00047c82 */ /* 0x000fe20008000000 */
[----:B------:R-:W-:Y:S01]  /*1b90*/  IADD3 R5, PT, PT, R4, -UR5, R5 ;  /* 0x8000000504057c10 */ /* 0x000fe2000fffe005 */
[----:B------:R-:W-:Y:S01]  /*1ba0*/  IMAD.U32 R7, RZ, RZ, UR9 ;  /* 0x00000009ff077e24 */ /* 0x000fe2000f8e00ff */
[----:B------:R-:W-:Y:S01]  /*1bb0*/  UMOV UR10, UR8 ;  /* 0x00000008000a7c82 */ /* 0x000fe20008000000 */
[----:B------:R-:W-:-:S03]  /*1bc0*/  IMAD.X R0, RZ, RZ, UR9, P2 ;  /* 0x00000009ff007e24 */ /* 0x000fc600090e06ff */
[----:B------:R-:W-:Y:S02]  /*1bd0*/  ISETP.GT.U32.AND.EX P0, PT, R7, R26, PT, P0 ;  /* 0x0000001a0700720c */ /* 0x000fe40003f04100 */
[----:B0-----:R-:W-:-:S04]  /*1be0*/  LEA R8, P1, R9, UR12, 0x3 ;  /* 0x0000000c09087c11 */ /* 0x001fc8000f8218ff */
[----:B------:R-:W-:Y:S02]  /*1bf0*/  IADD3 R8, P2, PT, R8, 0x4000, RZ ;  /* 0x0000400008087810 */ /* 0x000fe40007f5e0ff */
[----:B------:R-:W-:Y:S01]  /*1c00*/  LEA.HI.X R9, R9, UR13, R0, 0x3, P1 ;  /* 0x0000000d09097c11 */ /* 0x000fe200088f1c00 */
[----:B------:R-:W-:Y:S01]  /*1c10*/  VIADD R0, R5, -UR7 ;  /* 0x8000000705007c36 */ /* 0x000fe20008000000 */
[----:B------:R-:W-:-:S03]  /*1c20*/  UMOV UR7, UR9 ;  /* 0x0000000900077c82 */ /* 0x000fc60008000000 */
[----:B------:R-:W-:Y:S01]  /*1c30*/  IMAD.X R9, RZ, RZ, R9, P2 ;  /* 0x000000ffff097224 */ /* 0x000fe200010e0609 */
[----:B------:R-:W-:Y:S06]  /*1c40*/  @P0 BRA `(.L_x_74) ;  /* 0x0000000000f40947 */ /* 0x000fec0003800000 */
[----:B------:R-:W0:Y:S01]  /*1c50*/  LDC.64 R2, c[0x0][0x3b8] ;  /* 0x0000ee00ff027b82 */ /* 0x000e220000000a00 */
[----:B------:R-:W1:Y:S01]  /*1c60*/  LDCU.64 UR12, c[0x0][0x380] ;  /* 0x00007000ff0c77ac */ /* 0x000e620008000a00 */
[----:B------:R-:W-:Y:S01]  /*1c70*/  NOP ;  /* 0x0000000000007918 */ /* 0x000fe20000000000 */
.L_x_75:
[----:B------:R-:W2:Y:S02]  /*1c80*/  S2R R4, SR_TID.X ;  /* 0x0000000000047919 */ /* 0x000ea40000002100 */
[----:B--2---:R-:W-:-:S05]  /*1c90*/  IADD3 R4, P0, PT, R4, UR8, RZ ;  /* 0x0000000804047c10 */ /* 0x004fca000ff1e0ff */
[----:B------:R-:W-:Y:S01]  /*1ca0*/  IMAD.X R5, RZ, RZ, UR9, P0 ;  /* 0x00000009ff057e24 */ /* 0x000fe200080e06ff */
[----:B-1----:R-:W-:-:S04]  /*1cb0*/  LEA R24, P0, R4, UR12, 0x3 ;  /* 0x0000000c04187c11 */ /* 0x002fc8000f8018ff */
[----:B------:R-:W-:-:S05]  /*1cc0*/  LEA.HI.X R25, R4, UR13, R5, 0x3, P0 ;  /* 0x0000000d04197c11 */ /* 0x000fca00080f1c05 */
[----:B------:R-:W2:Y:S04]  /*1cd0*/  LDG.E.64 R4, desc[UR14][R24.64] ;  /* 0x0000000e18047981 */ /* 0x000ea8000c1e1b00 */
[----:B------:R-:W3:Y:S04]  /*1ce0*/  LDG.E.64 R6, desc[UR14][R24.64+0x800] ;  /* 0x0008000e18067981 */ /* 0x000ee8000c1e1b00 */
[----:B------:R-:W4:Y:S04]  /*1cf0*/  LDG.E.64 R12, desc[UR14][R24.64+0x1000] ;  /* 0x0010000e180c7981 */ /* 0x000f28000c1e1b00 */
[----:B------:R-:W5:Y:S04]  /*1d00*/  LDG.E.64 R14, desc[UR14][R24.64+0x1800] ;  /* 0x0018000e180e7981 */ /* 0x000f68000c1e1b00 */
[----:B------:R-:W5:Y:S04]  /*1d10*/  LDG.E.64 R16, desc[UR14][R24.64+0x2000] ;  /* 0x0020000e18107981 */ /* 0x000f68000c1e1b00 */
[----:B------:R-:W5:Y:S04]  /*1d20*/  LDG.E.64 R18, desc[UR14][R24.64+0x2800] ;  /* 0x0028000e18127981 */ /* 0x000f68000c1e1b00 */
[----:B------:R-:W5:Y:S04]  /*1d30*/  LDG.E.64 R20, desc[UR14][R24.64+0x3000] ;  /* 0x0030000e18147981 */ /* 0x000f68000c1e1b00 */
[----:B------:R-:W5:Y:S01]  /*1d40*/  LDG.E.64 R22, desc[UR14][R24.64+0x3800] ;  /* 0x0038000e18167981 */ /* 0x000f62000c1e1b00 */
[----:B------:R-:W-:-:S02]  /*1d50*/  USHF.R.S32.HI UR11, URZ, 0x1f, UR5 ;  /* 0x0000001fff0b7899 */ /* 0x000fc40008011405 */
[----:B------:R-:W-:-:S04]  /*1d60*/  UIADD3 UR6, UP0, UPT, UR5, UR10, URZ ;  /* 0x0000000a05067290 */ /* 0x000fc8000ff1e0ff */
[----:B------:R-:W-:Y:S01]  /*1d70*/  UIADD3.X UR7, UPT, UPT, UR11, UR7, URZ, UP0, !UPT ;  /* 0x000000070b077290 */ /* 0x000fe200087fe4ff */
        /* <DEDUP_REMOVED lines=16> */
[----:B------:R-:W-:Y:S01]  /*1e80*/  FSEL R6, R18, R4, !P0 ;  /* 0x0000000412067208 */ /* 0x000fe20004000000 */
[----:B0-----:R-:W-:Y:S01]  /*1e90*/  IMAD.MOV.U32 R4, RZ, RZ, R2 ;  /* 0x000000ffff047224 */ /* 0x001fe200078e0002 */
[----:B------:R-:W-:-:S04]  /*1ea0*/  FSEL R7, R19, R5, !P0 ;  /* 0x0000000513077208 */ /* 0x000fc80004000000 */
[----:B------:R-:W-:Y:S02]  /*1eb0*/  IADD3 R5, P2, PT, R4, -UR8, RZ ;  /* 0x8000000804057c10 */ /* 0x000fe4000ff5e0ff */
[----:B------:R-:W-:-:S06]  /*1ec0*/  DSETP.GEU.AND P0, PT, R6, R20, PT ;  /* 0x000000140600722a */ /* 0x000fcc0003f0e000 */
[----:B------:R-:W-:Y:S02]  /*1ed0*/  FSEL R6, R20, R6, !P0 ;  /* 0x0000000614067208 */ /* 0x000fe40004000000 */
[----:B------:R-:W-:Y:S02]  /*1ee0*/  FSEL R7, R21, R7, !P0 ;  /* 0x0000000715077208 */ /* 0x000fe40004000000 */
[----:B------:R-:W-:Y:S02]  /*1ef0*/  ISETP.GE.U32.AND P0, PT, R5, UR5, PT ;  /* 0x0000000505007c0c */ /* 0x000fe4000bf06070 */
[----:B------:R-:W-:Y:S02]  /*1f00*/  IADD3.X R5, PT, PT, R3, ~UR9, RZ, P2, !PT ;  /* 0x8000000903057c10 */ /* 0x000fe400097fe4ff */
[----:B------:R-:W-:Y:S02]  /*1f10*/  DSETP.GEU.AND P1, PT, R6, R22, PT ;  /* 0x000000160600722a */ /* 0x000fe40003f2e000 */
[----:B------:R-:W-:-:S04]  /*1f20*/  ISETP.GE.U32.AND.EX P0, PT, R5, UR11, PT, P0 ;  /* 0x0000000b05007c0c */ /* 0x000fc8000bf06100 */
[----:B------:R-:W-:Y:S02]  /*1f30*/  FSEL R10, R22, R6, !P1 ;  /* 0x00000006160a7208 */ /* 0x000fe40004800000 */
[----:B------:R-:W-:-:S07]  /*1f40*/  FSEL R11, R23, R7, !P1 ;  /* 0x00000007170b7208 */ /* 0x000fce0004800000 */
[----:B------:R-:W-:Y:S05]  /*1f50*/  @!P0 BRA `(.L_x_73) ;  /* 0x0000000c00248947 */ /* 0x000fea0003800000 */
[----:B------:R-:W-:Y:S02]  /*1f60*/  UIADD3 UR8, UP0, UPT, UR5, UR8, URZ ;  /* 0x0000000805087290 */ /* 0x000fe4000ff1e0ff */
[----:B------:R-:W-:Y:S01]  /*1f70*/  IMAD.U32 R5, RZ, RZ, UR5 ;  /* 0x00000005ff057e24 */ /* 0x000fe2000f8e00ff */
[----:B------:R-:W-:Y:S01]  /*1f80*/  UIADD3 UR4, UPT, UPT, UR4, 0x1, URZ ;  /* 0x0000000104047890 */ /* 0x000fe2000fffe0ff */
[----:B------:R-:W-:Y:S01]  /*1f90*/  VIADD R0, R0, -UR5 ;  /* 0x8000000500007c36 */ /* 0x000fe20008000000 */
[----:B------:R-:W-:Y:S01]  /*1fa0*/  UIADD3.X UR9, UPT, UPT, UR11, UR9, URZ, UP0, !UPT ;  /* 0x000000090b097290 */ /* 0x000fe200087fe4ff */
[----:B------:R-:W-:Y:S01]  /*1fb0*/  IMAD.WIDE R8, R5, 0x8, R8 ;  /* 0x0000000805087825 */ /* 0x000fe200078e0208 */
[----:B------:R-:W-:Y:S01]  /*1fc0*/  ISETP.LT.U32.AND P0, PT, R27, UR8, PT ;  /* 0x000000081b007c0c */ /* 0x000fe2000bf01070 */
[----:B------:R-:W-:-:S03]  /*1fd0*/  UMOV UR10, UR6 ;  /* 0x00000006000a7c82 */ /* 0x000fc60008000000 */
[----:B------:R-:W-:-:S05]  /*1fe0*/  IMAD.U32 R7, RZ, RZ, UR9 ;  /* 0x00000009ff077e24 */ /* 0x000fca000f8e00ff */
[----:B------:R-:W-:-:S13]  /*1ff0*/  ISETP.GT.U32.AND.EX P0, PT, R7, R26, PT, P0 ;  /* 0x0000001a0700720c */ /* 0x000fda0003f04100 */
[----:B------:R-:W-:Y:S05]  /*2000*/  @!P0 BRA `(.L_x_75) ;  /* 0xfffffffc001c8947 */ /* 0x000fea000383ffff */
[----:B------:R-:W-:-:S05]  /*2010*/  UMOV UR6, UR5 ;  /* 0x0000000500067c82 */ /* 0x000fca0008000000 */
.L_x_74:
[----:B------:R-:W0:Y:S01]  /*2020*/  S2R R7, SR_TID.X ;  /* 0x0000000000077919 */ /* 0x000e220000002100 */
[C---:B------:R-:W-:Y:S01]  /*2030*/  VIADD R2, R4.reuse, -UR8 ;  /* 0x8000000804027c36 */ /* 0x040fe20008000000 */
[----:B------:R-:W-:Y:S01]  /*2040*/  ISETP.LE.U32.AND P1, PT, R4, UR8, PT ;  /* 0x0000000804007c0c */ /* 0x000fe2000bf23070 */
[----:B------:R-:W-:Y:S01]  /*2050*/  IMAD.U32 R6, RZ, RZ, UR9 ;  /* 0x00000009ff067e24 */ /* 0x000fe2000f8e00ff */
[----:B------:R-:W-:Y:S02]  /*2060*/  BSSY.RECONVERGENT B1, `(.L_x_73) ;  /* 0x00000b8000017945 */ /* 0x000fe40003800200 */
[----:B0-----:R-:W-:-:S04]  /*2070*/  ISETP.GE.AND P0, PT, R7, R2, PT ;  /* 0x000000020700720c */ /* 0x001fc80003f06270 */
[----:B------:R-:W-:-:S13]  /*2080*/  ISETP.GE.U32.OR.EX P0, PT, R6, R3, P0, P1 ;  /* 0x000000030600720c */ /* 0x000fda0000706510 */
[----:B------:R-:W-:Y:S05]  /*2090*/  @P0 BRA `(.L_x_76) ;  /* 0x0000000800d00947 */ /* 0x000fea0003800000 */
[----:B------:R-:W0:Y:S01]  /*20a0*/  LDC R2, c[0x0][0x3c0] ;  /* 0x0000f000ff027b82 */ /* 0x000e220000000800 */
[----:B------:R-:W-:Y:S01]  /*20b0*/  USHF.L.U32 UR5, UR16, 0xb, URZ ;  /* 0x0000000b10057899 */ /* 0x000fe200080006ff */
[----:B------:R-:W-:Y:S01]  /*20c0*/  LOP3.LUT R3, RZ, R7, RZ, 0x33, !PT ;  /* 0x00000007ff037212 */ /* 0x000fe200078e33ff */
[----:B------:R-:W-:Y:S02]  /*20d0*/  BSSY.RECONVERGENT B2, `(.L_x_77) ;  /* 0x0000055000027945 */ /* 0x000fe40003800200 */
[----:B------:R-:W-:-:S06]  /*20e0*/  UIADD3 UR5, UPT, UPT, UR5, UR6, URZ ;  /* 0x0000000605057290 */ /* 0x000fcc000fffe0ff */
[----:B------:R-:W-:Y:S01]  /*20f0*/  IADD3 R4, PT, PT, R4, -UR5, R3 ;  /* 0x8000000504047c10 */ /* 0x000fe2000fffe003 */
[----:B0-----:R-:W-:-:S04]  /*2100*/  IMAD R3, R2, UR4, RZ ;  /* 0x0000000402037c24 */ /* 0x001fc8000f8e02ff */
[----:B------:R-:W-:-:S05]  /*2110*/  IMAD R2, R3, -0x800, R4 ;  /* 0xfffff80003027824 */ /* 0x000fca00078e0204 */
[C---:B------:R-:W-:Y:S02]  /*2120*/  ISETP.GE.U32.AND P1, PT, R2.reuse, 0xf00, PT ;  /* 0x00000f000200780c */ /* 0x040fe40003f26070 */
[----:B------:R-:W-:Y:S01]  /*2130*/  LEA.HI R3, R2, 0x1, RZ, 0x18 ;  /* 0x0000000102037811 */ /* 0x000fe200078fc0ff */
[----:B------:R-:W-:-:S03]  /*2140*/  IMAD.MOV.U32 R2, RZ, RZ, R7 ;  /* 0x000000ffff027224 */ /* 0x000fc600078e0007 */
[----:B------:R-:W-:-:S04]  /*2150*/  LOP3.LUT R4, R3, 0xf, RZ, 0xc0, !PT ;  /* 0x0000000f03047812 */ /* 0x000fc800078ec0ff */
[----:B------:R-:W-:-:S03]  /*2160*/  ISETP.NE.AND P0, PT, R4, RZ, PT ;  /* 0x000000ff0400720c */ /* 0x000fc60003f05270 */
[----:B------:R-:W-:Y:S10]  /*2170*/  @!P1 BRA `(.L_x_78) ;  /* 0x0000000400289947 */ /* 0x000ff40003800000 */
[----:B------:R-:W-:-:S04]  /*2180*/  LEA.HI R2, R0, 0x1, RZ, 0x18 ;  /* 0x0000000100027811 */ /* 0x000fc800078fc0ff */
[----:B------:R-:W-:Y:S01]  /*2190*/  LOP3.LUT R5, R2, 0x1fffff0, RZ, 0xc0, !PT ;  /* 0x01fffff002057812 */ /* 0x000fe200078ec0ff */
[----:B------:R-:W-:-:S04]  /*21a0*/  IMAD.MOV.U32 R2, RZ, RZ, R7 ;  /* 0x000000ffff027224 */ /* 0x000fc800078e0007 */
[----:B------:R-:W-:-:S07]  /*21b0*/  IMAD.MOV R5, RZ, RZ, -R5 ;  /* 0x000000ffff057224 */ /* 0x000fce00078e0a05 */
.L_x_79:
        /* <DEDUP_REMOVED lines=8> */
[----:B--2---:R-:W-:-:S06]  /*2240*/  DSETP.GEU.AND P1, PT, R10, R6, PT ;  /* 0x000000060a00722a */ /* 0x004fcc0003f2e000 */
        /* <DEDUP_REMOVED lines=11> */
[----:B-----5:R-:W-:-:S06]  /*2300*/  DSETP.GEU.AND P1, PT, R10, R16, PT ;  /* 0x000000100a00722a */ /* 0x020fcc0003f2e000 */
[----:B------:R-:W-:Y:S02]  /*2310*/  FSEL R10, R16, R10, !P1 ;  /* 0x0000000a100a7208 */ /* 0x000fe40004800000 */
[----:B------:R-:W-:Y:S02]  /*2320*/  FSEL R11, R17, R11, !P1 ;  /* 0x0000000b110b7208 */ /* 0x000fe40004800000 */
[----:B------:R-:W5:Y:S04]  /*2330*/  LDG.E.64 R16, desc[UR14][R8.64+0x1800] ;  /* 0x0018000e08107981 */ /* 0x000f68000c1e1b00 */
[----:B------:R-:W-:-:S06]  /*2340*/  DSETP.GEU.AND P1, PT, R10, R14, PT ;  /* 0x0000000e0a00722a */ /* 0x000fcc0003f2e000 */
        /* <DEDUP_REMOVED lines=14> */
[----:B------:R0:W5:Y:S01]  /*2430*/  LDG.E.64 R24, desc[UR14][R8.64+0x3800] ;  /* 0x0038000e08187981 */ /* 0x000162000c1e1b00 */
        /* <DEDUP_REMOVED lines=30> */
.L_x_78:
[----:B------:R-:W-:Y:S05]  /*2620*/  BSYNC.RECONVERGENT B2 ;  /* 0x0000000000027941 */ /* 0x000fea0003800200 */
.L_x_77:
[----:B------:R-:W-:Y:S05]  /*2630*/  @!P0 BRA `(.L_x_76) ;  /* 0x0000000400688947 */ /* 0x000fea0003800000 */
[----:B------:R-:W-:Y:S01]  /*2640*/  ISETP.GE.U32.AND P1, PT, R4, 0x8, PT ;  /* 0x000000080400780c */ /* 0x000fe20003f26070 */
[----:B------:R-:W-:Y:S01]  /*2650*/  BSSY.RECONVERGENT B2, `(.L_x_80) ;  /* 0x0000029000027945 */ /* 0x000fe20003800200 */
[----:B------:R-:W-:-:S04]  /*2660*/  LOP3.LUT R24, R3, 0x7, RZ, 0xc0, !PT ;  /* 0x0000000703187812 */ /* 0x000fc800078ec0ff */
[----:B------:R-:W-:-:S07]  /*2670*/  ISETP.NE.AND P0, PT, R24, RZ, PT ;  /* 0x000000ff1800720c */ /* 0x000fce0003f05270 */
[----:B------:R-:W-:Y:S06]  /*2680*/  @!P1 BRA `(.L_x_81) ;  /* 0x0000000000949947 */ /* 0x000fec0003800000 */
[----:B------:R-:W-:-:S05]  /*2690*/  IADD3 R4, P1, PT, R2, UR8, RZ ;  /* 0x0000000802047c10 */ /* 0x000fca000ff3e0ff */
[----:B------:R-:W-:Y:S01]  /*26a0*/  IMAD.X R5, RZ, RZ, UR9, P1 ;  /* 0x00000009ff057e24 */ /* 0x000fe200088e06ff */
[----:B------:R-:W-:-:S04]  /*26b0*/  LEA R20, P1, R4, UR12, 0x3 ;  /* 0x0000000c04147c11 */ /* 0x000fc8000f8218ff */
        /* <DEDUP_REMOVED lines=9> */
[----:B------:R-:W-:Y:S01]  /*2750*/  VIADD R2, R2, 0x800 ;  /* 0x0000080002027836 */ /* 0x000fe20000000000 */
        /* <DEDUP_REMOVED lines=24> */
.L_x_81:
[----:B------:R-:W-:Y:S05]  /*28e0*/  BSYNC.RECONVERGENT B2 ;  /* 0x0000000000027941 */ /* 0x000fea0003800200 */
.L_x_80:
[----:B------:R-:W-:Y:S05]  /*28f0*/  @!P0 BRA `(.L_x_76) ;  /* 0x0000000000b88947 */ /* 0x000fea0003800000 */
[----:B------:R-:W-:Y:S01]  /*2900*/  ISETP.GE.U32.AND P1, PT, R24, 0x4, PT ;  /* 0x000000041800780c */ /* 0x000fe20003f26070 */
[----:B------:R-:W-:Y:S01]  /*2910*/  BSSY.RECONVERGENT B2, `(.L_x_82) ;  /* 0x0000018000027945 */ /* 0x000fe20003800200 */
[----:B------:R-:W-:-:S11]  /*2920*/  LOP3.LUT P0, RZ, R3, 0x3, RZ, 0xc0, !PT ;  /* 0x0000000303ff7812 */ /* 0x000fd6000780c0ff */
[----:B------:R-:W-:Y:S05]  /*2930*/  @!P1 BRA `(.L_x_83) ;  /* 0x0000000000549947 */ /* 0x000fea0003800000 */
[----:B------:R-:W-:-:S05]  /*2940*/  IADD3 R3, P1, PT, R2, UR8, RZ ;  /* 0x0000000802037c10 */ /* 0x000fca000ff3e0ff */
[----:B------:R-:W-:Y:S01]  /*2950*/  IMAD.X R6, RZ, RZ, UR9, P1 ;  /* 0x00000009ff067e24 */ /* 0x000fe200088e06ff */
[----:B------:R-:W-:-:S04]  /*2960*/  LEA R4, P1, R3, UR12, 0x3 ;  /* 0x0000000c03047c11 */ /* 0x000fc8000f8218ff */
[----:B------:R-:W-:-:S05]  /*2970*/  LEA.HI.X R5, R3, UR13, R6, 0x3, P1 ;  /* 0x0000000d03057c11 */ /* 0x000fca00088f1c06 */
[----:B------:R-:W2:Y:S04]  /*2980*/  LDG.E.64 R6, desc[UR14][R4.64] ;  /* 0x0000000e04067981 */ /* 0x000ea8000c1e1b00 */
[----:B------:R-:W3:Y:S04]  /*2990*/  LDG.E.64 R8, desc[UR14][R4.64+0x800] ;  /* 0x0008000e04087981 */ /* 0x000ee8000c1e1b00 */
[----:B------:R-:W4:Y:S04]  /*29a0*/  LDG.E.64 R12, desc[UR14][R4.64+0x1000] ;  /* 0x0010000e040c7981 */ /* 0x000f28000c1e1b00 */
        /* <DEDUP_REMOVED lines=13> */
[----:B------:R-:W-:-:S07]  /*2a80*/  FSEL R11, R15, R7, !P1 ;  /* 0x000000070f0b7208 */ /* 0x000fce0004800000 */
.L_x_83:
[----:B------:R-:W-:Y:S05]  /*2a90*/  BSYNC.RECONVERGENT B2 ;  /* 0x0000000000027941 */ /* 0x000fea0003800200 */
.L_x_82:
[----:B------:R-:W-:Y:S05]  /*2aa0*/  @!P0 BRA `(.L_x_76) ;  /* 0x00000000004c8947 */ /* 0x000fea0003800000 */
[----:B------:R-:W-:Y:S02]  /*2ab0*/  LOP3.LUT R0, R0, 0xffff, RZ, 0xc0, !PT ;  /* 0x0000ffff00007812 */ /* 0x000fe400078ec0ff */
[----:B------:R-:W-:Y:S02]  /*2ac0*/  IADD3 R2, P0, PT, R2, UR10, RZ ;  /* 0x0000000a02027c10 */ /* 0x000fe4000ff1e0ff */
[----:B------:R-:W-:Y:S02]  /*2ad0*/  LEA.HI R0, R0, 0x1, RZ, 0x18 ;  /* 0x0000000100007811 */ /* 0x000fe400078fc0ff */
[----:B------:R-:W-:Y:S01]  /*2ae0*/  LEA R4, P1, R2, UR12, 0x3 ;  /* 0x0000000c02047c11 */ /* 0x000fe2000f8218ff */
[----:B------:R-:W-:Y:S01]  /*2af0*/  IMAD.X R5, RZ, RZ, UR7, P0 ;  /* 0x00000007ff057e24 */ /* 0x000fe200080e06ff */
[----:B------:R-:W-:-:S04]  /*2b00*/  LOP3.LUT R0, R0, 0x3, RZ, 0xc0, !PT ;  /* 0x0000000300007812 */ /* 0x000fc800078ec0ff */
[----:B------:R-:W-:Y:S01]  /*2b10*/  LEA.HI.X R5, R2, UR13, R5, 0x3, P1 ;  /* 0x0000000d02057c11 */ /* 0x000fe200088f1c05 */
[----:B------:R-:W-:-:S07]  /*2b20*/  IMAD.MOV R0, RZ, RZ, -R0 ;  /* 0x000000ffff007224 */ /* 0x000fce00078e0a00 */
.L_x_84:
[----:B------:R-:W-:Y:S02]  /*2b30*/  IMAD.MOV.U32 R2, RZ, RZ, R4 ;  /* 0x000000ffff027224 */ /* 0x000fe400078e0004 */
[----:B------:R-:W-:-:S06]  /*2b40*/  IMAD.MOV.U32 R3, RZ, RZ, R5 ;  /* 0x000000ffff037224 */ /* 0x000fcc00078e0005 */
[----:B------:R-:W2:Y:S01]  /*2b50*/  LDG.E.64 R2, desc[UR14][R2.64] ;  /* 0x0000000e02027981 */ /* 0x000ea2000c1e1b00 */
[----:B------:R-:W-:Y:S01]  /*2b60*/  VIADD R0, R0, 0x1 ;  /* 0x0000000100007836 */ /* 0x000fe20000000000 */
[----:B------:R-:W-:-:S05]  /*2b70*/  IADD3 R4, P1, PT, R4, 0x800, RZ ;  /* 0x0000080004047810 */ /* 0x000fca0007f3e0ff */
[----:B------:R-:W-:Y:S01]  /*2b80*/  IMAD.X R5, RZ, RZ, R5, P1 ;  /* 0x000000ffff057224 */ /* 0x000fe200008e0605 */
[----:B--2---:R-:W-:-:S06]  /*2b90*/  DSETP.GEU.AND P0, PT, R10, R2, PT ;  /* 0x000000020a00722a */ /* 0x004fcc0003f0e000 */
[----:B------:R-:W-:Y:S02]  /*2ba0*/  FSEL R10, R2, R10, !P0 ;  /* 0x0000000a020a7208 */ /* 0x000fe40004000000 */
[----:B------:R-:W-:Y:S02]  /*2bb0*/  FSEL R11, R3, R11, !P0 ;  /* 0x0000000b030b7208 */ /* 0x000fe40004000000 */
[----:B------:R-:W-:-:S13]  /*2bc0*/  ISETP.NE.AND P0, PT, R0, RZ, PT ;  /* 0x000000ff0000720c */ /* 0x000fda0003f05270 */
[----:B------:R-:W-:Y:S05]  /*2bd0*/  @P0 BRA `(.L_x_84) ;  /* 0xfffffffc00d40947 */ /* 0x000fea000383ffff */
.L_x_76:
[----:B------:R-:W-:Y:S05]  /*2be0*/  BSYNC.RECONVERGENT B1 ;  /* 0x0000000000017941 */ /* 0x000fea0003800200 */
.L_x_73:
[----:B------:R-:W0:Y:S01]  /*2bf0*/  S2R R6, SR_LANEID ;  /* 0x0000000000067919 */ /* 0x000e220000000000 */
[----:B------:R-:W-:Y:S04]  /*2c00*/  SHFL.DOWN PT, R2, R10, 0x1, 0x1f ;  /* 0x08201f000a027f89 */ /* 0x000fe800000e0000 */
[----:B------:R-:W1:Y:S01]  /*2c10*/  SHFL.DOWN PT, R3, R11, 0x1, 0x1f ;  /* 0x08201f000b037f89 */ /* 0x000e6200000e0000 */
[----:B------:R-:W2:Y:S01]  /*2c20*/  S2R R9, SR_TID.X ;  /* 0x0000000000097919 */ /* 0x000ea20000002100 */
        /* <DEDUP_REMOVED lines=10> */
[----:B------:R-:W-:-:S02]  /*2cd0*/  @!P2 MOV R7, 0x400 ;  /* 0x000004000007a802 */ /* 0x000fc40000000f00 */
[----:B------:R-:W0:Y:S01]  /*2ce0*/  SHFL.DOWN PT, R3, R5, 0x2, 0x1f ;  /* 0x08401f0005037f89 */ /* 0x000e2200000e0000 */
[----:B------:R-:W1:Y:S02]  /*2cf0*/  @!P2 S2R R8, SR_CgaCtaId ;  /* 0x000000000008a919 */ /* 0x000e640000008800 */
[----:B0-----:R-:W-:-:S06]  /*2d00*/  DSETP.GEU.AND P0, PT, R4, R2, PT ;  /* 0x000000020400722a */ /* 0x001fcc0003f0e000 */
[----:B------:R-:W-:Y:S02]  /*2d10*/  @!P1 FSEL R0, R2, R0, !P0 ;  /* 0x0000000002009208 */ /* 0x000fe40004000000 */
[----:B------:R-:W-:Y:S02]  /*2d20*/  @!P1 FSEL R5, R3, R5, !P0 ;  /* 0x0000000503059208 */ /* 0x000fe40004000000 */
[----:B------:R-:W-:Y:S01]  /*2d30*/  ISETP.GT.AND P1, PT, R6, 0x1b, PT ;  /* 0x0000001b0600780c */ /* 0x000fe20003f24270 */
[----:B------:R-:W-:Y:S01]  /*2d40*/  SHFL.DOWN PT, R2, R0, 0x4, 0x1f ;  /* 0x08801f0000027f89 */ /* 0x000fe200000e0000 */
[----:B------:R-:W-:Y:S01]  /*2d50*/  IMAD.MOV.U32 R4, RZ, RZ, R0 ;  /* 0x000000ffff047224 */ /* 0x000fe200078e0000 */
[----:B-1----:R-:W-:Y:S02]  /*2d60*/  @!P2 LEA R7, R8, R7, 0x18 ;  /* 0x000000070807a211 */ /* 0x002fe400078ec0ff */
[----:B------:R-:W0:Y:S03]  /*2d70*/  SHFL.DOWN PT, R3, R5, 0x4, 0x1f ;  /* 0x08801f0005037f89 */ /* 0x000e2600000e0000 */
[----:B0-----:R-:W-:-:S06]  /*2d80*/  DSETP.GEU.AND P0, PT, R4, R2, PT ;  /* 0x000000020400722a */ /* 0x001fcc0003f0e000 */
[----:B------:R-:W-:Y:S02]  /*2d90*/  @!P1 FSEL R0, R2, R0, !P0 ;  /* 0x0000000002009208 */ /* 0x000fe40004000000 */
[----:B------:R-:W-:Y:S02]  /*2da0*/  @!P1 FSEL R5, R3, R5, !P0 ;  /* 0x0000000503059208 */ /* 0x000fe40004000000 */
[----:B------:R-:W-:Y:S01]  /*2db0*/  ISETP.GT.AND P1, PT, R6, 0x17, PT ;  /* 0x000000170600780c */ /* 0x000fe20003f24270 */
[----:B------:R-:W-:Y:S01]  /*2dc0*/  SHFL.DOWN PT, R2, R0, 0x8, 0x1f ;  /* 0x09001f0000027f89 */ /* 0x000fe200000e0000 */
[----:B------:R-:W-:-:S03]  /*2dd0*/  IMAD.MOV.U32 R4, RZ, RZ, R0 ;  /* 0x000000ffff047224 */ /* 0x000fc600078e0000 */
        /* <DEDUP_REMOVED lines=8> */
[----:B0-----:R-:W-:Y:S01]  /*2e60*/  DSETP.GEU.AND P0, PT, R4, R2, PT ;  /* 0x000000020400722a */ /* 0x001fe20003f0e000 */
[----:B--2---:R-:W-:-:S05]  /*2e70*/  @!P2 SHF.R.U32.HI R4, RZ, 0x2, R9 ;  /* 0x00000002ff04a819 */ /* 0x004fca0000011609 */
[----:B------:R-:W-:Y:S02]  /*2e80*/  FSEL R2, R2, R0, !P0 ;  /* 0x0000000002027208 */ /* 0x000fe40004000000 */
[----:B------:R-:W-:Y:S02]  /*2e90*/  FSEL R3, R3, R5, !P0 ;  /* 0x0000000503037208 */ /* 0x000fe40004000000 */
[----:B------:R-:W-:Y:S02]  /*2ea0*/  ISETP.NE.AND P0, PT, R9, RZ, PT ;  /* 0x000000ff0900720c */ /* 0x000fe40003f05270 */
[----:B------:R-:W-:Y:S02]  /*2eb0*/  @!P2 LOP3.LUT R4, R4, 0xf8, RZ, 0xc0, !PT ;  /* 0x000000f80404a812 */ /* 0x000fe400078ec0ff */
[----:B------:R-:W-:-:S03]  /*2ec0*/  FSEL R5, R5, R3, P1 ;  /* 0x0000000305057208 */ /* 0x000fc60000800000 */
[----:B------:R-:W-:Y:S01]  /*2ed0*/  @!P2 IMAD.IADD R7, R4, 0x1, R7 ;  /* 0x000000010407a824 */ /* 0x000fe200078e0207 */
[----:B------:R-:W-:-:S04]  /*2ee0*/  FSEL R4, R0, R2, P1 ;  /* 0x0000000200047208 */ /* 0x000fc80000800000 */
[----:B------:R0:W-:Y:S01]  /*2ef0*/  @!P2 STS.64 [R7+0x8], R2 ;  /* 0x000008020700a388 */ /* 0x0001e20000000a00 */
[----:B------:R-:W-:Y:S06]  /*2f00*/  BAR.SYNC.DEFER_BLOCKING 0x0 ;  /* 0x0000000000007b1d */ /* 0x000fec0000010000 */
[----:B------:R-:W-:Y:S05]  /*2f10*/  @P0 BRA `(.L_x_72) ;  /* 0x0000000000700947 */ /* 0x000fea0003800000 */
[----:B------:R-:W1:Y:S01]  /*2f20*/  S2UR UR5, SR_CgaCtaId ;  /* 0x00000000000579c3 */ /* 0x000e620000008800 */
[----:B------:R-:W-:Y:S02]  /*2f30*/  UMOV UR4, 0x400 ;  /* 0x0000040000047882 */ /* 0x000fe40000000000 */
[----:B-1----:R-:W-:-:S09]  /*2f40*/  ULEA UR4, UR5, UR4, 0x18 ;  /* 0x0000000405047291 */ /* 0x002fd2000f8ec0ff */
[----:B------:R-:W1:Y:S04]  /*2f50*/  LDS.128 R12, [UR4+0x10] ;  /* 0x00001004ff0c7984 */ /* 0x000e680008000c00 */
[----:B------:R-:W2:Y:S01]  /*2f60*/  LDS.128 R8, [UR4+0x20] ;  /* 0x00002004ff087984 */ /* 0x000ea20008000c00 */
[----:B-1----:R-:W-:-:S06]  /*2f70*/  DSETP.GEU.AND P1, PT, R4, R12, PT ;  /* 0x0000000c0400722a */ /* 0x002fcc0003f2e000 */
[----:B0-----:R-:W-:Y:S02]  /*2f80*/  FSEL R2, R12, R4, !P1 ;  /* 0x000000040c027208 */ /* 0x001fe40004800000 */
[----:B------:R-:W-:Y:S02]  /*2f90*/  FSEL R3, R13, R5, !P1 ;  /* 0x000000050d037208 */ /* 0x000fe40004800000 */
[----:B------:R-:W0:Y:S04]  /*2fa0*/  LDS.128 R4, [UR4+0x30] ;  /* 0x00003004ff047984 */ /* 0x000e280008000c00 */
[----:B------:R-:W-:-:S06]  /*2fb0*/  DSETP.GEU.AND P1, PT, R2, R14, PT ;  /* 0x0000000e0200722a */ /* 0x000fcc0003f2e000 */
[----:B------:R-:W-:Y:S02]  /*2fc0*/  FSEL R2, R14, R2, !P1 ;  /* 0x000000020e027208 */ /* 0x000fe40004800000 */
[----:B------:R-:W-:-:S06]  /*2fd0*/  FSEL R3, R15, R3, !P1 ;  /* 0x000000030f037208 */ /* 0x000fcc0004800000 */
[----:B--2---:R-:W-:-:S06]  /*2fe0*/  DSETP.GEU.AND P1, PT, R2, R8, PT ;  /* 0x000000080200722a */ /* 0x004fcc0003f2e000 */
        /* <DEDUP_REMOVED lines=15> */
.L_x_72:
[----:B------:R-:W-:Y:S05]  /*30e0*/  BSYNC.RECONVERGENT B0 ;  /* 0x0000000000007941 */ /* 0x000fea0003800200 */
.L_x_57:
[----:B------:R-:W-:Y:S05]  /*30f0*/  @P0 EXIT ;  /* 0x000000000000094d */ /* 0x000fea0003800000 */
[----:B------:R-:W2:Y:S02]  /*3100*/  LDCU.64 UR4, c[0x0][0x388] ;  /* 0x00007100ff0477ac */ /* 0x000ea40008000a00 */
[----:B--2---:R-:W-:-:S06]  /*3110*/  UIMAD.WIDE.U32 UR4, UR16, 0x8, UR4 ;  /* 0x00000008100478a5 */ /* 0x004fcc000f8e0004 */
[----:B0-----:R-:W-:Y:S02]  /*3120*/  IMAD.U32 R2, RZ, RZ, UR4 ;  /* 0x00000004ff027e24 */ /* 0x001fe4000f8e00ff */
[----:B------:R-:W-:-:S05]  /*3130*/  IMAD.U32 R3, RZ, RZ, UR5 ;  /* 0x00000005ff037e24 */ /* 0x000fca000f8e00ff */
[----:B------:R-:W-:Y:S01]  /*3140*/  STG.E.64 desc[UR14][R2.64], R4 ;  /* 0x0000000402007986 */ /* 0x000fe2000c101b0e */
[----:B------:R-:W-:Y:S05]  /*3150*/  EXIT ;  /* 0x000000000000794d */ /* 0x000fea0003800000 */
.L_x_85:
        /* <DEDUP_REMOVED lines=10> */
.L_x_248:


//--------------------- .text._ZN3cub18CUB_300001_SM_10006detail6reduce28DeviceReduceSingleTileKernelINS2_10policy_hubIdyN4cuda3__47maximumIdEEE10Policy1000EN6thrust24THRUST_300001_SM_1000_NS10device_ptrIdEEPfyS8_fdNS5_3std3__410__identityEEEvT0_T1_T2_T3_T4_T6_ --------------------------
	.section	.text._ZN3cub18CUB_300001_SM_10006detail6reduce28DeviceReduceSingleTileKernelINS2_10policy_hubIdyN4cuda3__47maximumIdEEE10Policy1000EN6thrust24THRUST_300001_SM_1000_NS10device_ptrIdEEPfyS8_fdNS5_3std3__410__identityEEEvT0_T1_T2_T3_T4_T6_,"ax",@progbits
	.align	128
        .global         _ZN3cub18CUB_300001_SM_10006detail6reduce28DeviceReduceSingleTileKernelINS2_10policy_hubIdyN4cuda3__47maximumIdEEE10Policy1000EN6thrust24THRUST_300001_SM_1000_NS10device_ptrIdEEPfyS8_fdNS5_3std3__410__identityEEEvT0_T1_T2_T3_T4_T6_
        .type           _ZN3cub18CUB_300001_SM_10006detail6reduce28DeviceReduceSingleTileKernelINS2_10policy_hubIdyN4cuda3__47maximumIdEEE10Policy1000EN6thrust24THRUST_300001_SM_1000_NS10device_ptrIdEEPfyS8_fdNS5_3std3__410__identityEEEvT0_T1_T2_T3_T4_T6_,@function
        .size           _ZN3cub18CUB_300001_SM_10006detail6reduce28DeviceReduceSingleTileKernelINS2_10policy_hubIdyN4cuda3__47maximumIdEEE10Policy1000EN6thrust24THRUST_300001_SM_1000_NS10device_ptrIdEEPfyS8_fdNS5_3std3__410__identityEEEvT0_T1_T2_T3_T4_T6_,(.L_x_249 - _ZN3cub18CUB_300001_SM_10006detail6reduce28DeviceReduceSingleTileKernelINS2_10policy_hubIdyN4cuda3__47maximumIdEEE10Policy1000EN6thrust24THRUST_300001_SM_1000_NS10device_ptrIdEEPfyS8_fdNS5_3std3__410__identityEEEvT0_T1_T2_T3_T4_T6_)
        .other          _ZN3cub18CUB_300001_SM_10006detail6reduce28DeviceReduceSingleTileKernelINS2_10policy_hubIdyN4cuda3__47maximumIdEEE10Policy1000EN6thrust24THRUST_300001_SM_1000_NS10device_ptrIdEEPfyS8_fdNS5_3std3__410__identityEEEvT0_T1_T2_T3_T4_T6_,@"STO_CUDA_ENTRY STV_DEFAULT"
_ZN3cub18CUB_300001_SM_10006detail6reduce28DeviceReduceSingleTileKernelINS2_10policy_hubIdyN4cuda3__47maximumIdEEE10Policy1000EN6thrust24THRUST_300001_SM_1000_NS10device_ptrIdEEPfyS8_fdNS5_3std3__410__identityEEEvT0_T1_T2_T3_T4_T6_:
.text._ZN3cub18CUB_300001_SM_10006detail6reduce28DeviceReduceSingleTileKernelINS2_10policy_hubIdyN4cuda3__47maximumIdEEE10Policy1000EN6thrust24THRUST_300001_SM_1000_NS10device_ptrIdEEPfyS8_fdNS5_3std3__410__identityEEEvT0_T1_T2_T3_T4_T6_:
[----:B------:R-:W-:Y:S01]  /*0000*/  LDC R1, c[0x0][0x37c] ;  /* 0x0000df00ff017b82 */ /* 0x000fe20000000800 */
[----:B------:R-:W0:Y:S01]  /*0010*/  LDCU.64 UR4, c[0x0][0x390] ;  /* 0x00007200ff0477ac */ /* 0x000e220008000a00 */
[----:B------:R-:W1:Y:S01]  /*0020*/  LDCU.64 UR6, c[0x0][0x358] ;  /* 0x00006b00ff0677ac */ /* 0x000e620008000a00 */
[----:B0-----:R-:W-:Y:S02]  /*0030*/  IMAD.U32 R8, RZ, RZ, UR4 ;  /* 0x00000004ff087e24 */ /* 0x001fe4000f8e00ff */
[----:B------:R-:W-:-:S03]  /*0040*/  IMAD.U32 R9, RZ, RZ, UR5 ;  /* 0x00000005ff097e24 */ /* 0x000fc6000f8e00ff */
[----:B------:R-:W-:-:S04]  /*0050*/  ISETP.NE.U32.AND P0, PT, R8, RZ, PT ;  /* 0x000000ff0800720c */ /* 0x000fc80003f05070 */
[----:B------:R-:W-:-:S13]  /*0060*/  ISETP.NE.AND.EX P0, PT, R9, RZ, PT, P0 ;  /* 0x000000ff0900720c */ /* 0x000fda0003f05300 */
        /* <DEDUP_REMOVED lines=8> */
.L_x_86:
[----:B------:R-:W-:Y:S01]  /*00f0*/  ISETP.GT.U32.AND P0, PT, R8, 0x7ff, PT ;  /* 0x000007ff0800780c */ /* 0x000fe20003f04070 */
[----:B------:R-:W-:Y:S03]  /*0100*/  BSSY.RECONVERGENT B0, `(.L_x_87) ;  /* 0x00002df000007945 */ /* 0x000fe60003800200 */
[----:B------:R-:W-:-:S13]  /*0110*/  ISETP.GT.U32.AND.EX P0, PT, R9, RZ, PT, P0 ;  /* 0x000000ff0900720c */ /* 0x000fda0003f04100 */
[----:B------:R-:W-:Y:S05]  /*0120*/  @P0 BRA `(.L_x_88) ;  /* 0x0000001400f40947 */ /* 0x000fea0003800000 */
[----:B------:R-:W0:Y:S01]  /*0130*/  S2R R0, SR_TID.X ;  /* 0x0000000000007919 */ /* 0x000e220000002100 */
[----:B------:R-:W-:Y:S01]  /*0140*/  BSSY.RECONVERGENT B1, `(.L_x_89) ;  /* 0x0000009000017945 */ /* 0x000fe20003800200 */
[----:B------:R-:W-:Y:S02]  /*0150*/  CS2R R4, SRZ ;  /* 0x0000000000047805 */ /* 0x000fe4000001ff00 */
[----:B0-----:R-:W-:Y:S01]  /*0160*/  ISETP.GE.U32.AND P0, PT, R0, R8, PT ;  /* 0x000000080000720c */ /* 0x001fe20003f06070 */
[----:B------:R-:W-:-:S12]  /*0170*/  IMAD.MOV.U32 R2, RZ, RZ, R0 ;  /* 0x000000ffff027224 */ /* 0x000fd800078e0000 */
[----:B------:R-:W-:Y:S05]  /*0180*/  @P0 BRA `(.L_x_90) ;  /* 0x0000000000100947 */ /* 0x000fea0003800000 */
[----:B------:R-:W0:Y:S02]  /*0190*/  LDC.64 R4, c[0x0][0x380] ;  /* 0x0000e000ff047b82 */ /* 0x000e240000000a00 */
[----:B0-----:R-:W-:-:S06]  /*01a0*/  IMAD.WIDE.U32 R4, R0, 0x8, R4 ;  /* 0x0000000800047825 */ /* 0x001fcc00078e0004 */
[----:B------:R-:W5:Y:S01]  /*01b0*/  LDG.E.64 R4, desc[UR6][R4.64] ;  /* 0x0000000604047981 */ /* 0x000f62000c1e1b00 */
[----:B------:R-:W-:-:S07]  /*01c0*/  VIADD R2, R0, 0x100 ;  /* 0x0000010000027836 */ /* 0x000fce0000000000 */
.L_x_90:
[----:B------:R-:W-:Y:S05]  /*01d0*/  BSYNC.RECONVERGENT B1 ;  /* 0x0000000000017941 */ /* 0x000fea0003800200 */
.L_x_89:
[----:B------:R-:W-:Y:S01]  /*01e0*/  ISETP.GE.U32.AND P0, PT, R2, R8, PT ;  /* 0x000000080200720c */ /* 0x000fe20003f06070 */
[----:B------:R-:W-:-:S12]  /*01f0*/  BSSY.RECONVERGENT B1, `(.L_x_91) ;  /* 0x00000a7000017945 */ /* 0x000fd80003800200 */
[----:B------:R-:W-:Y:S05]  /*0200*/  @P0 BRA `(.L_x_92) ;  /* 0x0000000800940947 */ /* 0x000fea0003800000 */
[----:B------:R-:W-:Y:S01]  /*0210*/  LOP3.LUT R3, RZ, R2, RZ, 0x33, !PT ;  /* 0x00000002ff037212 */ /* 0x000fe200078e33ff */
[----:B------:R-:W-:Y:S04]  /*0220*/  BSSY.RECONVERGENT B2, `(.L_x_93) ;  /* 0x0000053000027945 */ /* 0x000fe80003800200 */
[----:B------:R-:W-:-:S05]  /*0230*/  IMAD.IADD R6, R3, 0x1, R8 ;  /* 0x0000000103067824 */ /* 0x000fca00078e0208 */
[C---:B------:R-:W-:Y:S02]  /*0240*/  ISETP.GE.U32.AND P1, PT, R6.reuse, 0xf00, PT ;  /* 0x00000f000600780c */ /* 0x040fe40003f26070 */
[----:B------:R-:W-:-:S04]  /*0250*/  LEA.HI R3, R6, 0x1, RZ, 0x18 ;  /* 0x0000000106037811 */ /* 0x000fc800078fc0ff */
[----:B------:R-:W-:-:S04]  /*0260*/  LOP3.LUT R43, R3, 0xf, RZ, 0xc0, !PT ;  /* 0x0000000f032b7812 */ /* 0x000fc800078ec0ff */
[----:B------:R-:W-:-:S03]  /*0270*/  ISETP.NE.AND P0, PT, R43, RZ, PT ;  /* 0x000000ff2b00720c */ /* 0x000fc60003f05270 */
[----:B------:R-:W-:Y:S10]  /*0280*/  @!P1 BRA `(.L_x_94) ;  /* 0x0000000400309947 */ /* 0x000ff40003800000 */
[----:B------:R-:W0:Y:S01]  /*0290*/  LDC.64 R6, c[0x0][0x380] ;  /* 0x0000e000ff067b82 */ /* 0x000e220000000a00 */
[----:B------:R-:W-:-:S05]  /*02a0*/  LOP3.LUT R42, R3, 0x1fffff0, RZ, 0xc0, !PT ;  /* 0x01fffff0032a7812 */ /* 0x000fca00078ec0ff */
[----:B------:R-:W-:Y:S02]  /*02b0*/  IMAD.MOV R42, RZ, RZ, -R42 ;  /* 0x000000ffff2a7224 */ /* 0x000fe400078e0a2a */
[----:B0-----:R-:W-:-:S03]  /*02c0*/  IMAD.WIDE.U32 R6, R2, 0x8, R6 ;  /* 0x0000000802067825 */ /* 0x001fc600078e0006 */
[----:B------:R-:W-:-:S05]  /*02d0*/  IADD3 R6, P1, PT, R6, 0x4000, RZ ;  /* 0x0000400006067810 */ /* 0x000fca0007f3e0ff */
[----:B------:R-:W-:-:S08]  /*02e0*/  IMAD.X R7, RZ, RZ, R7, P1 ;  /* 0x000000ffff077224 */ /* 0x000fd000008e0607 */
.L_x_95:
[----:B------:R-:W2:Y:S04]  /*02f0*/  LDG.E.64 R10, desc[UR6][R6.64+-0x4000] ;  /* 0xffc00006060a7981 */ /* 0x000ea8000c1e1b00 */
[----:B------:R-:W3:Y:S04]  /*0300*/  LDG.E.64 R12, desc[UR6][R6.64+-0x3800] ;  /* 0xffc80006060c7981 */ /* 0x000ee8000c1e1b00 */
[----:B------:R-:W4:Y:S04]  /*0310*/  LDG.E.64 R14, desc[UR6][R6.64+-0x3000] ;  /* 0xffd00006060e7981 */ /* 0x000f28000c1e1b00 */
        /* <DEDUP_REMOVED lines=12> */
[----:B------:R0:W4:Y:S01]  /*03e0*/  LDG.E.64 R40, desc[UR6][R6.64+0x3800] ;  /* 0x0038000606287981 */ /* 0x000122000c1e1b00 */
[----:B------:R-:W-:-:S02]  /*03f0*/  VIADD R42, R42, 0x10 ;  /* 0x000000102a2a7836 */ /* 0x000fc40000000000 */
[----:B------:R-:W-:-:S03]  /*0400*/  VIADD R2, R2, 0x1000 ;  /* 0x0000100002027836 */ /* 0x000fc60000000000 */
[----:B------:R-:W-:Y:S02]  /*0410*/  ISETP.NE.AND P2, PT, R42, RZ, PT ;  /* 0x000000ff2a00720c */ /* 0x000fe40003f45270 */
[----:B0-----:R-:W-:-:S05]  /*0420*/  IADD3 R6, P3, PT, R6, 0x8000, RZ ;  /* 0x0000800006067810 */ /* 0x001fca0007f7e0ff */
[----:B------:R-:W-:Y:S01]  /*0430*/  IMAD.X R7, RZ, RZ, R7, P3 ;  /* 0x000000ffff077224 */ /* 0x000fe200018e0607 */
        /* <DEDUP_REMOVED lines=49> */
.L_x_94:
[----:B------:R-:W-:Y:S05]  /*0750*/  BSYNC.RECONVERGENT B2 ;  /* 0x0000000000027941 */ /* 0x000fea0003800200 */
.L_x_93:
[----:B------:R-:W-:Y:S05]  /*0760*/  @!P0 BRA `(.L_x_92) ;  /* 0x00000004003c8947 */ /* 0x000fea0003800000 */
[----:B------:R-:W-:Y:S01]  /*0770*/  ISETP.GE.U32.AND P1, PT, R43, 0x8, PT ;  /* 0x000000082b00780c */ /* 0x000fe20003f26070 */
[----:B------:R-:W-:Y:S01]  /*0780*/  BSSY.RECONVERGENT B2, `(.L_x_96) ;  /* 0x0000027000027945 */ /* 0x000fe20003800200 */
[----:B------:R-:W-:-:S04]  /*0790*/  LOP3.LUT R26, R3, 0x7, RZ, 0xc0, !PT ;  /* 0x00000007031a7812 */ /* 0x000fc800078ec0ff */
[----:B------:R-:W-:-:S07]  /*07a0*/  ISETP.NE.AND P0, PT, R26, RZ, PT ;  /* 0x000000ff1a00720c */ /* 0x000fce0003f05270 */
[----:B------:R-:W-:Y:S06]  /*07b0*/  @!P1 BRA `(.L_x_97) ;  /* 0x00000000008c9947 */ /* 0x000fec0003800000 */
[----:B------:R-:W0:Y:S02]  /*07c0*/  LDC.64 R10, c[0x0][0x380] ;  /* 0x0000e000ff0a7b82 */ /* 0x000e240000000a00 */
[----:B0-----:R-:W-:-:S05]  /*07d0*/  IMAD.WIDE R10, R2, 0x8, R10 ;  /* 0x00000008020a7825 */ /* 0x001fca00078e020a */
        /* <DEDUP_REMOVED lines=33> */
.L_x_97:
[----:B------:R-:W-:Y:S05]  /*09f0*/  BSYNC.RECONVERGENT B2 ;  /* 0x0000000000027941 */ /* 0x000fea0003800200 */
.L_x_96:
        /* <DEDUP_REMOVED lines=25> */
.L_x_99:
[----:B------:R-:W-:Y:S05]  /*0b90*/  BSYNC.RECONVERGENT B2 ;  /* 0x0000000000027941 */ /* 0x000fea0003800200 */
.L_x_98:
[----:B------:R-:W-:Y:S05]  /*0ba0*/  @!P0 BRA `(.L_x_92) ;  /* 0x00000000002c8947 */ /* 0x000fea0003800000 */
[----:B------:R-:W0:Y:S01]  /*0bb0*/  LDC.64 R10, c[0x0][0x380] ;  /* 0x0000e000ff0a7b82 */ /* 0x000e220000000a00 */
[----:B------:R-:W-:-:S07]  /*0bc0*/  IMAD.MOV R3, RZ, RZ, -R3 ;  /* 0x000000ffff037224 */ /* 0x000fce00078e0a03 */
.L_x_100:
[----:B0-----:R-:W-:-:S06]  /*0bd0*/  IMAD.WIDE R6, R2, 0x8, R10 ;  /* 0x0000000802067825 */ /* 0x001fcc00078e020a */
        /* <DEDUP_REMOVED lines=8> */
.L_x_92:
[----:B------:R-:W-:Y:S05]  /*0c60*/  BSYNC.RECONVERGENT B1 ;  /* 0x0000000000017941 */ /* 0x000fea0003800200 */
.L_x_91:
[----:B------:R-:W-:-:S04]  /*0c70*/  ISETP.GE.U32.AND P0, PT, R8, 0x100, PT ;  /* 0x000001000800780c */ /* 0x000fc80003f06070 */
[----:B------:R-:W-:-:S13]  /*0c80*/  ISETP.GE.U32.AND.EX P0, PT, R9, RZ, PT, P0 ;  /* 0x000000ff0900720c */ /* 0x000fda0003f06100 */
        /* <DEDUP_REMOVED lines=17> */
[----:B------:R-:W1:Y:S04]  /*0da0*/  @!P2 S2R R7, SR_CgaCtaId ;  /* 0x000000000007a919 */ /* 0x000e680000008800 */
        /* <DEDUP_REMOVED lines=19> */
[----:B------:R-:W-:-:S03]  /*0ee0*/  @!P0 FSEL R11, R3, R11, !P1 ;  /* 0x0000000b030b8208 */ /* 0x000fc60004800000 */
[----:B------:R-:W-:Y:S01]  /*0ef0*/  SHFL.DOWN PT, R2, R9, 0x10, 0x1f ;  /* 0x0a001f0009027f89 */ /* 0x000fe200000e0000 */
[----:B------:R-:W-:Y:S02]  /*0f00*/  IMAD.MOV.U32 R4, RZ, RZ, R9 ;  /* 0x000000ffff047224 */ /* 0x000fe400078e0009 */
[----:B------:R-:W-:Y:S01]  /*0f10*/  IMAD.MOV.U32 R5, RZ, RZ, R11 ;  /* 0x000000ffff057224 */ /* 0x000fe200078e000b */
[----:B------:R-:W0:Y:S05]  /*0f20*/  SHFL.DOWN PT, R3, R11, 0x10, 0x1f ;  /* 0x0a001f000b037f89 */ /* 0x000e2a00000e0000 */
[----:B0-----:R-:W-:Y:S01]  /*0f30*/  DSETP.GEU.AND P0, PT, R4, R2, PT ;  /* 0x000000020400722a */ /* 0x001fe20003f0e000 */
[----:B------:R-:W-:-:S04]  /*0f40*/  @!P2 SHF.R.U32.HI R4, RZ, 0x2, R0 ;  /* 0x00000002ff04a819 */ /* 0x000fc80000011600 */
[----:B------:R-:W-:Y:S02]  /*0f50*/  @!P2 LOP3.LUT R6, R4, 0xf8, RZ, 0xc0, !PT ;  /* 0x000000f80406a812 */ /* 0x000fe400078ec0ff */
[----:B------:R-:W-:Y:S02]  /*0f60*/  FSEL R4, R2, R9, !P0 ;  /* 0x0000000902047208 */ /* 0x000fe40004000000 */
[----:B------:R-:W-:Y:S01]  /*0f70*/  FSEL R5, R3, R11, !P0 ;  /* 0x0000000b03057208 */ /* 0x000fe20004000000 */
[----:B------:R-:W-:Y:S01]  /*0f80*/  @!P2 IMAD.IADD R7, R6, 0x1, R7 ;  /* 0x000000010607a824 */ /* 0x000fe200078e0207 */
[----:B------:R-:W-:-:S04]  /*0f90*/  ISETP.GT.AND P0, PT, R8, 0xf, PT ;  /* 0x0000000f0800780c */ /* 0x000fc80003f04270 */
[----:B------:R1:W-:Y:S01]  /*0fa0*/  @!P2 STS.64 [R7+0x8], R4 ;  /* 0x000008040700a388 */ /* 0x0003e20000000a00 */
[----:B------:R-:W-:Y:S01]  /*0fb0*/  BAR.SYNC.DEFER_BLOCKING 0x0 ;  /* 0x0000000000007b1d */ /* 0x000fe20000010000 */
[----:B------:R-:W-:Y:S02]  /*0fc0*/  ISETP.NE.AND P2, PT, R0, RZ, PT ;  /* 0x000000ff0000720c */ /* 0x000fe40003f45270 */
[----:B------:R-:W-:Y:S02]  /*0fd0*/  FSEL R2, R9, R4, P0 ;  /* 0x0000000409027208 */ /* 0x000fe40000000000 */
[----:B------:R-:W-:-:S09]  /*0fe0*/  FSEL R3, R11, R5, P0 ;  /* 0x000000050b037208 */ /* 0x000fd20000000000 */
[----:B-1----:R-:W-:Y:S05]  /*0ff0*/  @P2 BRA `(.L_x_102) ;  /* 0x0000001c00bc2947 */ /* 0x002fea0003800000 */
[----:B------:R-:W0:Y:S01]  /*1000*/  S2UR UR5, SR_CgaCtaId ;  /* 0x00000000000579c3 */ /* 0x000e220000008800 */
[----:B------:R-:W-:Y:S02]  /*1010*/  UMOV UR4, 0x400 ;  /* 0x0000040000047882 */ /* 0x000fe40000000000 */
[----:B0-----:R-:W-:-:S09]  /*1020*/  ULEA UR4, UR5, UR4, 0x18 ;  /* 0x0000000405047291 */ /* 0x001fd2000f8ec0ff */
[----:B------:R-:W0:Y:S04]  /*1030*/  LDS.128 R4, [UR4+0x10] ;  /* 0x00001004ff047984 */ /* 0x000e280008000c00 */
[----:B------:R-:W1:Y:S04]  /*1040*/  LDS.128 R8, [UR4+0x20] ;  /* 0x00002004ff087984 */ /* 0x000e680008000c00 */
[----:B------:R-:W2:Y:S01]  /*1050*/  LDS.128 R12, [UR4+0x30] ;  /* 0x00003004ff0c7984 */ /* 0x000ea20008000c00 */
        /* <DEDUP_REMOVED lines=8> */
[----:B------:R-:W-:Y:S02]  /*10e0*/  FSEL R5, R9, R3, !P0 ;  /* 0x0000000309057208 */ /* 0x000fe40004000000 */
[----:B------:R-:W0:Y:S04]  /*10f0*/  LDS.64 R2, [UR4+0x40] ;  /* 0x00004004ff027984 */ /* 0x000e280008000a00 */
[----:B------:R-:W-:-:S06]  /*1100*/  DSETP.GEU.AND P0, PT, R4, R10, PT ;  /* 0x0000000a0400722a */ /* 0x000fcc0003f0e000 */
[----:B------:R-:W-:Y:S02]  /*1110*/  FSEL R4, R10, R4, !P0 ;  /* 0x000000040a047208 */ /* 0x000fe40004000000 */
[----:B------:R-:W-:-:S06]  /*1120*/  FSEL R5, R11, R5, !P0 ;  /* 0x000000050b057208 */ /* 0x000fcc0004000000 */
[----:B--2---:R-:W-:-:S06]  /*1130*/  DSETP.GEU.AND P0, PT, R4, R12, PT ;  /* 0x0000000c0400722a */ /* 0x004fcc0003f0e000 */
[----:B------:R-:W-:Y:S02]  /*1140*/  FSEL R4, R12, R4, !P0 ;  /* 0x000000040c047208 */ /* 0x000fe40004000000 */
[----:B------:R-:W-:-:S06]  /*1150*/  FSEL R5, R13, R5, !P0 ;  /* 0x000000050d057208 */ /* 0x000fcc0004000000 */
[----:B------:R-:W-:-:S06]  /*1160*/  DSETP.GEU.AND P0, PT, R4, R14, PT ;  /* 0x0000000e0400722a */ /* 0x000fcc0003f0e000 */
[----:B------:R-:W-:Y:S02]  /*1170*/  FSEL R4, R14, R4, !P0 ;  /* 0x000000040e047208 */ /* 0x000fe40004000000 */
[----:B------:R-:W-:-:S06]  /*1180*/  FSEL R5, R15, R5, !P0 ;  /* 0x000000050f057208 */ /* 0x000fcc0004000000 */
[----:B0-----:R-:W-:-:S06]  /*1190*/  DSETP.GEU.AND P0, PT, R4, R2, PT ;  /* 0x000000020400722a */ /* 0x001fcc0003f0e000 */
[----:B------:R-:W-:Y:S02]  /*11a0*/  FSEL R2, R2, R4, !P0 ;  /* 0x0000000402027208 */ /* 0x000fe40004000000 */
[----:B------:R-:W-:Y:S01]  /*11b0*/  FSEL R3, R3, R5, !P0 ;  /* 0x0000000503037208 */ /* 0x000fe20004000000 */
[----:B------:R-:W-:Y:S06]  /*11c0*/  BRA `(.L_x_102) ;  /* 0x0000001c00487947 */ /* 0x000fec0003800000 */
.L_x_101:
[----:B------:R-:W-:Y:S01]  /*11d0*/  LOP3.LUT R2, R0, 0x3e0, RZ, 0xc0, !PT ;  /* 0x000003e000027812 */ /* 0x000fe200078ec0ff */
[----:B------:R-:W0:Y:S03]  /*11e0*/  S2R R12, SR_LANEID ;  /* 0x00000000000c7919 */ /* 0x000e260000000000 */
[----:B------:R-:W-:Y:S01]  /*11f0*/  LOP3.LUT R7, RZ, R2, RZ, 0x33, !PT ;  /* 0x00000002ff077212 */ /* 0x000fe200078e33ff */
[----:B------:R-:W-:-:S04]  /*1200*/  VIADD R3, R2, 0x20 ;  /* 0x0000002002037836 */ /* 0x000fc80000000000 */
[----:B------:R-:W-:Y:S01]  /*1210*/  IMAD.IADD R7, R7, 0x1, R8 ;  /* 0x0000000107077824 */ /* 0x000fe200078e0208 */
[----:B------:R-:W-:-:S04]  /*1220*/  ISETP.GT.U32.AND P0, PT, R3, R8, PT ;  /* 0x000000080300720c */ /* 0x000fc80003f04070 */
        /* <DEDUP_REMOVED lines=29> */
[C---:B------:R-:W-:Y:S02]  /*1400*/  ISETP.NE.AND P0, PT, R12.reuse, RZ, PT ;  /* 0x000000ff0c00720c */ /* 0x040fe40003f05270 */
[----:B------:R-:W0:Y:S11]  /*1410*/  SHFL.DOWN PT, R3, R5, 0x8, R7 ;  /* 0x0900000005037989 */ /* 0x000e3600000e0007 */
[----:B------:R-:W1:Y:S01]  /*1420*/  @!P0 S2R R11, SR_CgaCtaId ;  /* 0x00000000000b8919 */ /* 0x000e620000008800 */
[----:B------:R-:W-:Y:S01]  /*1430*/  @!P0 MOV R6, 0x400 ;  /* 0x0000040000068802 */ /* 0x000fe20000000f00 */
[----:B0-----:R-:W-:Y:S01]  /*1440*/  DSETP.GEU.AND P2, PT, R4, R2, PT ;  /* 0x000000020400722a */ /* 0x001fe20003f4e000 */
[----:B------:R-:W-:-:S05]  /*1450*/  VIADD R4, R12, 0x10 ;  /* 0x000000100c047836 */ /* 0x000fca0000000000 */
[----:B------:R-:W-:Y:S02]  /*1460*/  @!P1 FSEL R10, R2, R10, !P2 ;  /* 0x0000000a020a9208 */ /* 0x000fe40005000000 */
[----:B------:R-:W-:Y:S02]  /*1470*/  @!P1 FSEL R5, R3, R5, !P2 ;  /* 0x0000000503059208 */ /* 0x000fe40005000000 */
[----:B------:R-:W-:Y:S01]  /*1480*/  ISETP.GT.AND P1, PT, R4, R7, PT ;  /* 0x000000070400720c */ /* 0x000fe20003f24270 */
[----:B------:R-:W-:Y:S01]  /*1490*/  SHFL.DOWN PT, R2, R10, 0x10, R7 ;  /* 0x0a0000000a027989 */ /* 0x000fe200000e0007 */
[----:B------:R-:W-:-:S03]  /*14a0*/  IMAD.MOV.U32 R4, RZ, RZ, R10 ;  /* 0x000000ffff047224 */ /* 0x000fc600078e000a */
[----:B------:R-:W0:Y:S01]  /*14b0*/  SHFL.DOWN PT, R3, R5, 0x10, R7 ;  /* 0x0a00000005037989 */ /* 0x000e2200000e0007 */
[----:B-1----:R-:W-:Y:S02]  /*14c0*/  @!P0 LEA R11, R11, R6, 0x18 ;  /* 0x000000060b0b8211 */ /* 0x002fe400078ec0ff */
[----:B0-----:R-:W-:Y:S01]  /*14d0*/  DSETP.GEU.AND P2, PT, R4, R2, PT ;  /* 0x000000020400722a */ /* 0x001fe20003f4e000 */
[----:B------:R-:W-:-:S05]  /*14e0*/  @!P0 SHF.R.U32.HI R4, RZ, 0x2, R0 ;  /* 0x00000002ff048819 */ /* 0x000fca0000011600 */
[----:B------:R-:W-:Y:S02]  /*14f0*/  @!P1 FSEL R10, R2, R10, !P2 ;  /* 0x0000000a020a9208 */ /* 0x000fe40005000000 */
[----:B------:R-:W-:Y:S02]  /*1500*/  @!P1 FSEL R5, R3, R5, !P2 ;  /* 0x0000000503059208 */ /* 0x000fe40005000000 */
[----:B------:R-:W-:Y:S01]  /*1510*/  ISETP.NE.AND P2, PT, R0, RZ, PT ;  /* 0x000000ff0000720c */ /* 0x000fe20003f45270 */
[----:B------:R-:W-:Y:S01]  /*1520*/  IMAD.MOV.U32 R2, RZ, RZ, R10 ;  /* 0x000000ffff027224 */ /* 0x000fe200078e000a */
[----:B------:R-:W-:Y:S01]  /*1530*/  @!P0 LOP3.LUT R4, R4, 0xf8, RZ, 0xc0, !PT ;  /* 0x000000f804048812 */ /* 0x000fe200078ec0ff */
[----:B------:R-:W-:-:S04]  /*1540*/  IMAD.MOV.U32 R3, RZ, RZ, R5 ;  /* 0x000000ffff037224 */ /* 0x000fc800078e0005 */
[----:B------:R-:W-:-:S05]  /*1550*/  @!P0 IMAD.IADD R11, R4, 0x1, R11 ;  /* 0x00000001040b8824 */ /* 0x000fca00078e020b */
[----:B------:R0:W-:Y:S01]  /*1560*/  @!P0 STS.64 [R11+0x8], R2 ;  /* 0x000008020b008388 */ /* 0x0001e20000000a00 */
[----:B------:R-:W-:Y:S06]  /*1570*/  BAR.SYNC.DEFER_BLOCKING 0x0 ;  /* 0x0000000000007b1d */ /* 0x000fec0000010000 */
[----:B------:R-:W-:Y:S05]  /*1580*/  @P2 BRA `(.L_x_102) ;  /* 0x0000001800582947 */ /* 0x000fea0003800000 */
[----:B------:R-:W1:Y:S01]  /*1590*/  S2UR UR5, SR_CgaCtaId ;  /* 0x00000000000579c3 */ /* 0x000e620000008800 */
[----:B------:R-:W-:Y:S01]  /*15a0*/  UMOV UR4, 0x400 ;  /* 0x0000040000047882 */ /* 0x000fe20000000000 */
[C---:B------:R-:W-:Y:S02]  /*15b0*/  ISETP.GT.U32.AND P0, PT, R8.reuse, 0x20, PT ;  /* 0x000000200800780c */ /* 0x040fe40003f04070 */
[----:B------:R-:W-:Y:S02]  /*15c0*/  ISETP.GT.U32.AND P1, PT, R8, 0x40, PT ;  /* 0x000000400800780c */ /* 0x000fe40003f24070 */
[C---:B------:R-:W-:Y:S02]  /*15d0*/  ISETP.GT.U32.AND.EX P0, PT, R9.reuse, RZ, PT, P0 ;  /* 0x000000ff0900720c */ /* 0x040fe40003f04100 */
[----:B------:R-:W-:Y:S01]  /*15e0*/  ISETP.GT.U32.AND.EX P1, PT, R9, RZ, PT, P1 ;  /* 0x000000ff0900720c */ /* 0x000fe20003f24110 */
[----:B-1----:R-:W-:-:S09]  /*15f0*/  ULEA UR4, UR5, UR4, 0x18 ;  /* 0x0000000405047291 */ /* 0x002fd2000f8ec0ff */
[----:B------:R-:W1:Y:S04]  /*1600*/  LDS.128 R16, [UR4+0x10] ;  /* 0x00001004ff107984 */ /* 0x000e680008000c00 */
[----:B------:R-:W2:Y:S01]  /*1610*/  LDS.128 R12, [UR4+0x20] ;  /* 0x00002004ff0c7984 */ /* 0x000ea20008000c00 */
[----:B-1----:R-:W-:-:S06]  /*1620*/  DSETP.GEU.AND P3, PT, R2, R16, PT ;  /* 0x000000100200722a */ /* 0x002fcc0003f6e000 */
[-C--:B------:R-:W-:Y:S02]  /*1630*/  FSEL R5, R16, R2.reuse, !P3 ;  /* 0x0000000210057208 */ /* 0x080fe40005800000 */
[-C--:B0-----:R-:W-:Y:S02]  /*1640*/  FSEL R11, R17, R3.reuse, !P3 ;  /* 0x00000003110b7208 */ /* 0x081fe40005800000 */
[----:B------:R-:W-:Y:S02]  /*1650*/  FSEL R10, R5, R2, P0 ;  /* 0x00000002050a7208 */ /* 0x000fe40000000000 */
[----:B------:R-:W-:Y:S01]  /*1660*/  FSEL R11, R11, R3, P0 ;  /* 0x000000030b0b7208 */ /* 0x000fe20000000000 */
[----:B------:R-:W0:Y:S01]  /*1670*/  LDS.128 R4, [UR4+0x30] ;  /* 0x00003004ff047984 */ /* 0x000e220008000c00 */
[----:B------:R-:W-:Y:S01]  /*1680*/  ISETP.GT.U32.AND P0, PT, R8, 0x60, PT ;  /* 0x000000600800780c */ /* 0x000fe20003f04070 */
[----:B------:R-:W-:Y:S02]  /*1690*/  IMAD.MOV.U32 R2, RZ, RZ, R10 ;  /* 0x000000ffff027224 */ /* 0x000fe400078e000a */
[----:B------:R-:W-:Y:S01]  /*16a0*/  IMAD.MOV.U32 R3, RZ, RZ, R11 ;  /* 0x000000ffff037224 */ /* 0x000fe200078e000b */
[----:B------:R-:W-:-:S05]  /*16b0*/  ISETP.GT.U32.AND.EX P0, PT, R9, RZ, PT, P0 ;  /* 0x000000ff0900720c */ /* 0x000fca0003f04100 */
[----:B------:R-:W-:-:S06]  /*16c0*/  DSETP.GEU.AND P3, PT, R2, R18, PT ;  /* 0x000000120200722a */ /* 0x000fcc0003f6e000 */
[----:B------:R-:W-:Y:S02]  /*16d0*/  @P1 FSEL R10, R18, R10, !P3 ;  /* 0x0000000a120a1208 */ /* 0x000fe40005800000 */
[----:B------:R-:W-:Y:S02]  /*16e0*/  @P1 FSEL R11, R19, R11, !P3 ;  /* 0x0000000b130b1208 */ /* 0x000fe40005800000 */
[----:B------:R-:W-:Y:S01]  /*16f0*/  ISETP.GT.U32.AND P1, PT, R8, 0x80, PT ;  /* 0x000000800800780c */ /* 0x000fe20003f24070 */
[----:B------:R-:W-:Y:S02]  /*1700*/  IMAD.MOV.U32 R2, RZ, RZ, R10 ;  /* 0x000000ffff027224 */ /* 0x000fe400078e000a */
[----:B------:R-:W-:Y:S01]  /*1710*/  IMAD.MOV.U32 R3, RZ, RZ, R11 ;  /* 0x000000ffff037224 */ /* 0x000fe200078e000b */
[----:B------:R-:W-:-:S05]  /*1720*/  ISETP.GT.U32.AND.EX P1, PT, R9, RZ, PT, P1 ;  /* 0x000000ff0900720c */ /* 0x000fca0003f24110 */
[----:B--2---:R-:W-:Y:S01]  /*1730*/  DSETP.GEU.AND P3, PT, R2, R12, PT ;  /* 0x0000000c0200722a */ /* 0x004fe20003f6e000 */
[----:B------:R-:W1:Y:S05]  /*1740*/  LDS.64 R2, [UR4+0x40] ;  /* 0x00004004ff027984 */ /* 0x000e6a0008000a00 */
[----:B------:R-:W-:Y:S02]  /*1750*/  @P0 FSEL R10, R12, R10, !P3 ;  /* 0x0000000a0c0a0208 */ /* 0x000fe40005800000 */
[----:B------:R-:W-:Y:S02]  /*1760*/  @P0 FSEL R11, R13, R11, !P3 ;  /* 0x0000000b0d0b0208 */ /* 0x000fe40005800000 */
[----:B------:R-:W-:-:S04]  /*1770*/  ISETP.GT.U32.AND P0, PT, R8, 0xa0, PT ;  /* 0x000000a00800780c */ /* 0x000fc80003f04070 */
[----:B------:R-:W-:Y:S01]  /*1780*/  DSETP.GEU.AND P3, PT, R10, R14, PT ;  /* 0x0000000e0a00722a */ /* 0x000fe20003f6e000 */
[----:B------:R-:W-:-:S05]  /*1790*/  ISETP.GT.U32.AND.EX P0, PT, R9, RZ, PT, P0 ;  /* 0x000000ff0900720c */ /* 0x000fca0003f04100 */
[----:B------:R-:W-:Y:S02]  /*17a0*/  @P1 FSEL R10, R14, R10, !P3 ;  /* 0x0000000a0e0a1208 */ /* 0x000fe40005800000 */
[----:B------:R-:W-:Y:S02]  /*17b0*/  @P1 FSEL R11, R15, R11, !P3 ;  /* 0x0000000b0f0b1208 */ /* 0x000fe40005800000 */
[----:B------:R-:W-:-:S04]  /*17c0*/  ISETP.GT.U32.AND P1, PT, R8, 0xc0, PT ;  /* 0x000000c00800780c */ /* 0x000fc80003f24070 */
[----:B0-----:R-:W-:Y:S01]  /*17d0*/  DSETP.GEU.AND P3, PT, R10, R4, PT ;  /* 0x000000040a00722a */ /* 0x001fe20003f6e000 */
[----:B------:R-:W-:-:S05]  /*17e0*/  ISETP.GT.U32.AND.EX P1, PT, R9, RZ, PT, P1 ;  /* 0x000000ff0900720c */ /* 0x000fca0003f24110 */
[----:B------:R-:W-:Y:S02]  /*17f0*/  @P0 FSEL R10, R4, R10, !P3 ;  /* 0x0000000a040a0208 */ /* 0x000fe40005800000 */
[----:B------:R-:W-:Y:S02]  /*1800*/  @P0 FSEL R11, R5, R11, !P3 ;  /* 0x0000000b050b0208 */ /* 0x000fe40005800000 */
[----:B------:R-:W-:Y:S01]  /*1810*/  ISETP.GT.U32.AND P0, PT, R8, 0xe0, PT ;  /* 0x000000e00800780c */ /* 0x000fe20003f04070 */
[----:B------:R-:W-:Y:S02]  /*1820*/  IMAD.MOV.U32 R4, RZ, RZ, R10 ;  /* 0x000000ffff047224 */ /* 0x000fe400078e000a */
[----:B------:R-:W-:Y:S01]  /*1830*/  IMAD.MOV.U32 R5, RZ, RZ, R11 ;  /* 0x000000ffff057224 */ /* 0x000fe200078e000b */
[----:B------:R-:W-:-:S05]  /*1840*/  ISETP.GT.U32.AND.EX P0, PT, R9, RZ, PT, P0 ;  /* 0x000000ff0900720c */ /* 0x000fca0003f04100 */
        /* <DEDUP_REMOVED lines=11> */
.L_x_88:
[----:B------:R-:W0:Y:S01]  /*1900*/  S2R R0, SR_TID.X ;  /* 0x0000000000007919 */ /* 0x000e220000002100 */
[----:B------:R-:W0:Y:S02]  /*1910*/  LDC.64 R10, c[0x0][0x380] ;  /* 0x0000e000ff0a7b82 */ /* 0x000e240000000a00 */
[----:B0-----:R-:W-:-:S05]  /*1920*/  IMAD.WIDE.U32 R10, R0, 0x8, R10 ;  /* 0x00000008000a7825 */ /* 0x001fca00078e000a */
        /* <DEDUP_REMOVED lines=23> */
[----:B------:R-:W-:Y:S01]  /*1aa0*/  IMAD.MOV.U32 R3, RZ, RZ, 0x800 ;  /* 0x00000800ff037424 */ /* 0x000fe200078e00ff */
[----:B------:R-:W-:-:S04]  /*1ab0*/  IADD3 R2, P1, PT, R8, -0x800, RZ ;  /* 0xfffff80008027810 */ /* 0x000fc80007f3e0ff */
[----:B------:R-:W-:-:S06]  /*1ac0*/  DSETP.GEU.AND P0, PT, R4, R18, PT ;  /* 0x000000120400722a */ /* 0x000fcc0003f0e000 */
[----:B------:R-:W-:Y:S01]  /*1ad0*/  FSEL R6, R18, R4, !P0 ;  /* 0x0000000412067208 */ /* 0x000fe20004000000 */
[----:B------:R-:W-:Y:S01]  /*1ae0*/  IMAD.MOV.U32 R4, RZ, RZ, RZ ;  /* 0x000000ffff047224 */ /* 0x000fe200078e00ff */
[----:B------:R-:W-:Y:S02]  /*1af0*/  FSEL R7, R19, R5, !P0 ;  /* 0x0000000513077208 */ /* 0x000fe40004000000 */
[----:B------:R-:W-:Y:S02]  /*1b00*/  ISETP.GE.U32.AND P0, PT, R2, 0x800, PT ;  /* 0x000008000200780c */ /* 0x000fe40003f06070 */
[----:B------:R-:W-:Y:S02]  /*1b10*/  IADD3.X R5, PT, PT, R9, -0x1, RZ, P1, !PT ;  /* 0xffffffff09057810 */ /* 0x000fe40000ffe4ff */
[----:B------:R-:W-:Y:S02]  /*1b20*/  DSETP.GEU.AND P1, PT, R6, R20, PT ;  /* 0x000000140600722a */ /* 0x000fe40003f2e000 */
[----:B------:R-:W-:-:S04]  /*1b30*/  ISETP.GE.U32.AND.EX P0, PT, R5, RZ, PT, P0 ;  /* 0x000000ff0500720c */ /* 0x000fc80003f06100 */
[----:B------:R-:W-:Y:S02]  /*1b40*/  FSEL R6, R20, R6, !P1 ;  /* 0x0000000614067208 */ /* 0x000fe40004800000 */
[----:B------:R-:W-:-:S07]  /*1b50*/  FSEL R7, R21, R7, !P1 ;  /* 0x0000000715077208 */ /* 0x000fce0004800000 */
[----:B------:R-:W-:Y:S05]  /*1b60*/  @!P0 BRA `(.L_x_103) ;  /* 0x0000000000bc8947 */ /* 0x000fea0003800000 */
[----:B------:R-:W0:Y:S01]  /*1b70*/  LDC.64 R8, c[0x0][0x390] ;  /* 0x0000e400ff087b82 */ /* 0x000e220000000a00 */
[----:B------:R-:W-:Y:S02]  /*1b80*/  IMAD.MOV.U32 R3, RZ, RZ, 0x800 ;  /* 0x00000800ff037424 */ /* 0x000fe400078e00ff */
[----:B------:R-:W-:-:S07]  /*1b90*/  IMAD.MOV.U32 R4, RZ, RZ, RZ ;  /* 0x000000ffff047224 */ /* 0x000fce00078e00ff */
.L_x_105:
[----:B------:R-:W-:-:S04]  /*1ba0*/  LEA R16, P0, R3, R10, 0x3 ;  /* 0x0000000a03107211 */ /* 0x000fc800078018ff */
[----:B------:R-:W-:-:S05]  /*1bb0*/  LEA.HI.X R17, R3, R11, R4, 0x3, P0 ;  /* 0x0000000b03117211 */ /* 0x000fca00000f1c04 */
        /* <DEDUP_REMOVED lines=28> */
[----:B0-----:R-:W-:Y:S02]  /*1d80*/  IADD3 R12, P1, PT, -R3, R8, RZ ;  /* 0x00000008030c7210 */ /* 0x001fe40007f3e1ff */
[----:B------:R-:W-:Y:S02]  /*1d90*/  FSEL R7, R13, R7, !P0 ;  /* 0x000000070d077208 */ /* 0x000fe40004000000 */
[----:B------:R-:W-:Y:S01]  /*1da0*/  ISETP.GE.U32.AND P0, PT, R12, 0x800, PT ;  /* 0x000008000c00780c */ /* 0x000fe20003f06070 */
[----:B------:R-:W-:-:S03]  /*1db0*/  IMAD.X R12, R9, 0x1, ~R4, P1 ;  /* 0x00000001090c7824 */ /* 0x000fc600008e0e04 */
[----:B------:R-:W-:Y:S02]  /*1dc0*/  DSETP.GEU.AND P1, PT, R6, R14, PT ;  /* 0x0000000e0600722a */ /* 0x000fe40003f2e000 */
[----:B------:R-:W-:-:S04]  /*1dd0*/  ISETP.GE.U32.AND.EX P0, PT, R12, RZ, PT, P0 ;  /* 0x000000ff0c00720c */ /* 0x000fc80003f06100 */
[----:B------:R-:W-:Y:S02]  /*1de0*/  FSEL R6, R14, R6, !P1 ;  /* 0x000000060e067208 */ /* 0x000fe40004800000 */
[----:B------:R-:W-:-:S07]  /*1df0*/  FSEL R7, R15, R7, !P1 ;  /* 0x000000070f077208 */ /* 0x000fce0004800000 */
[----:B------:R-:W-:Y:S05]  /*1e00*/  @!P0 BRA `(.L_x_104) ;  /* 0x0000000c00088947 */ /* 0x000fea0003800000 */
[----:B------:R-:W-:-:S05]  /*1e10*/  IADD3 R3, P0, PT, R3, 0x800, RZ ;  /* 0x0000080003037810 */ /* 0x000fca0007f1e0ff */
[----:B------:R-:W-:Y:S01]  /*1e20*/  IMAD.X R4, RZ, RZ, R4, P0 ;  /* 0x000000ffff047224 */ /* 0x000fe200000e0604 */
[----:B------:R-:W-:-:S04]  /*1e30*/  ISETP.GT.U32.AND P0, PT, R3, R2, PT ;  /* 0x000000020300720c */ /* 0x000fc80003f04070 */
[----:B------:R-:W-:-:S13]  /*1e40*/  ISETP.GT.U32.AND.EX P0, PT, R4, R5, PT, P0 ;  /* 0x000000050400720c */ /* 0x000fda0003f04100 */
[----:B------:R-:W-:Y:S05]  /*1e50*/  @!P0 BRA `(.L_x_105) ;  /* 0xfffffffc00508947 */ /* 0x000fea000383ffff */
.L_x_103:
[----:B------:R-:W-:Y:S01]  /*1e60*/  IMAD.IADD R5, R8, 0x1, -R3 ;  /* 0x0000000108057824 */ /* 0x000fe200078e0a03 */
[----:B------:R-:W-:Y:S01]  /*1e70*/  ISETP.GE.U32.AND P1, PT, R3, R8, PT ;  /* 0x000000080300720c */ /* 0x000fe20003f26070 */
[----:B------:R-:W-:Y:S03]  /*1e80*/  BSSY.RECONVERGENT B1, `(.L_x_104) ;  /* 0x00000ba000017945 */ /* 0x000fe60003800200 */
[----:B------:R-:W-:-:S04]  /*1e90*/  ISETP.GE.AND P0, PT, R0, R5, PT ;  /* 0x000000050000720c */ /* 0x000fc80003f06270 */
[----:B------:R-:W-:-:S13]  /*1ea0*/  ISETP.GE.U32.OR.EX P0, PT, R4, R9, P0, P1 ;  /* 0x000000090400720c */ /* 0x000fda0000706510 */
[----:B------:R-:W-:Y:S05]  /*1eb0*/  @P0 BRA `(.L_x_106) ;  /* 0x0000000800d80947 */ /* 0x000fea0003800000 */
[----:B------:R-:W-:Y:S01]  /*1ec0*/  LOP3.LUT R2, RZ, R0, RZ, 0x33, !PT ;  /* 0x00000000ff027212 */ /* 0x000fe200078e33ff */
[----:B------:R-:W-:Y:S03]  /*1ed0*/  BSSY.RECONVERGENT B2, `(.L_x_107) ;  /* 0x0000058000027945 */ /* 0x000fe60003800200 */
[----:B------:R-:W-:-:S04]  /*1ee0*/  IADD3 R2, PT, PT, -R3, R8, R2 ;  /* 0x0000000803027210 */ /* 0x000fc80007ffe102 */
[C---:B------:R-:W-:Y:S02]  /*1ef0*/  ISETP.GE.U32.AND P1, PT, R2.reuse, 0xf00, PT ;  /* 0x00000f000200780c */ /* 0x040fe40003f26070 */
[----:B------:R-:W-:Y:S01]  /*1f00*/  LEA.HI R5, R2, 0x1, RZ, 0x18 ;  /* 0x0000000102057811 */ /* 0x000fe200078fc0ff */
[----:B------:R-:W-:-:S03]  /*1f10*/  IMAD.MOV.U32 R2, RZ, RZ, R0 ;  /* 0x000000ffff027224 */ /* 0x000fc600078e0000 */
[----:B------:R-:W-:-:S04]  /*1f20*/  LOP3.LUT R42, R5, 0xf, RZ, 0xc0, !PT ;  /* 0x0000000f052a7812 */ /* 0x000fc800078ec0ff */
[----:B------:R-:W-:-:S03]  /*1f30*/  ISETP.NE.AND P0, PT, R42, RZ, PT ;  /* 0x000000ff2a00720c */ /* 0x000fc60003f05270 */
[----:B------:R-:W-:Y:S10]  /*1f40*/  @!P1 BRA `(.L_x_108) ;  /* 0x0000000400409947 */ /* 0x000ff40003800000 */
[----:B------:R-:W0:Y:S01]  /*1f50*/  LDCU.64 UR4, c[0x0][0x380] ;  /* 0x00007000ff0477ac */ /* 0x000e220008000a00 */
[----:B------:R-:W-:Y:S02]  /*1f60*/  IADD3 R9, P1, PT, R0, R3, RZ ;  /* 0x0000000300097210 */ /* 0x000fe40007f3e0ff */
[----:B------:R-:W-:-:S03]  /*1f70*/  LOP3.LUT R43, R5, 0x1fffff0, RZ, 0xc0, !PT ;  /* 0x01fffff0052b7812 */ /* 0x000fc600078ec0ff */
[----:B------:R-:W-:Y:S02]  /*1f80*/  IMAD.X R2, RZ, RZ, R4, P1 ;  /* 0x000000ffff027224 */ /* 0x000fe400008e0604 */
[----:B------:R-:W-:Y:S01]  /*1f90*/  IMAD.MOV R43, RZ, RZ, -R43 ;  /* 0x000000ffff2b7224 */ /* 0x000fe200078e0a2b */
[----:B0-----:R-:W-:-:S04]  /*1fa0*/  LEA R8, P2, R9, UR4, 0x3 ;  /* 0x0000000409087c11 */ /* 0x001fc8000f8418ff */
[----:B------:R-:W-:Y:S02]  /*1fb0*/  IADD3 R8, P1, PT, R8, 0x4000, RZ ;  /* 0x0000400008087810 */ /* 0x000fe40007f3e0ff */
[----:B------:R-:W-:Y:S01]  /*1fc0*/  LEA.HI.X R9, R9, UR5, R2, 0x3, P2 ;  /* 0x0000000509097c11 */ /* 0x000fe200090f1c02 */
[----:B------:R-:W-:-:S04]  /*1fd0*/  IMAD.MOV.U32 R2, RZ, RZ, R0 ;  /* 0x000000ffff027224 */ /* 0x000fc800078e0000 */
[----:B------:R-:W-:-:S07]  /*1fe0*/  IMAD.X R9, RZ, RZ, R9, P1 ;  /* 0x000000ffff097224 */ /* 0x000fce00008e0609 */
.L_x_109:
[----:B------:R-:W2:Y:S04]  /*1ff0*/  LDG.E.64 R10, desc[UR6][R8.64+-0x4000] ;  /* 0xffc00006080a7981 */ /* 0x000ea8000c1e1b00 */
[----:B------:R-:W3:Y:S04]  /*2000*/  LDG.E.64 R12, desc[UR6][R8.64+-0x3800] ;  /* 0xffc80006080c7981 */ /* 0x000ee8000c1e1b00 */
[----:B------:R-:W4:Y:S04]  /*2010*/  LDG.E.64 R14, desc[UR6][R8.64+-0x3000] ;  /* 0xffd00006080e7981 */ /* 0x000f28000c1e1b00 */
[----:B------:R-:W5:Y:S04]  /*2020*/  LDG.E.64 R16, desc[UR6][R8.64+-0x2800] ;  /* 0xffd8000608107981 */ /* 0x000f68000c1e1b00 */
        /* <DEDUP_REMOVED lines=11> */
[----:B------:R0:W5:Y:S01]  /*20e0*/  LDG.E.64 R40, desc[UR6][R8.64+0x3800] ;  /* 0x0038000608287981 */ /* 0x000162000c1e1b00 */
[----:B------:R-:W-:-:S02]  /*20f0*/  VIADD R43, R43, 0x10 ;  /* 0x000000102b2b7836 */ /* 0x000fc40000000000 */
[----:B------:R-:W-:-:S03]  /*2100*/  VIADD R2, R2, 0x1000 ;  /* 0x0000100002027836 */ /* 0x000fc60000000000 */
[----:B------:R-:W-:Y:S02]  /*2110*/  ISETP.NE.AND P2, PT, R43, RZ, PT ;  /* 0x000000ff2b00720c */ /* 0x000fe40003f45270 */
[----:B0-----:R-:W-:-:S05]  /*2120*/  IADD3 R8, P3, PT, R8, 0x8000, RZ ;  /* 0x0000800008087810 */ /* 0x001fca0007f7e0ff */
        /* <DEDUP_REMOVED lines=50> */
.L_x_108:
[----:B------:R-:W-:Y:S05]  /*2450*/  BSYNC.RECONVERGENT B2 ;  /* 0x0000000000027941 */ /* 0x000fea0003800200 */
.L_x_107:
[----:B------:R-:W-:Y:S05]  /*2460*/  @!P0 BRA `(.L_x_106) ;  /* 0x00000004006c8947 */ /* 0x000fea0003800000 */
[----:B------:R-:W-:Y:S01]  /*2470*/  ISETP.GE.U32.AND P1, PT, R42, 0x8, PT ;  /* 0x000000082a00780c */ /* 0x000fe20003f26070 */
[----:B------:R-:W-:Y:S01]  /*2480*/  BSSY.RECONVERGENT B2, `(.L_x_110) ;  /* 0x000002a000027945 */ /* 0x000fe20003800200 */
[----:B------:R-:W-:-:S04]  /*2490*/  LOP3.LUT R26, R5, 0x7, RZ, 0xc0, !PT ;  /* 0x00000007051a7812 */ /* 0x000fc800078ec0ff */
[----:B------:R-:W-:-:S07]  /*24a0*/  ISETP.NE.AND P0, PT, R26, RZ, PT ;  /* 0x000000ff1a00720c */ /* 0x000fce0003f05270 */
[----:B------:R-:W-:Y:S06]  /*24b0*/  @!P1 BRA `(.L_x_111) ;  /* 0x0000000000989947 */ /* 0x000fec0003800000 */
[----:B------:R-:W0:Y:S01]  /*24c0*/  LDCU.64 UR4, c[0x0][0x380] ;  /* 0x00007000ff0477ac */ /* 0x000e220008000a00 */
[----:B------:R-:W-:-:S05]  /*24d0*/  IADD3 R8, P1, PT, R2, R3, RZ ;  /* 0x0000000302087210 */ /* 0x000fca0007f3e0ff */
[----:B------:R-:W-:Y:S01]  /*24e0*/  IMAD.X R9, RZ, RZ, R4, P1 ;  /* 0x000000ffff097224 */ /* 0x000fe200008e0604 */
[----:B0-----:R-:W-:-:S04]  /*24f0*/  LEA R10, P1, R8, UR4, 0x3 ;  /* 0x00000004080a7c11 */ /* 0x001fc8000f8218ff */
        /* <DEDUP_REMOVED lines=34> */
.L_x_111:
[----:B------:R-:W-:Y:S05]  /*2720*/  BSYNC.RECONVERGENT B2 ;  /* 0x0000000000027941 */ /* 0x000fea0003800200 */
.L_x_110:
        /* <DEDUP_REMOVED lines=28> */
.L_x_113:
[----:B------:R-:W-:Y:S05]  /*28f0*/  BSYNC.RECONVERGENT B2 ;  /* 0x0000000000027941 */ /* 0x000fea0003800200 */
.L_x_112:
[----:B------:R-:W-:Y:S05]  /*2900*/  @!P0 BRA `(.L_x_106) ;  /* 0x0000000000448947 */ /* 0x000fea0003800000 */
[----:B------:R-:W0:Y:S01]  /*2910*/  LDCU.64 UR4, c[0x0][0x380] ;  /* 0x00007000ff0477ac */ /* 0x000e220008000a00 */
[----:B------:R-:W-:-:S05]  /*2920*/  IADD3 R3, P0, PT, R2, R3, RZ ;  /* 0x0000000302037210 */ /* 0x000fca0007f1e0ff */
[----:B------:R-:W-:Y:S02]  /*2930*/  IMAD.X R8, RZ, RZ, R4, P0 ;  /* 0x000000ffff087224 */ /* 0x000fe400000e0604 */
[----:B------:R-:W-:Y:S01]  /*2940*/  IMAD.MOV R4, RZ, RZ, -R18 ;  /* 0x000000ffff047224 */ /* 0x000fe200078e0a12 */
[----:B0-----:R-:W-:-:S04]  /*2950*/  LEA R5, P1, R3, UR4, 0x3 ;  /* 0x0000000403057c11 */ /* 0x001fc8000f8218ff */
[----:B------:R-:W-:-:S09]  /*2960*/  LEA.HI.X R8, R3, UR5, R8, 0x3, P1 ;  /* 0x0000000503087c11 */ /* 0x000fd200088f1c08 */
.L_x_114:
[----:B------:R-:W-:Y:S02]  /*2970*/  IMAD.MOV.U32 R2, RZ, RZ, R5 ;  /* 0x000000ffff027224 */ /* 0x000fe400078e0005 */
[----:B------:R-:W-:-:S06]  /*2980*/  IMAD.MOV.U32 R3, RZ, RZ, R8 ;  /* 0x000000ffff037224 */ /* 0x000fcc00078e0008 */
[----:B------:R-:W2:Y:S01]  /*2990*/  LDG.E.64 R2, desc[UR6][R2.64] ;  /* 0x0000000602027981 */ /* 0x000ea2000c1e1b00 */
[----:B------:R-:W-:Y:S01]  /*29a0*/  VIADD R4, R4, 0x1 ;  /* 0x0000000104047836 */ /* 0x000fe20000000000 */
[----:B------:R-:W-:-:S04]  /*29b0*/  IADD3 R5, P2, PT, R5, 0x800, RZ ;  /* 0x0000080005057810 */ /* 0x000fc80007f5e0ff */
[----:B------:R-:W-:Y:S01]  /*29c0*/  ISETP.NE.AND P1, PT, R4, RZ, PT ;  /* 0x000000ff0400720c */ /* 0x000fe20003f25270 */
[----:B------:R-:W-:Y:S01]  /*29d0*/  IMAD.X R8, RZ, RZ, R8, P2 ;  /* 0x000000ffff087224 */ /* 0x000fe200010e0608 */
[----:B--2---:R-:W-:-:S06]  /*29e0*/  DSETP.GEU.AND P0, PT, R6, R2, PT ;  /* 0x000000020600722a */ /* 0x004fcc0003f0e000 */
[----:B------:R-:W-:Y:S02]  /*29f0*/  FSEL R6, R2, R6, !P0 ;  /* 0x0000000602067208 */ /* 0x000fe40004000000 */
[----:B------:R-:W-:-:S03]  /*2a00*/  FSEL R7, R3, R7, !P0 ;  /* 0x0000000703077208 */ /* 0x000fc60004000000 */
[----:B------:R-:W-:Y:S05]  /*2a10*/  @P1 BRA `(.L_x_114) ;  /* 0xfffffffc00d41947 */ /* 0x000fea000383ffff */
.L_x_106:
[----:B------:R-:W-:Y:S05]  /*2a20*/  BSYNC.RECONVERGENT B1 ;  /* 0x0000000000017941 */ /* 0x000fea0003800200 */
.L_x_104:
        /* <DEDUP_REMOVED lines=33> */
[----:B------:R-:W-:-:S03]  /*2c40*/  @!P1 FSEL R5, R3, R5, !P0 ;  /* 0x0000000503059208 */ /* 0x000fc60004000000 */
[----:B------:R-:W-:Y:S04]  /*2c50*/  SHFL.DOWN PT, R2, R4, 0x10, 0x1f ;  /* 0x0a001f0004027f89 */ /* 0x000fe800000e0000 */
[----:B------:R-:W0:Y:S02]  /*2c60*/  SHFL.DOWN PT, R3, R5, 0x10, 0x1f ;  /* 0x0a001f0005037f89 */ /* 0x000e2400000e0000 */
[----:B0-----:R-:W-:-:S06]  /*2c70*/  DSETP.GEU.AND P0, PT, R4, R2, PT ;  /* 0x000000020400722a */ /* 0x001fcc0003f0e000 */
[----:B------:R-:W-:Y:S02]  /*2c80*/  FSEL R2, R2, R4, !P0 ;  /* 0x0000000402027208 */ /* 0x000fe40004000000 */
[----:B------:R-:W-:Y:S02]  /*2c90*/  FSEL R3, R3, R5, !P0 ;  /* 0x0000000503037208 */ /* 0x000fe40004000000 */
[----:B------:R-:W-:-:S03]  /*2ca0*/  ISETP.GT.AND P0, PT, R9, 0xf, PT ;  /* 0x0000000f0900780c */ /* 0x000fc60003f04270 */
[----:B------:R0:W-:Y:S01]  /*2cb0*/  @!P2 STS.64 [R7+0x8], R2 ;  /* 0x000008020700a388 */ /* 0x0001e20000000a00 */
[----:B------:R-:W-:Y:S01]  /*2cc0*/  BAR.SYNC.DEFER_BLOCKING 0x0 ;  /* 0x0000000000007b1d */ /* 0x000fe20000010000 */
[----:B------:R-:W-:Y:S02]  /*2cd0*/  ISETP.NE.AND P2, PT, R0, RZ, PT ;  /* 0x000000ff0000720c */ /* 0x000fe40003f45270 */
[----:B------:R-:W-:Y:S02]  /*2ce0*/  FSEL R0, R4, R2, P0 ;  /* 0x0000000204007208 */ /* 0x000fe40000000000 */
[----:B------:R-:W-:-:S03]  /*2cf0*/  FSEL R5, R5, R3, P0 ;  /* 0x0000000305057208 */ /* 0x000fc60000000000 */
[----:B0-----:R-:W-:Y:S02]  /*2d00*/  IMAD.MOV.U32 R2, RZ, RZ, R0 ;  /* 0x000000ffff027224 */ /* 0x001fe400078e0000 */
[----:B------:R-:W-:-:S04]  /*2d10*/  IMAD.MOV.U32 R3, RZ, RZ, R5 ;  /* 0x000000ffff037224 */ /* 0x000fc800078e0005 */
[----:B------:R-:W-:Y:S05]  /*2d20*/  @P2 BRA `(.L_x_102) ;  /* 0x0000000000702947 */ /* 0x000fea0003800000 */
        /* <DEDUP_REMOVED lines=27> */
[----:B------:R-:W-:-:S07]  /*2ee0*/  FSEL R3, R3, R5, !P0 ;  /* 0x0000000503037208 */ /* 0x000fce0004000000 */
.L_x_102:
[----:B------:R-:W-:Y:S05]  /*2ef0*/  BSYNC.RECONVERGENT B0 ;  /* 0x0000000000007941 */ /* 0x000fea0003800200 */
.L_x_87:
[----:B------:R-:W-:Y:S05]  /*2f00*/  @P2 EXIT ;  /* 0x000000000000294d */ /* 0x000fea0003800000 */
[----:B------:R-:W1:Y:S02]  /*2f10*/  LDC R7, c[0x0][0x39c] ;  /* 0x0000e700ff077b82 */ /* 0x000e640000000800 */
[----:B-1----:R-:W1:Y:S02]  /*2f20*/  F2F.F64.F32 R4, R7 ;  /* 0x0000000700047310 */ /* 0x002e640000201800 */
[----:B-1----:R-:W-:-:S04]  /*2f30*/  DSETP.GT.AND P0, PT, R2, R4, PT ;  /* 0x000000040200722a */ /* 0x002fc80003f04000 */
[----:B------:R-:W1:Y:S10]  /*2f40*/  LDC.64 R4, c[0x0][0x388] ;  /* 0x0000e200ff047b82 */ /* 0x000e740000000a00 */
[----:B------:R-:W1:Y:S02]  /*2f50*/  @P0 F2F.F32.F64 R7, R2 ;  /* 0x0000000200070310 */ /* 0x000e640000301000 */
[----:B-1----:R-:W-:Y:S01]  /*2f60*/  STG.E desc[UR6][R4.64], R7 ;  /* 0x0000000704007986 */ /* 0x002fe2000c101906 */
[----:B------:R-:W-:Y:S05]  /*2f70*/  EXIT ;  /* 0x000000000000794d */ /* 0x000fea0003800000 */
.L_x_115:
        /* <DEDUP_REMOVED lines=16> */
.L_x_249:


//--------------------- .text._ZN3cub18CUB_300001_SM_10006detail6reduce28DeviceReduceSingleTileKernelINS2_10policy_hubIdjN4cuda3__47maximumIdEEE10Policy1000EPdPfiS8_fdNS5_3std3__410__identityEEEvT0_T1_T2_T3_T4_T6_ --------------------------
	.section	.text._ZN3cub18CUB_300001_SM_10006detail6reduce28DeviceReduceSingleTileKernelINS2_10policy_hubIdjN4cuda3__47maximumIdEEE10Policy1000EPdPfiS8_fdNS5_3std3__410__identityEEEvT0_T1_T2_T3_T4_T6_,"ax",@progbits
	.align	128
        .global         _ZN3cub18CUB_300001_SM_10006detail6reduce28DeviceReduceSingleTileKernelINS2_10policy_hubIdjN4cuda3__47maximumIdEEE10Policy1000EPdPfiS8_fdNS5_3std3__410__identityEEEvT0_T1_T2_T3_T4_T6_
        .type           _ZN3cub18CUB_300001_SM_10006detail6reduce28DeviceReduceSingleTileKernelINS2_10policy_hubIdjN4cuda3__47maximumIdEEE10Policy1000EPdPfiS8_fdNS5_3std3__410__identityEEEvT0_T1_T2_T3_T4_T6_,@function
        .size           _ZN3cub18CUB_300001_SM_10006detail6reduce28DeviceReduceSingleTileKernelINS2_10policy_hubIdjN4cuda3__47maximumIdEEE10Policy1000EPdPfiS8_fdNS5_3std3__410__identityEEEvT0_T1_T2_T3_T4_T6_,(.L_x_250 - _ZN3cub18CUB_300001_SM_10006detail6reduce28DeviceReduceSingleTileKernelINS2_10policy_hubIdjN4cuda3__47maximumIdEEE10Policy1000EPdPfiS8_fdNS5_3std3__410__identityEEEvT0_T1_T2_T3_T4_T6_)
        .other          _ZN3cub18CUB_300001_SM_10006detail6reduce28DeviceReduceSingleTileKernelINS2_10policy_hubIdjN4cuda3__47maximumIdEEE10Policy1000EPdPfiS8_fdNS5_3std3__410__identityEEEvT0_T1_T2_T3_T4_T6_,@"STO_CUDA_ENTRY STV_DEFAULT"
_ZN3cub18CUB_300001_SM_10006detail6reduce28DeviceReduceSingleTileKernelINS2_10policy_hubIdjN4cuda3__47maximumIdEEE10Policy1000EPdPfiS8_fdNS5_3std3__410__identityEEEvT0_T1_T2_T3_T4_T6_:
.text._ZN3cub18CUB_300001_SM_10006detail6reduce28DeviceReduceSingleTileKernelINS2_10policy_hubIdjN4cuda3__47maximumIdEEE10Policy1000EPdPfiS8_fdNS5_3std3__410__identityEEEvT0_T1_T2_T3_T4_T6_:
        /* <DEDUP_REMOVED lines=13> */
.L_x_116:
        /* <DEDUP_REMOVED lines=16> */
.L_x_121:
[----:B------:R-:W-:Y:S05]  /*01d0*/  BSYNC.RECONVERGENT B1 ;  /* 0x0000000000017941 */ /* 0x000fea0003800200 */
.L_x_120:
        /* <DEDUP_REMOVED lines=17> */
.L_x_126:
        /* <DEDUP_REMOVED lines=12> */
.L_x_125:
[----:B------:R-:W-:Y:S05]  /*03b0*/  BSYNC.RECONVERGENT B2 ;  /* 0x0000000000027941 */ /* 0x000fea0003800200 */
.L_x_124:
        /* <DEDUP_REMOVED lines=9> */
.L_x_129:
        /* <DEDUP_REMOVED lines=74> */
.L_x_128:
[----:B------:R-:W-:Y:S05]  /*08f0*/  BSYNC.RECONVERGENT B2 ;  /* 0x0000000000027941 */ /* 0x000fea0003800200 */
.L_x_127:
        /* <DEDUP_REMOVED lines=42> */
.L_x_131:
[----:B------:R-:W-:Y:S05]  /*0ba0*/  BSYNC.RECONVERGENT B2 ;  /* 0x0000000000027941 */ /* 0x000fea0003800200 */
.L_x_130:
        /* <DEDUP_REMOVED lines=20> */
.L_x_123:
[----:B------:R-:W-:Y:S05]  /*0cf0*/  BSYNC.RECONVERGENT B1 ;  /* 0x0000000000017941 */ /* 0x000fea0003800200 */
.L_x_122:
        /* <DEDUP_REMOVED lines=81> */
.L_x_132:
        /* <DEDUP_REMOVED lines=108> */
.L_x_119:
        /* <DEDUP_REMOVED lines=38> */
.L_x_136:
        /* <DEDUP_REMOVED lines=37> */
.L_x_134:
        /* <DEDUP_REMOVED lines=19> */
.L_x_140:
        /* <DEDUP_REMOVED lines=10> */
.L_x_139:
[----:B------:R-:W-:Y:S05]  /*1f50*/  BSYNC.RECONVERGENT B2 ;  /* 0x0000000000027941 */ /* 0x000fea0003800200 */
.L_x_138:
        /* <DEDUP_REMOVED lines=16> */
.L_x_143:
        /* <DEDUP_REMOVED lines=77> */
.L_x_142:
[----:B------:R-:W-:Y:S05]  /*2530*/  BSYNC.RECONVERGENT B2 ;  /* 0x0000000000027941 */ /* 0x000fea0003800200 */
.L_x_141:
        /* <DEDUP_REMOVED lines=44> */
.L_x_145:
[----:B------:R-:W-:Y:S05]  /*2800*/  BSYNC.RECONVERGENT B2 ;  /* 0x0000000000027941 */ /* 0x000fea0003800200 */
.L_x_144:
        /* <DEDUP_REMOVED lines=19> */
.L_x_137:
[----:B------:R-:W-:Y:S05]  /*2940*/  BSYNC.RECONVERGENT B1 ;  /* 0x0000000000017941 */ /* 0x000fea0003800200 */
.L_x_135:
        /* <DEDUP_REMOVED lines=75> */
.L_x_118:
        /* <DEDUP_REMOVED lines=12> */
.L_x_148:
[----:B------:R-:W-:Y:S05]  /*2ec0*/  BSYNC.RECONVERGENT B1 ;  /* 0x0000000000017941 */ /* 0x000fea0003800200 */
.L_x_147:
        /* <DEDUP_REMOVED lines=17> */
.L_x_153:
        /* <DEDUP_REMOVED lines=12> */
.L_x_152:
[----:B------:R-:W-:Y:S05]  /*30a0*/  BSYNC.RECONVERGENT B2 ;  /* 0x0000000000027941 */ /* 0x000fea0003800200 */
.L_x_151:
        /* <DEDUP_REMOVED lines=9> */
.L_x_156:
        /* <DEDUP_REMOVED lines=74> */
.L_x_155:
[----:B------:R-:W-:Y:S05]  /*35e0*/  BSYNC.RECONVERGENT B2 ;  /* 0x0000000000027941 */ /* 0x000fea0003800200 */
.L_x_154:
        /* <DEDUP_REMOVED lines=42> */
.L_x_158:
[----:B------:R-:W-:Y:S05]  /*3890*/  BSYNC.RECONVERGENT B2 ;  /* 0x0000000000027941 */ /* 0x000fea0003800200 */
.L_x_157:
        /* <DEDUP_REMOVED lines=20> */
.L_x_150:
[----:B------:R-:W-:Y:S05]  /*39e0*/  BSYNC.RECONVERGENT B1 ;  /* 0x0000000000017941 */ /* 0x000fea0003800200 */
.L_x_149:
        /* <DEDUP_REMOVED lines=85> */
.L_x_159:
        /* <DEDUP_REMOVED lines=108> */
.L_x_146:
        /* <DEDUP_REMOVED lines=38> */
.L_x_162:
        /* <DEDUP_REMOVED lines=40> */
.L_x_160:
        /* <DEDUP_REMOVED lines=20> */
.L_x_166:
        /* <DEDUP_REMOVED lines=10> */
.L_x_165:
[----:B------:R-:W-:Y:S05]  /*4cc0*/  BSYNC.RECONVERGENT B2 ;  /* 0x0000000000027941 */ /* 0x000fea0003800200 */
.L_x_164:
        /* <DEDUP_REMOVED lines=17> */
.L_x_169:
        /* <DEDUP_REMOVED lines=77> */
.L_x_168:
[----:B------:R-:W-:Y:S05]  /*52b0*/  BSYNC.RECONVERGENT B2 ;  /* 0x0000000000027941 */ /* 0x000fea0003800200 */
.L_x_167:
        /* <DEDUP_REMOVED lines=45> */
.L_x_171:
[----:B------:R-:W-:Y:S05]  /*5590*/  BSYNC.RECONVERGENT B2 ;  /* 0x0000000000027941 */ /* 0x000fea0003800200 */
.L_x_170:
        /* <DEDUP_REMOVED lines=20> */
.L_x_163:
[----:B------:R-:W-:Y:S05]  /*56e0*/  BSYNC.RECONVERGENT B1 ;  /* 0x0000000000017941 */ /* 0x000fea0003800200 */
.L_x_161:
        /* <DEDUP_REMOVED lines=82> */
.L_x_133:
[----:B------:R-:W-:Y:S05]  /*5c10*/  BSYNC.RECONVERGENT B0 ;  /* 0x0000000000007941 */ /* 0x000fea0003800200 */
.L_x_117:
        /* <DEDUP_REMOVED lines=8> */
.L_x_172:
        /* <DEDUP_REMOVED lines=14> */
.L_x_250:


//--------------------- .text._ZN3cub18CUB_300001_SM_10006detail6reduce18DeviceReduceKernelINS2_10policy_hubIdjN4cuda3__47maximumIdEEE10Policy1000EN6thrust24THRUST_300001_SM_1000_NS10device_ptrIdEEjS8_dNS5_3std3__410__identityEEEvT0_PT3_T1_NS0_13GridEvenShareISL_EET2_T4_ --------------------------
	.section	.text._ZN3cub18CUB_300001_SM_10006detail6reduce18DeviceReduceKernelINS2_10policy_hubIdjN4cuda3__47maximumIdEEE10Policy1000EN6thrust24THRUST_300001_SM_1000_NS10device_ptrIdEEjS8_dNS5_3std3__410__identityEEEvT0_PT3_T1_NS0_13GridEvenShareISL_EET2_T4_,"ax",@progbits
	.align	128
        .global         _ZN3cub18CUB_300001_SM_10006detail6reduce18DeviceReduceKernelINS2_10policy_hubIdjN4cuda3__47maximumIdEEE10Policy1000EN6thrust24THRUST_300001_SM_1000_NS10device_ptrIdEEjS8_dNS5_3std3__410__identityEEEvT0_PT3_T1_NS0_13GridEvenShareISL_EET2_T4_
        .type           _ZN3cub18CUB_300001_SM_10006detail6reduce18DeviceReduceKernelINS2_10policy_hubIdjN4cuda3__47maximumIdEEE10Policy1000EN6thrust24THRUST_300001_SM_1000_NS10device_ptrIdEEjS8_dNS5_3std3__410__identityEEEvT0_PT3_T1_NS0_13GridEvenShareISL_EET2_T4_,@function
        .size           _ZN3cub18CUB_300001_SM_10006detail6reduce18DeviceReduceKernelINS2_10policy_hubIdjN4cuda3__47maximumIdEEE10Policy1000EN6thrust24THRUST_300001_SM_1000_NS10device_ptrIdEEjS8_dNS5_3std3__410__identityEEEvT0_PT3_T1_NS0_13GridEvenShareISL_EET2_T4_,(.L_x_251 - _ZN3cub18CUB_300001_SM_10006detail6reduce18DeviceReduceKernelINS2_10policy_hubIdjN4cuda3__47maximumIdEEE10Policy1000EN6thrust24THRUST_300001_SM_1000_NS10device_ptrIdEEjS8_dNS5_3std3__410__identityEEEvT0_PT3_T1_NS0_13GridEvenShareISL_EET2_T4_)
        .other          _ZN3cub18CUB_300001_SM_10006detail6reduce18DeviceReduceKernelINS2_10policy_hubIdjN4cuda3__47maximumIdEEE10Policy1000EN6thrust24THRUST_300001_SM_1000_NS10device_ptrIdEEjS8_dNS5_3std3__410__identityEEEvT0_PT3_T1_NS0_13GridEvenShareISL_EET2_T4_,@"STO_CUDA_ENTRY STV_DEFAULT"
_ZN3cub18CUB_300001_SM_10006detail6reduce18DeviceReduceKernelINS2_10policy_hubIdjN4cuda3__47maximumIdEEE10Policy1000EN6thrust24THRUST_300001_SM_1000_NS10device_ptrIdEEjS8_dNS5_3std3__410__identityEEEvT0_PT3_T1_NS0_13GridEvenShareISL_EET2_T4_:
.text._ZN3cub18CUB_300001_SM_10006detail6reduce18DeviceReduceKernelINS2_10policy_hubIdjN4cuda3__47maximumIdEEE10Policy1000EN6thrust24THRUST_300001_SM_1000_NS10device_ptrIdEEjS8_dNS5_3std3__410__identityEEEvT0_PT3_T1_NS0_13GridEvenShareISL_EET2_T4_:
[----:B------:R-:W-:Y:S08]  /*0000*/  LDC R1, c[0x0][0x37c] ;  /* 0x0000df00ff017b82 */ /* 0x000ff00000000800 */
[----:B------:R-:W0:Y:S01]  /*0010*/  S2UR UR10, SR_CTAID.X ;  /* 0x00000000000a79c3 */ /* 0x000e220000002500 */
[----:B------:R-:W1:Y:S01]  /*0020*/  LDCU.64 UR12, c[0x0][0x3a8] ;  /* 0x00007500ff0c77ac */ /* 0x000e620008000a00 */
[----:B------:R-:W-:Y:S01]  /*0030*/  BSSY.RECONVERGENT B0, `(.L_x_173) ;  /* 0x000033f000007945 */ /* 0x000fe20003800200 */
[----:B------:R-:W2:Y:S01]  /*0040*/  LDCU.64 UR8, c[0x0][0x358] ;  /* 0x00006b00ff0877ac */ /* 0x000ea20008000a00 */
[----:B-1----:R-:W-:Y:S01]  /*0050*/  IMAD.U32 R4, RZ, RZ, UR12 ;  /* 0x0000000cff047e24 */ /* 0x002fe2000f8e00ff */
[----:B------:R-:W-:-:S02]  /*0060*/  USHF.L.U32 UR4, UR13, 0xb, URZ ;  /* 0x0000000b0d047899 */ /* 0x000fc400080006ff */
[----:B0-----:R-:W-:-:S06]  /*0070*/  USHF.L.U32 UR6, UR10, 0xb, URZ ;  /* 0x0000000b0a067899 */ /* 0x001fcc00080006ff */
[----:B------:R-:W-:-:S05]  /*0080*/  VIADD R2, R4, -UR6 ;  /* 0x8000000604027c36 */ /* 0x000fca0008000000 */
[----:B------:R-:W-:-:S13]  /*0090*/  ISETP.GT.U32.AND P0, PT, R2, 0x7ff, PT ;  /* 0x000007ff0200780c */ /* 0x000fda0003f04070 */
[----:B--2---:R-:W-:Y:S05]  /*00a0*/  @P0 BRA `(.L_x_174) ;  /* 0x0000001800940947 */ /* 0x004fea0003800000 */
[----:B------:R-:W0:Y:S01]  /*00b0*/  S2R R3, SR_TID.X ;  /* 0x0000000000037919 */ /* 0x000e220000002100 */
[----:B------:R-:W-:Y:S01]  /*00c0*/  BSSY.RECONVERGENT B1, `(.L_x_175) ;  /* 0x000000a000017945 */ /* 0x000fe20003800200 */
[----:B------:R-:W-:Y:S02]  /*00d0*/  CS2R R14, SRZ ;  /* 0x00000000000e7805 */ /* 0x000fe4000001ff00 */
[----:B0-----:R-:W-:Y:S01]  /*00e0*/  ISETP.GE.U32.AND P0, PT, R3, R2, PT ;  /* 0x000000020300720c */ /* 0x001fe20003f06070 */
[----:B------:R-:W-:-:S12]  /*00f0*/  IMAD.MOV.U32 R21, RZ, RZ, R3 ;  /* 0x000000ffff157224 */ /* 0x000fd800078e0003 */
[----:B------:R-:W-:Y:S05]  /*0100*/  @P0 BRA `(.L_x_176) ;  /* 0x0000000000140947 */ /* 0x000fea0003800000 */
[----:B------:R-:W0:Y:S01]  /*0110*/  LDC.64 R14, c[0x0][0x380] ;  /* 0x0000e000ff0e7b82 */ /* 0x000e220000000a00 */
[----:B------:R-:W-:-:S04]  /*0120*/  VIADD R5, R3, UR6 ;  /* 0x0000000603057c36 */ /* 0x000fc80008000000 */
[----:B0-----:R-:W-:-:S06]  /*0130*/  IMAD.WIDE.U32 R14, R5, 0x8, R14 ;  /* 0x00000008050e7825 */ /* 0x001fcc00078e000e */
[----:B------:R-:W5:Y:S01]  /*0140*/  LDG.E.64 R14, desc[UR8][R14.64] ;  /* 0x000000080e0e7981 */ /* 0x000f62000c1e1b00 */
[----:B------:R-:W-:-:S07]  /*0150*/  VIADD R21, R3, 0x100 ;  /* 0x0000010003157836 */ /* 0x000fce0000000000 */
.L_x_176:
[----:B------:R-:W-:Y:S05]  /*0160*/  BSYNC.RECONVERGENT B1 ;  /* 0x0000000000017941 */ /* 0x000fea0003800200 */
.L_x_175:
[----:B------:R-:W-:Y:S01]  /*0170*/  ISETP.GE.U32.AND P0, PT, R21, R2, PT ;  /* 0x000000021500720c */ /* 0x000fe20003f06070 */
[----:B------:R-:W-:-:S12]  /*0180*/  BSSY.RECONVERGENT B1, `(.L_x_177) ;  /* 0x00000de000017945 */ /* 0x000fd80003800200 */
[----:B------:R-:W-:Y:S05]  /*0190*/  @P0 BRA `(.L_x_178) ;  /* 0x0000000c00700947 */ /* 0x000fea0003800000 */
[----:B------:R-:W-:Y:S01]  /*01a0*/  LOP3.LUT R5, RZ, R21, RZ, 0x33, !PT ;  /* 0x00000015ff057212 */ /* 0x000fe200078e33ff */
[----:B------:R-:W-:Y:S03]  /*01b0*/  BSSY.RECONVERGENT B2, `(.L_x_179) ;  /* 0x0000072000027945 */ /* 0x000fe60003800200 */
[----:B------:R-:W-:-:S04]  /*01c0*/  IADD3 R5, PT, PT, R4, -UR6, R5 ;  /* 0x8000000604057c10 */ /* 0x000fc8000fffe005 */
[C---:B------:R-:W-:Y:S02]  /*01d0*/  ISETP.GE.U32.AND P0, PT, R5.reuse, 0xf00, PT ;  /* 0x00000f000500780c */ /* 0x040fe40003f06070 */
[----:B------:R-:W-:-:S04]  /*01e0*/  LEA.HI R0, R5, 0x1, RZ, 0x18 ;  /* 0x0000000105007811 */ /* 0x000fc800078fc0ff */
[----:B------:R-:W-:-:S07]  /*01f0*/  LOP3.LUT R4, R0, 0xf, RZ, 0xc0, !PT ;  /* 0x0000000f00047812 */ /* 0x000fce00078ec0ff */
[----:B------:R-:W-:Y:S05]  /*0200*/  @!P0 BRA `(.L_x_180) ;  /* 0x0000000400b08947 */ /* 0x000fea0003800000 */
[----:B------:R-:W0:Y:S01]  /*0210*/  LDC.64 R6, c[0x0][0x380] ;  /* 0x0000e000ff067b82 */ /* 0x000e220000000a00 */
[----:B------:R-:W-:Y:S01]  /*0220*/  LOP3.LUT R25, R0, 0x1fffff0, RZ, 0xc0, !PT ;  /* 0x01fffff000197812 */ /* 0x000fe200078ec0ff */
[----:B------:R-:W-:Y:S01]  /*0230*/  BSSY.RECONVERGENT B3, `(.L_x_181) ;  /* 0x0000068000037945 */ /* 0x000fe20003800200 */
[C---:B------:R-:W-:Y:S01]  /*0240*/  LOP3.LUT R24, R21.reuse, 0x800, RZ, 0xfc, !PT ;  /* 0x0000080015187812 */ /* 0x040fe200078efcff */
[----:B------:R-:W-:Y:S02]  /*0250*/  VIADD R5, R21, UR6 ;  /* 0x0000000615057c36 */ /* 0x000fe40008000000 */
[----:B------:R-:W-:-:S07]  /*0260*/  IMAD.MOV R25, RZ, RZ, -R25 ;  /* 0x000000ffff197224 */ /* 0x000fce00078e0a19 */
.L_x_182:
[----:B0-----:R-:W-:-:S04]  /*0270*/  IMAD.WIDE.U32 R8, R5, 0x8, R6 ;  /* 0x0000000805087825 */ /* 0x001fc800078e0006 */
[----:B------:R-:W-:Y:S02]  /*0280*/  VIADD R23, R5, 0x100 ;  /* 0x0000010005177836 */ /* 0x000fe40000000000 */
[----:B------:R-:W2:Y:S02]  /*0290*/  LDG.E.64 R8, desc[UR8][R8.64] ;  /* 0x0000000808087981 */ /* 0x000ea4000c1e1b00 */
[----:B------:R-:W-:-:S06]  /*02a0*/  IMAD.WIDE.U32 R22, R23, 0x8, R6 ;  /* 0x0000000817167825 */ /* 0x000fcc00078e0006 */
[----:B------:R-:W3:Y:S01]  /*02b0*/  LDG.E.64 R22, desc[UR8][R22.64] ;  /* 0x0000000816167981 */ /* 0x000ee2000c1e1b00 */
[----:B------:R-:W-:-:S04]  /*02c0*/  VIADD R21, R5, 0x200 ;  /* 0x0000020005157836 */ /* 0x000fc80000000000 */
[----:B------:R-:W-:-:S04]  /*02d0*/  IMAD.WIDE.U32 R20, R21, 0x8, R6 ;  /* 0x0000000815147825 */ /* 0x000fc800078e0006 */
[----:B------:R-:W-:Y:S02]  /*02e0*/  VIADD R19, R5, 0x300 ;  /* 0x0000030005137836 */ /* 0x000fe40000000000 */
[----:B------:R-:W4:Y:S02]  /*02f0*/  LDG.E.64 R20, desc[UR8][R20.64] ;  /* 0x0000000814147981 */ /* 0x000f24000c1e1b00 */
        /* <DEDUP_REMOVED lines=9> */
[----:B------:R-:W-:-:S06]  /*0390*/  IMAD.WIDE.U32 R10, R11, 0x8, R6 ;  /* 0x000000080b0a7825 */ /* 0x000fcc00078e0006 */
[----:B------:R-:W4:Y:S01]  /*03a0*/  LDG.E.64 R10, desc[UR8][R10.64] ;  /* 0x000000080a0a7981 */ /* 0x000f22000c1e1b00 */
[----:B--2--5:R-:W-:-:S06]  /*03b0*/  DSETP.GEU.AND P0, PT, R14, R8, PT ;  /* 0x000000080e00722a */ /* 0x024fcc0003f0e000 */
[----:B------:R-:W-:Y:S02]  /*03c0*/  FSEL R14, R8, R14, !P0 ;  /* 0x0000000e080e7208 */ /* 0x000fe40004000000 */
[----:B------:R-:W-:Y:S01]  /*03d0*/  FSEL R15, R9, R15, !P0 ;  /* 0x0000000f090f7208 */ /* 0x000fe20004000000 */
[----:B------:R-:W-:-:S04]  /*03e0*/  VIADD R9, R5, 0x700 ;  /* 0x0000070005097836 */ /* 0x000fc80000000000 */
[----:B------:R-:W-:Y:S01]  /*03f0*/  IMAD.WIDE.U32 R8, R9, 0x8, R6 ;  /* 0x0000000809087825 */ /* 0x000fe200078e0006 */
[----:B---3--:R-:W-:-:S05]  /*0400*/  DSETP.GEU.AND P0, PT, R14, R22, PT ;  /* 0x000000160e00722a */ /* 0x008fca0003f0e000 */
[----:B------:R-:W2:Y:S01]  /*0410*/  LDG.E.64 R8, desc[UR8][R8.64] ;  /* 0x0000000808087981 */ /* 0x000ea2000c1e1b00 */
[----:B------:R-:W-:Y:S01]  /*0420*/  FSEL R15, R23, R15, !P0 ;  /* 0x0000000f170f7208 */ /* 0x000fe20004000000 */
[----:B------:R-:W-:Y:S01]  /*0430*/  VIADD R23, R5, 0x800 ;  /* 0x0000080005177836 */ /* 0x000fe20000000000 */
[----:B------:R-:W-:-:S03]  /*0440*/  FSEL R14, R22, R14, !P0 ;  /* 0x0000000e160e7208 */ /* 0x000fc60004000000 */
[----:B------:R-:W-:-:S06]  /*0450*/  IMAD.WIDE.U32 R22, R23, 0x8, R6 ;  /* 0x0000000817167825 */ /* 0x000fcc00078e0006 */
[----:B------:R-:W3:Y:S01]  /*0460*/  LDG.E.64 R22, desc[UR8][R22.64] ;  /* 0x0000000816167981 */ /* 0x000ee2000c1e1b00 */
[----:B----4-:R-:W-:-:S06]  /*0470*/  DSETP.GEU.AND P0, PT, R14, R20, PT ;  /* 0x000000140e00722a */ /* 0x010fcc0003f0e000 */
[----:B------:R-:W-:Y:S02]  /*0480*/  FSEL R14, R20, R14, !P0 ;  /* 0x0000000e140e7208 */ /* 0x000fe40004000000 */
[----:B------:R-:W-:Y:S01]  /*0490*/  FSEL R15, R21, R15, !P0 ;  /* 0x0000000f150f7208 */ /* 0x000fe20004000000 */
[----:B------:R-:W-:-:S04]  /*04a0*/  VIADD R21, R5, 0x900 ;  /* 0x0000090005157836 */ /* 0x000fc80000000000 */
[----:B------:R-:W-:Y:S01]  /*04b0*/  IMAD.WIDE.U32 R20, R21, 0x8, R6 ;  /* 0x0000000815147825 */ /* 0x000fe200078e0006 */
[----:B------:R-:W-:-:S05]  /*04c0*/  DSETP.GEU.AND P0, PT, R14, R18, PT ;  /* 0x000000120e00722a */ /* 0x000fca0003f0e000 */
[----:B------:R-:W4:Y:S01]  /*04d0*/  LDG.E.64 R20, desc[UR8][R20.64] ;  /* 0x0000000814147981 */ /* 0x000f22000c1e1b00 */
        /* <DEDUP_REMOVED lines=21> */
[----:B------:R-:W-:-:S06]  /*0630*/  IMAD.WIDE.U32 R12, R13, 0x8, R6 ;  /* 0x000000080d0c7825 */ /* 0x000fcc00078e0006 */
[----:B------:R-:W4:Y:S01]  /*0640*/  LDG.E.64 R12, desc[UR8][R12.64] ;  /* 0x000000080c0c7981 */ /* 0x000f22000c1e1b00 */
[----:B--2---:R-:W-:-:S06]  /*0650*/  DSETP.GEU.AND P0, PT, R10, R8, PT ;  /* 0x000000080a00722a */ /* 0x004fcc0003f0e000 */
        /* <DEDUP_REMOVED lines=24> */
[----:B------:R-:W-:-:S05]  /*07e0*/  VIADD R25, R25, 0x10 ;  /* 0x0000001019197836 */ /* 0x000fca0000000000 */
[----:B------:R-:W-:Y:S02]  /*07f0*/  FSEL R8, R12, R8, !P0 ;  /* 0x000000080c087208 */ /* 0x000fe40004000000 */
[----:B------:R-:W-:Y:S02]  /*0800*/  FSEL R9, R13, R9, !P0 ;  /* 0x000000090d097208 */ /* 0x000fe40004000000 */
[----:B------:R-:W-:Y:S01]  /*0810*/  ISETP.NE.AND P1, PT, R25, RZ, PT ;  /* 0x000000ff1900720c */ /* 0x000fe20003f25270 */
[----:B------:R-:W-:Y:S02]  /*0820*/  VIADD R24, R24, 0x1000 ;  /* 0x0000100018187836 */ /* 0x000fe40000000000 */
[----:B------:R-:W-:Y:S01]  /*0830*/  VIADD R5, R5, 0x1000 ;  /* 0x0000100005057836 */ /* 0x000fe20000000000 */
[----:B--2---:R-:W-:-:S06]  /*0840*/  DSETP.GEU.AND P0, PT, R8, R10, PT ;  /* 0x0000000a0800722a */ /* 0x004fcc0003f0e000 */
[----:B------:R-:W-:Y:S02]  /*0850*/  FSEL R8, R10, R8, !P0 ;  /* 0x000000080a087208 */ /* 0x000fe40004000000 */
[----:B------:R-:W-:-:S06]  /*0860*/  FSEL R9, R11, R9, !P0 ;  /* 0x000000090b097208 */ /* 0x000fcc0004000000 */
[----:B---3--:R-:W-:-:S06]  /*0870*/  DSETP.GEU.AND P0, PT, R8, R22, PT ;  /* 0x000000160800722a */ /* 0x008fcc0003f0e000 */
[----:B------:R-:W-:Y:S02]  /*0880*/  FSEL R14, R22, R8, !P0 ;  /* 0x00000008160e7208 */ /* 0x000fe40004000000 */
[----:B------:R-:W-:Y:S01]  /*0890*/  FSEL R15, R23, R9, !P0 ;  /* 0x00000009170f7208 */ /* 0x000fe20004000000 */
[----:B------:R-:W-:Y:S06]  /*08a0*/  @P1 BRA `(.L_x_182) ;  /* 0xfffffff800701947 */ /* 0x000fec000383ffff */
[----:B------:R-:W-:Y:S05]  /*08b0*/  BSYNC.RECONVERGENT B3 ;  /* 0x0000000000037941 */ /* 0x000fea0003800200 */
.L_x_181:
[----:B------:R-:W-:-:S07]  /*08c0*/  VIADD R21, R24, 0xfffff800 ;  /* 0xfffff80018157836 */ /* 0x000fce0000000000 */
.L_x_180:
[----:B------:R-:W-:Y:S05]  /*08d0*/  BSYNC.RECONVERGENT B2 ;  /* 0x0000000000027941 */ /* 0x000fea0003800200 */
.L_x_179:
[----:B------:R-:W-:-:S13]  /*08e0*/  ISETP.NE.AND P0, PT, R4, RZ, PT ;  /* 0x000000ff0400720c */ /* 0x000fda0003f05270 */
[----:B------:R-:W-:Y:S05]  /*08f0*/  @!P0 BRA `(.L_x_178) ;  /* 0x0000000400988947 */ /* 0x000fea0003800000 */
[----:B------:R-:W-:Y:S01]  /*0900*/  ISETP.GE.U32.AND P1, PT, R4, 0x8, PT ;  /* 0x000000080400780c */ /* 0x000fe20003f26070 */
[----:B------:R-:W-:Y:S01]  /*0910*/  BSSY.RECONVERGENT B2, `(.L_x_183) ;  /* 0x0000036000027945 */ /* 0x000fe20003800200 */
[----:B------:R-:W-:-:S04]  /*0920*/  LOP3.LUT R20, R0, 0x7, RZ, 0xc0, !PT ;  /* 0x0000000700147812 */ /* 0x000fc800078ec0ff */
[----:B------:R-:W-:-:S07]  /*0930*/  ISETP.NE.AND P0, PT, R20, RZ, PT ;  /* 0x000000ff1400720c */ /* 0x000fce0003f05270 */
[----:B------:R-:W-:Y:S06]  /*0940*/  @!P1 BRA `(.L_x_184) ;  /* 0x0000000000c89947 */ /* 0x000fec0003800000 */
[----:B------:R-:W0:Y:S01]  /*0950*/  LDC.64 R4, c[0x0][0x380] ;  /* 0x0000e000ff047b82 */ /* 0x000e220000000a00 */
[----:B------:R-:W-:-:S04]  /*0960*/  VIADD R25, R21, UR6 ;  /* 0x0000000615197c36 */ /* 0x000fc80008000000 */
[C---:B------:R-:W-:Y:S02]  /*0970*/  VIADD R9, R25.reuse, 0x100 ;  /* 0x0000010019097836 */ /* 0x040fe40000000000 */
[----:B0-----:R-:W-:-:S06]  /*0980*/  IMAD.WIDE.U32 R6, R25, 0x8, R4 ;  /* 0x0000000819067825 */ /* 0x001fcc00078e0004 */
[----:B------:R-:W2:Y:S01]  /*0990*/  LDG.E.64 R6, desc[UR8][R6.64] ;  /* 0x0000000806067981 */ /* 0x000ea2000c1e1b00 */
[----:B------:R-:W-:-:S04]  /*09a0*/  IMAD.WIDE.U32 R8, R9, 0x8, R4 ;  /* 0x0000000809087825 */ /* 0x000fc800078e0004 */
[----:B------:R-:W-:Y:S02]  /*09b0*/  VIADD R11, R25, 0x200 ;  /* 0x00000200190b7836 */ /* 0x000fe40000000000 */
[----:B------:R-:W3:Y:S02]  /*09c0*/  LDG.E.64 R8, desc[UR8][R8.64] ;  /* 0x0000000808087981 */ /* 0x000ee4000c1e1b00 */
        /* <DEDUP_REMOVED lines=42> */
.L_x_184:
[----:B------:R-:W-:Y:S05]  /*0c70*/  BSYNC.RECONVERGENT B2 ;  /* 0x0000000000027941 */ /* 0x000fea0003800200 */
.L_x_183:
        /* <DEDUP_REMOVED lines=32> */
.L_x_186:
[----:B------:R-:W-:Y:S05]  /*0e80*/  BSYNC.RECONVERGENT B2 ;  /* 0x0000000000027941 */ /* 0x000fea0003800200 */
.L_x_185:
[----:B------:R-:W-:Y:S05]  /*0e90*/  @!P0 BRA `(.L_x_178) ;  /* 0x0000000000308947 */ /* 0x000fea0003800000 */
[----:B------:R-:W0:Y:S01]  /*0ea0*/  LDC.64 R6, c[0x0][0x380] ;  /* 0x0000e000ff067b82 */ /* 0x000e220000000a00 */
[----:B------:R-:W-:Y:S02]  /*0eb0*/  VIADD R9, R21, UR6 ;  /* 0x0000000615097c36 */ /* 0x000fe40008000000 */
[----:B------:R-:W-:-:S07]  /*0ec0*/  IMAD.MOV R0, RZ, RZ, -R0 ;  /* 0x000000ffff007224 */ /* 0x000fce00078e0a00 */
.L_x_187:
[----:B0-----:R-:W-:-:S06]  /*0ed0*/  IMAD.WIDE.U32 R4, R9, 0x8, R6 ;  /* 0x0000000809047825 */ /* 0x001fcc00078e0006 */
        /* <DEDUP_REMOVED lines=8> */
.L_x_178:
[----:B------:R-:W-:Y:S05]  /*0f60*/  BSYNC.RECONVERGENT B1 ;  /* 0x0000000000017941 */ /* 0x000fea0003800200 */
.L_x_177:
[----:B------:R-:W-:-:S13]  /*0f70*/  ISETP.GE.U32.AND P0, PT, R2, 0x100, PT ;  /* 0x000001000200780c */ /* 0x000fda0003f06070 */
        /* <DEDUP_REMOVED lines=50> */
[----:B------:R-:W1:Y:S04]  /*12a0*/  LDS.128 R12, [UR4+0x10] ;  /* 0x00001004ff0c7984 */ /* 0x000e680008000c00 */
[----:B0-----:R-:W0:Y:S01]  /*12b0*/  LDS.128 R8, [UR4+0x20] ;  /* 0x00002004ff087984 */ /* 0x001e220008000c00 */
[----:B-1----:R-:W-:-:S06]  /*12c0*/  DSETP.GEU.AND P1, PT, R4, R12, PT ;  /* 0x0000000c0400722a */ /* 0x002fcc0003f2e000 */
[----:B------:R-:W-:Y:S02]  /*12d0*/  FSEL R2, R12, R4, !P1 ;  /* 0x000000040c027208 */ /* 0x000fe40004800000 */
[----:B------:R-:W-:Y:S02]  /*12e0*/  FSEL R3, R13, R5, !P1 ;  /* 0x000000050d037208 */ /* 0x000fe40004800000 */
[----:B------:R-:W1:Y:S04]  /*12f0*/  LDS.128 R4, [UR4+0x30] ;  /* 0x00003004ff047984 */ /* 0x000e680008000c00 */
[----:B------:R-:W-:-:S06]  /*1300*/  DSETP.GEU.AND P1, PT, R2, R14, PT ;  /* 0x0000000e0200722a */ /* 0x000fcc0003f2e000 */
[----:B------:R-:W-:Y:S02]  /*1310*/  FSEL R2, R14, R2, !P1 ;  /* 0x000000020e027208 */ /* 0x000fe40004800000 */
[----:B------:R-:W-:-:S06]  /*1320*/  FSEL R3, R15, R3, !P1 ;  /* 0x000000030f037208 */ /* 0x000fcc0004800000 */
[----:B0-----:R-:W-:-:S06]  /*1330*/  DSETP.GEU.AND P1, PT, R2, R8, PT ;  /* 0x000000080200722a */ /* 0x001fcc0003f2e000 */
[----:B------:R-:W-:Y:S02]  /*1340*/  FSEL R8, R8, R2, !P1 ;  /* 0x0000000208087208 */ /* 0x000fe40004800000 */
[----:B------:R-:W-:Y:S02]  /*1350*/  FSEL R9, R9, R3, !P1 ;  /* 0x0000000309097208 */ /* 0x000fe40004800000 */
[----:B------:R-:W0:Y:S04]  /*1360*/  LDS.64 R2, [UR4+0x40] ;  /* 0x00004004ff027984 */ /* 0x000e280008000a00 */
[----:B------:R-:W-:-:S06]  /*1370*/  DSETP.GEU.AND P1, PT, R8, R10, PT ;  /* 0x0000000a0800722a */ /* 0x000fcc0003f2e000 */
[----:B------:R-:W-:Y:S02]  /*1380*/  FSEL R8, R10, R8, !P1 ;  /* 0x000000080a087208 */ /* 0x000fe40004800000 */
[----:B------:R-:W-:-:S06]  /*1390*/  FSEL R9, R11, R9, !P1 ;  /* 0x000000090b097208 */ /* 0x000fcc0004800000 */
[----:B-1----:R-:W-:-:S06]  /*13a0*/  DSETP.GEU.AND P1, PT, R8, R4, PT ;  /* 0x000000040800722a */ /* 0x002fcc0003f2e000 */
        /* <DEDUP_REMOVED lines=9> */
.L_x_188:
[----:B------:R-:W-:-:S04]  /*1440*/  LOP3.LUT R0, R3, 0x3e0, RZ, 0xc0, !PT ;  /* 0x000003e003007812 */ /* 0x000fc800078ec0ff */
[----:B------:R-:W-:Y:S01]  /*1450*/  LOP3.LUT R7, RZ, R0, RZ, 0x33, !PT ;  /* 0x00000000ff077212 */ /* 0x000fe200078e33ff */
[----:B------:R-:W-:Y:S02]  /*1460*/  VIADD R5, R0, 0x20 ;  /* 0x0000002000057836 */ /* 0x000fe40000000000 */
[----:B------:R-:W0:Y:S03]  /*1470*/  S2R R0, SR_LANEID ;  /* 0x0000000000007919 */ /* 0x000e260000000000 */
[----:B------:R-:W-:Y:S01]  /*1480*/  ISETP.GT.U32.AND P0, PT, R5, R2, PT ;  /* 0x000000020500720c */ /* 0x000fe20003f04070 */
[----:B------:R-:W-:-:S05]  /*1490*/  IMAD.IADD R5, R2, 0x1, R7 ;  /* 0x0000000102057824 */ /* 0x000fca00078e0207 */
[----:B------:R-:W-:-:S05]  /*14a0*/  SEL R5, R5, 0x1f, P0 ;  /* 0x0000001f05057807 */ /* 0x000fca0000000000 */
[----:B-----5:R-:W-:Y:S04]  /*14b0*/  SHFL.DOWN PT, R6, R14, 0x1, R5 ;  /* 0x082000000e067989 */ /* 0x020fe800000e0005 */
[----:B------:R-:W1:Y:S01]  /*14c0*/  SHFL.DOWN PT, R7, R15, 0x1, R5 ;  /* 0x082000000f077989 */ /* 0x000e6200000e0005 */
[----:B0-----:R-:W-:Y:S01]  /*14d0*/  ISETP.GE.AND P0, PT, R0, R5, PT ;  /* 0x000000050000720c */ /* 0x001fe20003f06270 */
[----:B-1----:R-:W-:-:S06]  /*14e0*/  DSETP.GEU.AND P1, PT, R14, R6, PT ;  /* 0x000000060e00722a */ /* 0x002fcc0003f2e000 */
        /* <DEDUP_REMOVED lines=47> */
[----:B0-----:R-:W-:Y:S05]  /*17e0*/  @P0 BRA `(.L_x_189) ;  /* 0x0000001c000c0947 */ /* 0x001fea0003800000 */
[----:B------:R-:W0:Y:S01]  /*17f0*/  S2UR UR5, SR_CgaCtaId ;  /* 0x00000000000579c3 */ /* 0x000e220000008800 */
[----:B------:R-:W-:Y:S01]  /*1800*/  UMOV UR4, 0x400 ;  /* 0x0000040000047882 */ /* 0x000fe20000000000 */
[----:B------:R-:W-:Y:S01]  /*1810*/  ISETP.GT.U32.AND P2, PT, R2, 0x20, PT ;  /* 0x000000200200780c */ /* 0x000fe20003f44070 */
[----:B0-----:R-:W-:-:S09]  /*1820*/  ULEA UR4, UR5, UR4, 0x18 ;  /* 0x0000000405047291 */ /* 0x001fd2000f8ec0ff */
[----:B------:R-:W0:Y:S04]  /*1830*/  LDS.128 R12, [UR4+0x10] ;  /* 0x00001004ff0c7984 */ /* 0x000e280008000c00 */
[----:B------:R-:W1:Y:S01]  /*1840*/  LDS.128 R8, [UR4+0x20] ;  /* 0x00002004ff087984 */ /* 0x000e620008000c00 */
[----:B0-----:R-:W-:-:S06]  /*1850*/  DSETP.GEU.AND P1, PT, R4, R12, PT ;  /* 0x0000000c0400722a */ /* 0x001fcc0003f2e000 */
[-C--:B------:R-:W-:Y:S02]  /*1860*/  FSEL R3, R12, R4.reuse, !P1 ;  /* 0x000000040c037208 */ /* 0x080fe40004800000 */
[-C--:B------:R-:W-:Y:S02]  /*1870*/  FSEL R13, R13, R5.reuse, !P1 ;  /* 0x000000050d0d7208 */ /* 0x080fe40004800000 */
[----:B------:R-:W-:Y:S02]  /*1880*/  FSEL R0, R3, R4, P2 ;  /* 0x0000000403007208 */ /* 0x000fe40001000000 */
[C---:B------:R-:W-:Y:S02]  /*1890*/  ISETP.GT.U32.AND P1, PT, R2.reuse, 0x40, PT ;  /* 0x000000400200780c */ /* 0x040fe40003f24070 */
[----:B------:R-:W-:Y:S01]  /*18a0*/  FSEL R13, R13, R5, P2 ;  /* 0x000000050d0d7208 */ /* 0x000fe20001000000 */
[----:B------:R-:W-:Y:S01]  /*18b0*/  IMAD.MOV.U32 R12, RZ, RZ, R0 ;  /* 0x000000ffff0c7224 */ /* 0x000fe200078e0000 */
[----:B------:R-:W-:Y:S01]  /*18c0*/  ISETP.GT.U32.AND P2, PT, R2, 0x60, PT ;  /* 0x000000600200780c */ /* 0x000fe20003f44070 */
[----:B------:R-:W0:Y:S04]  /*18d0*/  LDS.128 R4, [UR4+0x30] ;  /* 0x00003004ff047984 */ /* 0x000e280008000c00 */
[----:B------:R-:W-:-:S06]  /*18e0*/  DSETP.GEU.AND P3, PT, R12, R14, PT ;  /* 0x0000000e0c00722a */ /* 0x000fcc0003f6e000 */
[----:B------:R-:W-:Y:S02]  /*18f0*/  @P1 FSEL R0, R14, R0, !P3 ;  /* 0x000000000e001208 */ /* 0x000fe40005800000 */
[----:B------:R-:W-:Y:S02]  /*1900*/  @P1 FSEL R13, R15, R13, !P3 ;  /* 0x0000000d0f0d1208 */ /* 0x000fe40005800000 */
[----:B------:R-:W-:Y:S01]  /*1910*/  ISETP.GT.U32.AND P1, PT, R2, 0x80, PT ;  /* 0x000000800200780c */ /* 0x000fe20003f24070 */
[----:B------:R-:W-:-:S06]  /*1920*/  IMAD.MOV.U32 R12, RZ, RZ, R0 ;  /* 0x000000ffff0c7224 */ /* 0x000fcc00078e0000 */
[----:B-1----:R-:W-:-:S06]  /*1930*/  DSETP.GEU.AND P3, PT, R12, R8, PT ;  /* 0x000000080c00722a */ /* 0x002fcc0003f6e000 */
[----:B------:R-:W-:Y:S02]  /*1940*/  @P2 FSEL R0, R8, R0, !P3 ;  /* 0x0000000008002208 */ /* 0x000fe40005800000 */
[----:B------:R-:W-:Y:S02]  /*1950*/  @P2 FSEL R13, R9, R13, !P3 ;  /* 0x0000000d090d2208 */ /* 0x000fe40005800000 */
[----:B------:R-:W-:Y:S01]  /*1960*/  ISETP.GT.U32.AND P2, PT, R2, 0xa0, PT ;  /* 0x000000a00200780c */ /* 0x000fe20003f44070 */
[----:B------:R-:W-:Y:S01]  /*1970*/  IMAD.MOV.U32 R12, RZ, RZ, R0 ;  /* 0x000000ffff0c7224 */ /* 0x000fe200078e0000 */
[----:B------:R-:W1:Y:S05]  /*1980*/  LDS.64 R8, [UR4+0x40] ;  /* 0x00004004ff087984 */ /* 0x000e6a0008000a00 */
[----:B------:R-:W-:-:S06]  /*1990*/  DSETP.GEU.AND P3, PT, R12, R10, PT ;  /* 0x0000000a0c00722a */ /* 0x000fcc0003f6e000 */
[----:B------:R-:W-:Y:S02]  /*19a0*/  @P1 FSEL R0, R10, R0, !P3 ;  /* 0x000000000a001208 */ /* 0x000fe40005800000 */
[----:B------:R-:W-:Y:S02]  /*19b0*/  @P1 FSEL R13, R11, R13, !P3 ;  /* 0x0000000d0b0d1208 */ /* 0x000fe40005800000 */
[----:B------:R-:W-:Y:S01]  /*19c0*/  ISETP.GT.U32.AND P1, PT, R2, 0xc0, PT ;  /* 0x000000c00200780c */ /* 0x000fe20003f24070 */
[----:B------:R-:W-:Y:S02]  /*19d0*/  IMAD.MOV.U32 R10, RZ, RZ, R0 ;  /* 0x000000ffff0a7224 */ /* 0x000fe400078e0000 */
[----:B------:R-:W-:-:S06]  /*19e0*/  IMAD.MOV.U32 R11, RZ, RZ, R13 ;  /* 0x000000ffff0b7224 */ /* 0x000fcc00078e000d */
[----:B0-----:R-:W-:-:S06]  /*19f0*/  DSETP.GEU.AND P3, PT, R10, R4, PT ;  /* 0x000000040a00722a */ /* 0x001fcc0003f6e000 */
[----:B------:R-:W-:Y:S02]  /*1a00*/  @P2 FSEL R0, R4, R0, !P3 ;  /* 0x0000000004002208 */ /* 0x000fe40005800000 */
[----:B------:R-:W-:Y:S02]  /*1a10*/  @P2 FSEL R13, R5, R13, !P3 ;  /* 0x0000000d050d2208 */ /* 0x000fe40005800000 */
[----:B------:R-:W-:Y:S01]  /*1a20*/  ISETP.GT.U32.AND P2, PT, R2, 0xe0, PT ;  /* 0x000000e00200780c */ /* 0x000fe20003f44070 */
        /* <DEDUP_REMOVED lines=13> */
.L_x_174:
[----:B------:R-:W0:Y:S01]  /*1b00*/  S2R R0, SR_TID.X ;  /* 0x0000000000007919 */ /* 0x000e220000002100 */
[----:B------:R-:W1:Y:S02]  /*1b10*/  LDCU.64 UR14, c[0x0][0x380] ;  /* 0x00007000ff0e77ac */ /* 0x000e640008000a00 */
[----:B-1----:R-:W-:Y:S02]  /*1b20*/  IMAD.U32 R6, RZ, RZ, UR14 ;  /* 0x0000000eff067e24 */ /* 0x002fe4000f8e00ff */
[----:B------:R-:W-:Y:S02]  /*1b30*/  IMAD.U32 R7, RZ, RZ, UR15 ;  /* 0x0000000fff077e24 */ /* 0x000fe4000f8e00ff */
[----:B0-----:R-:W-:-:S04]  /*1b40*/  VIADD R25, R0, UR6 ;  /* 0x0000000600197c36 */ /* 0x001fc80008000000 */
[----:B------:R-:W-:-:S05]  /*1b50*/  IMAD.WIDE.U32 R24, R25, 0x8, R6 ;  /* 0x0000000819187825 */ /* 0x000fca00078e0006 */
        /* <DEDUP_REMOVED lines=8> */
[----:B------:R-:W-:Y:S01]  /*1be0*/  ISETP.GE.U32.AND P1, PT, R2, UR4, PT ;  /* 0x0000000402007c0c */ /* 0x000fe2000bf26070 */
        /* <DEDUP_REMOVED lines=22> */
[----:B------:R-:W-:Y:S01]  /*1d50*/  ULEA UR11, UR13, UR6, 0xb ;  /* 0x000000060d0b7291 */ /* 0x000fe2000f8e58ff */
[----:B------:R-:W-:Y:S01]  /*1d60*/  VIADD R3, R4, 0xfffff800 ;  /* 0xfffff80004037836 */ /* 0x000fe20000000000 */
[----:B------:R-:W-:Y:S01]  /*1d70*/  LOP3.LUT R5, RZ, R0, RZ, 0x33, !PT ;  /* 0x00000000ff057212 */ /* 0x000fe200078e33ff */
[----:B------:R-:W-:-:S03]  /*1d80*/  UIADD3 UR5, UPT, UPT, UR4, UR6, URZ ;  /* 0x0000000604057290 */ /* 0x000fc6000fffe0ff */
[----:B------:R-:W-:Y:S02]  /*1d90*/  ISETP.LT.U32.AND P0, PT, R3, UR11, PT ;  /* 0x0000000b03007c0c */ /* 0x000fe4000bf01070 */
[----:B------:R-:W-:Y:S01]  /*1da0*/  IADD3 R5, PT, PT, R4, -UR4, R5 ;  /* 0x8000000404057c10 */ /* 0x000fe2000fffe005 */
[----:B------:R-:W-:Y:S01]  /*1db0*/  IMAD.U32 R25, RZ, RZ, UR5 ;  /* 0x00000005ff197e24 */ /* 0x000fe2000f8e00ff */
[----:B------:R-:W-:-:S03]  /*1dc0*/  UMOV UR4, URZ ;  /* 0x000000ff00047c82 */ /* 0x000fc60008000000 */
[----:B------:R-:W-:Y:S01]  /*1dd0*/  VIADD R2, R5, -UR6 ;  /* 0x8000000605027c36 */ /* 0x000fe20008000000 */
[----:B------:R-:W-:Y:S01]  /*1de0*/  UMOV UR6, UR5 ;  /* 0x0000000500067c82 */ /* 0x000fe20008000000 */
[----:B------:R-:W-:-:S04]  /*1df0*/  IADD3 R25, PT, PT, R25, 0x800, R0 ;  /* 0x0000080019197810 */ /* 0x000fc80007ffe000 */
[----:B------:R-:W-:Y:S05]  /*1e00*/  @P0 BRA `(.L_x_191) ;  /* 0x0000000000c40947 */ /* 0x000fea0003800000 */
[----:B------:R-:W0:Y:S01]  /*1e10*/  LDC.64 R6, c[0x0][0x380] ;  /* 0x0000e000ff067b82 */ /* 0x000e220000000a00 */
[----:B------:R-:W1:Y:S01]  /*1e20*/  LDCU.64 UR12, c[0x0][0x3a8] ;  /* 0x00007500ff0c77ac */ /* 0x000e620008000a00 */
[----:B------:R-:W-:Y:S01]  /*1e30*/  NOP ;  /* 0x0000000000007918 */ /* 0x000fe20000000000 */
.L_x_192:
[----:B------:R-:W-:-:S04]  /*1e40*/  VIADD R19, R0, UR11 ;  /* 0x0000000b00137c36 */ /* 0x000fc80008000000 */
[----:B0-----:R-:W-:-:S05]  /*1e50*/  IMAD.WIDE.U32 R18, R19, 0x8, R6 ;  /* 0x0000000813127825 */ /* 0x001fca00078e0006 */
        /* <DEDUP_REMOVED lines=26> */
[----:B-1----:R-:W-:-:S04]  /*2000*/  USHF.L.U32 UR7, UR13, 0xb, URZ ;  /* 0x0000000b0d077899 */ /* 0x002fc800080006ff */
[----:B------:R-:W-:Y:S02]  /*2010*/  UIADD3 UR6, UPT, UPT, UR7, UR6, URZ ;  /* 0x0000000607067290 */ /* 0x000fe4000fffe0ff */
[----:B------:R-:W-:Y:S02]  /*2020*/  VIADD R2, R2, -UR7 ;  /* 0x8000000702027c36 */ /* 0x000fe40008000000 */
[----:B------:R-:W-:Y:S01]  /*2030*/  VIADD R25, R25, UR7 ;  /* 0x0000000719197c36 */ /* 0x000fe20008000000 */
[----:B--2---:R-:W-:-:S06]  /*2040*/  DSETP.GEU.AND P0, PT, R4, R20, PT ;  /* 0x000000140400722a */ /* 0x004fcc0003f0e000 */
[----:B------:R-:W-:Y:S01]  /*2050*/  FSEL R8, R20, R4, !P0 ;  /* 0x0000000414087208 */ /* 0x000fe20004000000 */
[----:B------:R-:W-:Y:S01]  /*2060*/  IMAD.U32 R4, RZ, RZ, UR12 ;  /* 0x0000000cff047e24 */ /* 0x000fe2000f8e00ff */
[----:B------:R-:W-:-:S03]  /*2070*/  FSEL R9, R21, R5, !P0 ;  /* 0x0000000515097208 */ /* 0x000fc60004000000 */
[----:B------:R-:W-:-:S05]  /*2080*/  VIADD R5, R4, -UR11 ;  /* 0x8000000b04057c36 */ /* 0x000fca0008000000 */
[----:B------:R-:W-:Y:S01]  /*2090*/  ISETP.GE.U32.AND P1, PT, R5, UR7, PT ;  /* 0x0000000705007c0c */ /* 0x000fe2000bf26070 */
[----:B------:R-:W-:-:S06]  /*20a0*/  DSETP.GEU.AND P0, PT, R8, R22, PT ;  /* 0x000000160800722a */ /* 0x000fcc0003f0e000 */
[----:B------:R-:W-:Y:S02]  /*20b0*/  FSEL R14, R22, R8, !P0 ;  /* 0x00000008160e7208 */ /* 0x000fe40004000000 */
[----:B------:R-:W-:-:S04]  /*20c0*/  FSEL R15, R23, R9, !P0 ;  /* 0x00000009170f7208 */ /* 0x000fc80004000000 */
[----:B------:R-:W-:Y:S05]  /*20d0*/  @!P1 BRA `(.L_x_190) ;  /* 0x0000000c00a09947 */ /* 0x000fea0003800000 */
[----:B------:R-:W-:Y:S02]  /*20e0*/  ULEA UR11, UR13, UR11, 0xb ;  /* 0x0000000b0d0b7291 */ /* 0x000fe4000f8e58ff */
[----:B------:R-:W-:-:S04]  /*20f0*/  UIADD3 UR4, UPT, UPT, UR4, 0x1, URZ ;  /* 0x0000000104047890 */ /* 0x000fc8000fffe0ff */
[----:B------:R-:W-:-:S13]  /*2100*/  ISETP.LT.U32.AND P0, PT, R3, UR11, PT ;  /* 0x0000000b03007c0c */ /* 0x000fda000bf01070 */
[----:B------:R-:W-:Y:S05]  /*2110*/  @!P0 BRA `(.L_x_192) ;  /* 0xfffffffc00488947 */ /* 0x000fea000383ffff */
.L_x_191:
[----:B------:R-:W-:Y:S01]  /*2120*/  VIADD R3, R4, -UR11 ;  /* 0x8000000b04037c36 */ /* 0x000fe20008000000 */
[----:B------:R-:W-:Y:S04]  /*2130*/  BSSY.RECONVERGENT B1, `(.L_x_190) ;  /* 0x00000e2000017945 */ /* 0x000fe80003800200 */
[----:B------:R-:W-:-:S04]  /*2140*/  ISETP.GE.AND P0, PT, R0, R3, PT ;  /* 0x000000030000720c */ /* 0x000fc80003f06270 */
[----:B------:R-:W-:-:S13]  /*2150*/  ISETP.LE.U32.OR P0, PT, R4, UR11, P0 ;  /* 0x0000000b04007c0c */ /* 0x000fda0008703470 */
[----:B------:R-:W-:Y:S05]  /*2160*/  @P0 BRA `(.L_x_193) ;  /* 0x0000000c00780947 */ /* 0x000fea0003800000 */
[----:B------:R-:W-:Y:S01]  /*2170*/  UIMAD UR7, UR4, UR13, URZ ;  /* 0x0000000d040772a4 */ /* 0x000fe2000f8e02ff */
[----:B------:R-:W-:Y:S01]  /*2180*/  LOP3.LUT R3, RZ, R0, RZ, 0x33, !PT ;  /* 0x00000000ff037212 */ /* 0x000fe200078e33ff */
[----:B------:R-:W-:Y:S03]  /*2190*/  BSSY.RECONVERGENT B2, `(.L_x_194) ;  /* 0x0000074000027945 */ /* 0x000fe60003800200 */
[----:B------:R-:W-:Y:S01]  /*21a0*/  IADD3 R4, PT, PT, R4, -UR5, R3 ;  /* 0x8000000504047c10 */ /* 0x000fe2000fffe003 */
[----:B------:R-:W-:-:S04]  /*21b0*/  IMAD.U32 R3, RZ, RZ, UR7 ;  /* 0x00000007ff037e24 */ /* 0x000fc8000f8e00ff */
[----:B------:R-:W-:Y:S02]  /*21c0*/  IMAD R4, R3, -0x800, R4 ;  /* 0xfffff80003047824 */ /* 0x000fe400078e0204 */
[----:B------:R-:W-:-:S03]  /*21d0*/  IMAD.MOV.U32 R3, RZ, RZ, R0 ;  /* 0x000000ffff037224 */ /* 0x000fc600078e0000 */
[C---:B------:R-:W-:Y:S02]  /*21e0*/  ISETP.GE.U32.AND P0, PT, R4.reuse, 0xf00, PT ;  /* 0x00000f000400780c */ /* 0x040fe40003f06070 */
[----:B------:R-:W-:-:S04]  /*21f0*/  LEA.HI R4, R4, 0x1, RZ, 0x18 ;  /* 0x0000000104047811 */ /* 0x000fc800078fc0ff */
[----:B------:R-:W-:-:S07]  /*2200*/  LOP3.LUT R5, R4, 0xf, RZ, 0xc0, !PT ;  /* 0x0000000f04057812 */ /* 0x000fce00078ec0ff */
[----:B------:R-:W-:Y:S05]  /*2210*/  @!P0 BRA `(.L_x_195) ;  /* 0x0000000400ac8947 */ /* 0x000fea0003800000 */
[----:B------:R-:W-:Y:S01]  /*2220*/  LEA.HI R3, R2, 0x1, RZ, 0x18 ;  /* 0x0000000102037811 */ /* 0x000fe200078fc0ff */
[----:B------:R-:W-:Y:S03]  /*2230*/  BSSY.RECONVERGENT B3, `(.L_x_196) ;  /* 0x0000068000037945 */ /* 0x000fe60003800200 */
[----:B------:R-:W-:Y:S02]  /*2240*/  LOP3.LUT R24, R3, 0x1fffff0, RZ, 0xc0, !PT ;  /* 0x01fffff003187812 */ /* 0x000fe400078ec0ff */
[----:B------:R-:W-:-:S03]  /*2250*/  LOP3.LUT R3, R0, 0x800, RZ, 0xfc, !PT ;  /* 0x0000080000037812 */ /* 0x000fc600078efcff */
[----:B------:R-:W-:-:S07]  /*2260*/  IMAD.MOV R24, RZ, RZ, -R24 ;  /* 0x000000ffff187224 */ /* 0x000fce00078e0a18 */
.L_x_197:
[----:B------:R-:W-:-:S04]  /*2270*/  VIADD R9, R25, 0xfffff800 ;  /* 0xfffff80019097836 */ /* 0x000fc80000000000 */
[----:B------:R-:W-:-:S06]  /*2280*/  IMAD.WIDE.U32 R8, R9, 0x8, R6 ;  /* 0x0000000809087825 */ /* 0x000fcc00078e0006 */
[----:B------:R-:W2:Y:S01]  /*2290*/  LDG.E.64 R8, desc[UR8][R8.64] ;  /* 0x0000000808087981 */ /* 0x000ea2000c1e1b00 */
[----:B------:R-:W-:-:S04]  /*22a0*/  VIADD R23, R25, 0xfffff900 ;  /* 0xfffff90019177836 */ /* 0x000fc80000000000 */
        /* <DEDUP_REMOVED lines=8> */
[----:B------:R-:W5:Y:S02]  /*2330*/  LDG.E.64 R18, desc[UR8][R18.64] ;  /* 0x0000000812127981 */ /* 0x000f64000c1e1b00 */
[----:B------:R-:W-:-:S04]  /*2340*/  IMAD.WIDE.U32 R16, R17, 0x8, R6 ;  /* 0x0000000811107825 */ /* 0x000fc800078e0006 */
[----:B------:R-:W-:Y:S02]  /*2350*/  VIADD R13, R25, 0xfffffd00 ;  /* 0xfffffd00190d7836 */ /* 0x000fe40000000000 */
[----:B------:R-:W5:Y:S02]  /*2360*/  LDG.E.64 R16, desc[UR8][R16.64] ;  /* 0x0000000810107981 */ /* 0x000f64000c1e1b00 */
[----:B------:R-:W-:-:S04]  /*2370*/  IMAD.WIDE.U32 R12, R13, 0x8, R6 ;  /* 0x000000080d0c7825 */ /* 0x000fc800078e0006 */
[----:B------:R-:W-:Y:S02]  /*2380*/  VIADD R11, R25, 0xfffffe00 ;  /* 0xfffffe00190b7836 */ /* 0x000fe40000000000 */
[----:B------:R-:W5:Y:S02]  /*2390*/  LDG.E.64 R12, desc[UR8][R12.64] ;  /* 0x000000080c0c7981 */ /* 0x000f64000c1e1b00 */
[----:B------:R-:W-:-:S06]  /*23a0*/  IMAD.WIDE.U32 R10, R11, 0x8, R6 ;  /* 0x000000080b0a7825 */ /* 0x000fcc00078e0006 */
[----:B------:R-:W5:Y:S01]  /*23b0*/  LDG.E.64 R10, desc[UR8][R10.64] ;  /* 0x000000080a0a7981 */ /* 0x000f62000c1e1b00 */
[----:B--2---:R-:W-:-:S06]  /*23c0*/  DSETP.GEU.AND P0, PT, R14, R8, PT ;  /* 0x000000080e00722a */ /* 0x004fcc0003f0e000 */
[----:B------:R-:W-:Y:S01]  /*23d0*/  FSEL R15, R9, R15, !P0 ;  /* 0x0000000f090f7208 */ /* 0x000fe20004000000 */
[----:B------:R-:W-:Y:S01]  /*23e0*/  VIADD R9, R25, 0xffffff00 ;  /* 0xffffff0019097836 */ /* 0x000fe20000000000 */
[----:B------:R-:W-:-:S03]  /*23f0*/  FSEL R14, R8, R14, !P0 ;  /* 0x0000000e080e7208 */ /* 0x000fc60004000000 */
[----:B------:R-:W-:-:S03]  /*2400*/  IMAD.WIDE.U32 R8, R9, 0x8, R6 ;  /* 0x0000000809087825 */ /* 0x000fc600078e0006 */
[----:B---3--:R-:W-:-:S03]  /*2410*/  DSETP.GEU.AND P0, PT, R14, R22, PT ;  /* 0x000000160e00722a */ /* 0x008fc60003f0e000 */
[----:B------:R-:W2:Y:S03]  /*2420*/  LDG.E.64 R8, desc[UR8][R8.64] ;  /* 0x0000000808087981 */ /* 0x000ea6000c1e1b00 */
[----:B------:R-:W-:Y:S02]  /*2430*/  FSEL R14, R22, R14, !P0 ;  /* 0x0000000e160e7208 */ /* 0x000fe40004000000 */
[----:B------:R-:W-:Y:S01]  /*2440*/  FSEL R15, R23, R15, !P0 ;  /* 0x0000000f170f7208 */ /* 0x000fe20004000000 */
[----:B------:R-:W-:-:S06]  /*2450*/  IMAD.WIDE.U32 R22, R25, 0x8, R6 ;  /* 0x0000000819167825 */ /* 0x000fcc00078e0006 */
[----:B------:R-:W3:Y:S01]  /*2460*/  LDG.E.64 R22, desc[UR8][R22.64] ;  /* 0x0000000816167981 */ /* 0x000ee2000c1e1b00 */
[----:B----4-:R-:W-:-:S06]  /*2470*/  DSETP.GEU.AND P0, PT, R14, R20, PT ;  /* 0x000000140e00722a */ /* 0x010fcc0003f0e000 */
[----:B------:R-:W-:Y:S02]  /*2480*/  FSEL R14, R20, R14, !P0 ;  /* 0x0000000e140e7208 */ /* 0x000fe40004000000 */
[----:B------:R-:W-:Y:S01]  /*2490*/  FSEL R15, R21, R15, !P0 ;  /* 0x0000000f150f7208 */ /* 0x000fe20004000000 */
[----:B------:R-:W-:-:S04]  /*24a0*/  VIADD R21, R25, 0x100 ;  /* 0x0000010019157836 */ /* 0x000fc80000000000 */
[----:B------:R-:W-:Y:S01]  /*24b0*/  IMAD.WIDE.U32 R20, R21, 0x8, R6 ;  /* 0x0000000815147825 */ /* 0x000fe200078e0006 */
[----:B-----5:R-:W-:-:S05]  /*24c0*/  DSETP.GEU.AND P0, PT, R14, R18, PT ;  /* 0x000000120e00722a */ /* 0x020fca0003f0e000 */
[----:B------:R-:W4:Y:S01]  /*24d0*/  LDG.E.64 R20, desc[UR8][R20.64] ;  /* 0x0000000814147981 */ /* 0x000f22000c1e1b00 */
[----:B------:R-:W-:Y:S02]  /*24e0*/  FSEL R14, R18, R14, !P0 ;  /* 0x0000000e120e7208 */ /* 0x000fe40004000000 */
[----:B------:R-:W-:Y:S01]  /*24f0*/  FSEL R15, R19, R15, !P0 ;  /* 0x0000000f130f7208 */ /* 0x000fe20004000000 */
[----:B------:R-:W-:-:S04]  /*2500*/  VIADD R19, R25, 0x200 ;  /* 0x0000020019137836 */ /* 0x000fc80000000000 */
[----:B------:R-:W-:Y:S01]  /*2510*/  IMAD.WIDE.U32 R18, R19, 0x8, R6 ;  /* 0x0000000813127825 */ /* 0x000fe200078e0006 */
[----:B------:R-:W-:-:S05]  /*2520*/  DSETP.GEU.AND P0, PT, R14, R16, PT ;  /* 0x000000100e00722a */ /* 0x000fca0003f0e000 */
[----:B------:R-:W5:Y:S01]  /*2530*/  LDG.E.64 R18, desc[UR8][R18.64] ;  /* 0x0000000812127981 */ /* 0x000f62000c1e1b00 */
        /* <DEDUP_REMOVED lines=15> */
[----:B------:R-:W-:-:S06]  /*2630*/  IMAD.WIDE.U32 R12, R13, 0x8, R6 ;  /* 0x000000080d0c7825 */ /* 0x000fcc00078e0006 */
[----:B------:R-:W5:Y:S01]  /*2640*/  LDG.E.64 R12, desc[UR8][R12.64] ;  /* 0x000000080c0c7981 */ /* 0x000f62000c1e1b00 */
        /* <DEDUP_REMOVED lines=39> */
.L_x_196:
[----:B------:R-:W-:-:S07]  /*28c0*/  VIADD R3, R3, 0xfffff800 ;  /* 0xfffff80003037836 */ /* 0x000fce0000000000 */
.L_x_195:
[----:B------:R-:W-:Y:S05]  /*28d0*/  BSYNC.RECONVERGENT B2 ;  /* 0x0000000000027941 */ /* 0x000fea0003800200 */
.L_x_194:
[----:B------:R-:W-:-:S13]  /*28e0*/  ISETP.NE.AND P0, PT, R5, RZ, PT ;  /* 0x000000ff0500720c */ /* 0x000fda0003f05270 */
[----:B------:R-:W-:Y:S05]  /*28f0*/  @!P0 BRA `(.L_x_193) ;  /* 0x0000000400948947 */ /* 0x000fea0003800000 */
[----:B------:R-:W-:Y:S01]  /*2900*/  ISETP.GE.U32.AND P1, PT, R5, 0x8, PT ;  /* 0x000000080500780c */ /* 0x000fe20003f26070 */
[----:B------:R-:W-:Y:S01]  /*2910*/  BSSY.RECONVERGENT B2, `(.L_x_198) ;  /* 0x0000035000027945 */ /* 0x000fe20003800200 */
[----:B------:R-:W-:-:S04]  /*2920*/  LOP3.LUT R26, R4, 0x7, RZ, 0xc0, !PT ;  /* 0x00000007041a7812 */ /* 0x000fc800078ec0ff */
[----:B------:R-:W-:-:S07]  /*2930*/  ISETP.NE.AND P0, PT, R26, RZ, PT ;  /* 0x000000ff1a00720c */ /* 0x000fce0003f05270 */
[----:B------:R-:W-:Y:S06]  /*2940*/  @!P1 BRA `(.L_x_199) ;  /* 0x0000000000c49947 */ /* 0x000fec0003800000 */
[----:B------:R-:W-:-:S04]  /*2950*/  VIADD R5, R3, UR11 ;  /* 0x0000000b03057c36 */ /* 0x000fc80008000000 */
[----:B------:R-:W-:-:S04]  /*2960*/  IMAD.WIDE.U32 R8, R5, 0x8, R6 ;  /* 0x0000000805087825 */ /* 0x000fc800078e0006 */
[----:B------:R-:W-:Y:S02]  /*2970*/  VIADD R11, R5, 0x100 ;  /* 0x00000100050b7836 */ /* 0x000fe40000000000 */
[----:B------:R-:W2:Y:S02]  /*2980*/  LDG.E.64 R8, desc[UR8][R8.64] ;  /* 0x0000000808087981 */ /* 0x000ea4000c1e1b00 */
        /* <DEDUP_REMOVED lines=45> */
.L_x_199:
[----:B------:R-:W-:Y:S05]  /*2c60*/  BSYNC.RECONVERGENT B2 ;  /* 0x0000000000027941 */ /* 0x000fea0003800200 */
.L_x_198:
[----:B------:R-:W-:Y:S05]  /*2c70*/  @!P0 BRA `(.L_x_193) ;  /* 0x0000000000b48947 */ /* 0x000fea0003800000 */
[----:B------:R-:W-:Y:S01]  /*2c80*/  ISETP.GE.U32.AND P1, PT, R26, 0x4, PT ;  /* 0x000000041a00780c */ /* 0x000fe20003f26070 */
[----:B------:R-:W-:Y:S01]  /*2c90*/  BSSY.RECONVERGENT B2, `(.L_x_200) ;  /* 0x000001c000027945 */ /* 0x000fe20003800200 */
[----:B------:R-:W-:-:S11]  /*2ca0*/  LOP3.LUT P0, RZ, R4, 0x3, RZ, 0xc0, !PT ;  /* 0x0000000304ff7812 */ /* 0x000fd6000780c0ff */
[----:B------:R-:W-:Y:S05]  /*2cb0*/  @!P1 BRA `(.L_x_201) ;  /* 0x0000000000649947 */ /* 0x000fea0003800000 */
        /* <DEDUP_REMOVED lines=25> */
.L_x_201:
[----:B------:R-:W-:Y:S05]  /*2e50*/  BSYNC.RECONVERGENT B2 ;  /* 0x0000000000027941 */ /* 0x000fea0003800200 */
.L_x_200:
[----:B------:R-:W-:Y:S05]  /*2e60*/  @!P0 BRA `(.L_x_193) ;  /* 0x0000000000388947 */ /* 0x000fea0003800000 */
[----:B------:R-:W-:Y:S01]  /*2e70*/  LOP3.LUT R2, R2, 0xffff, RZ, 0xc0, !PT ;  /* 0x0000ffff02027812 */ /* 0x000fe200078ec0ff */
[----:B------:R-:W-:-:S03]  /*2e80*/  VIADD R5, R3, UR6 ;  /* 0x0000000603057c36 */ /* 0x000fc60008000000 */
[----:B------:R-:W-:-:S04]  /*2e90*/  LEA.HI R2, R2, 0x1, RZ, 0x18 ;  /* 0x0000000102027811 */ /* 0x000fc800078fc0ff */
[----:B------:R-:W-:-:S05]  /*2ea0*/  LOP3.LUT R2, R2, 0x3, RZ, 0xc0, !PT ;  /* 0x0000000302027812 */ /* 0x000fca00078ec0ff */
[----:B------:R-:W-:-:S07]  /*2eb0*/  IMAD.MOV R4, RZ, RZ, -R2 ;  /* 0x000000ffff047224 */ /* 0x000fce00078e0a02 */
.L_x_202:
[----:B------:R-:W-:-:S06]  /*2ec0*/  IMAD.WIDE.U32 R2, R5, 0x8, R6 ;  /* 0x0000000805027825 */ /* 0x000fcc00078e0006 */
[----:B------:R-:W2:Y:S01]  /*2ed0*/  LDG.E.64 R2, desc[UR8][R2.64] ;  /* 0x0000000802027981 */ /* 0x000ea2000c1e1b00 */
[----:B------:R-:W-:Y:S02]  /*2ee0*/  VIADD R4, R4, 0x1 ;  /* 0x0000000104047836 */ /* 0x000fe40000000000 */
[----:B------:R-:W-:Y:S01]  /*2ef0*/  VIADD R5, R5, 0x100 ;  /* 0x0000010005057836 */ /* 0x000fe20000000000 */
[----:B--2---:R-:W-:-:S06]  /*2f00*/  DSETP.GEU.AND P0, PT, R14, R2, PT ;  /* 0x000000020e00722a */ /* 0x004fcc0003f0e000 */
[----:B------:R-:W-:Y:S02]  /*2f10*/  FSEL R14, R2, R14, !P0 ;  /* 0x0000000e020e7208 */ /* 0x000fe40004000000 */
[----:B------:R-:W-:Y:S02]  /*2f20*/  FSEL R15, R3, R15, !P0 ;  /* 0x0000000f030f7208 */ /* 0x000fe40004000000 */
[----:B------:R-:W-:-:S13]  /*2f30*/  ISETP.NE.AND P0, PT, R4, RZ, PT ;  /* 0x000000ff0400720c */ /* 0x000fda0003f05270 */
[----:B------:R-:W-:Y:S05]  /*2f40*/  @P0 BRA `(.L_x_202) ;  /* 0xfffffffc00dc0947 */ /* 0x000fea000383ffff */
.L_x_193:
[----:B------:R-:W-:Y:S05]  /*2f50*/  BSYNC.RECONVERGENT B1 ;  /* 0x0000000000017941 */ /* 0x000fea0003800200 */
.L_x_190:
        /* <DEDUP_REMOVED lines=43> */
[----:B------:R-:W-:-:S03]  /*3210*/  FSEL R3, R3, R5, P1 ;  /* 0x0000000503037208 */ /* 0x000fc60000800000 */
[----:B0-----:R-:W-:Y:S02]  /*3220*/  IMAD.MOV.U32 R4, RZ, RZ, R2 ;  /* 0x000000ffff047224 */ /* 0x001fe400078e0002 */
[----:B------:R-:W-:Y:S01]  /*3230*/  IMAD.MOV.U32 R5, RZ, RZ, R3 ;  /* 0x000000ffff057224 */ /* 0x000fe200078e0003 */
[----:B------:R-:W-:Y:S06]  /*3240*/  BAR.SYNC.DEFER_BLOCKING 0x0 ;  /* 0x0000000000007b1d */ /* 0x000fec0000010000 */
[----:B------:R-:W-:Y:S05]  /*3250*/  @P0 BRA `(.L_x_189) ;  /* 0x0000000000700947 */ /* 0x000fea0003800000 */
[----:B------:R-:W0:Y:S01]  /*3260*/  S2UR UR5, SR_CgaCtaId ;  /* 0x00000000000579c3 */ /* 0x000e220000008800 */
[----:B------:R-:W-:Y:S02]  /*3270*/  UMOV UR4, 0x400 ;  /* 0x0000040000047882 */ /* 0x000fe40000000000 */
[----:B0-----:R-:W-:-:S09]  /*3280*/  ULEA UR4, UR5, UR4, 0x18 ;  /* 0x0000000405047291 */ /* 0x001fd2000f8ec0ff */
[----:B------:R-:W0:Y:S04]  /*3290*/  LDS.128 R12, [UR4+0x10] ;  /* 0x00001004ff0c7984 */ /* 0x000e280008000c00 */
        /* <DEDUP_REMOVED lines=24> */
.L_x_189:
[----:B------:R-:W-:Y:S05]  /*3420*/  BSYNC.RECONVERGENT B0 ;  /* 0x0000000000007941 */ /* 0x000fea0003800200 */
.L_x_173:
[----:B------:R-:W-:Y:S05]  /*3430*/  @P0 EXIT ;  /* 0x000000000000094d */ /* 0x000fea0003800000 */
[----:B------:R-:W1:Y:S02]  /*3440*/  LDCU.64 UR4, c[0x0][0x388] ;  /* 0x00007100ff0477ac */ /* 0x000e640008000a00 */
[----:B-1----:R-:W-:-:S06]  /*3450*/  UIMAD.WIDE.U32 UR4, UR10, 0x8, UR4 ;  /* 0x000000080a0478a5 */ /* 0x002fcc000f8e0004 */
[----:B------:R-:W-:Y:S02]  /*3460*/  IMAD.U32 R2, RZ, RZ, UR4 ;  /* 0x00000004ff027e24 */ /* 0x000fe4000f8e00ff */
[----:B------:R-:W-:-:S05]  /*3470*/  IMAD.U32 R3, RZ, RZ, UR5 ;  /* 0x00000005ff037e24 */ /* 0x000fca000f8e00ff */
[----:B------:R-:W-:Y:S01]  /*3480*/  STG.E.64 desc[UR8][R2.64], R4 ;  /* 0x0000000402007986 */ /* 0x000fe2000c101b08 */
[----:B------:R-:W-:Y:S05]  /*3490*/  EXIT ;  /* 0x000000000000794d */ /* 0x000fea0003800000 */
.L_x_203:
        /* <DEDUP_REMOVED lines=14> */
.L_x_251:


//--------------------- .text._ZN3cub18CUB_300001_SM_10006detail6reduce28DeviceReduceSingleTileKernelINS2_10policy_hubIdjN4cuda3__47maximumIdEEE10Policy1000EN6thrust24THRUST_300001_SM_1000_NS10device_ptrIdEEPfjS8_fdNS5_3std3__410__identityEEEvT0_T1_T2_T3_T4_T6_ --------------------------
	.section	.text._ZN3cub18CUB_300001_SM_10006detail6reduce28DeviceReduceSingleTileKernelINS2_10policy_hubIdjN4cuda3__47maximumIdEEE10Policy1000EN6thrust24THRUST_300001_SM_1000_NS10device_ptrIdEEPfjS8_fdNS5_3std3__410__identityEEEvT0_T1_T2_T3_T4_T6_,"ax",@progbits
	.align	128
        .global         _ZN3cub18CUB_300001_SM_10006detail6reduce28DeviceReduceSingleTileKernelINS2_10policy_hubIdjN4cuda3__47maximumIdEEE10Policy1000EN6thrust24THRUST_300001_SM_1000_NS10device_ptrIdEEPfjS8_fdNS5_3std3__410__identityEEEvT0_T1_T2_T3_T4_T6_
        .type           _ZN3cub18CUB_300001_SM_10006detail6reduce28DeviceReduceSingleTileKernelINS2_10policy_hubIdjN4cuda3__47maximumIdEEE10Policy1000EN6thrust24THRUST_300001_SM_1000_NS10device_ptrIdEEPfjS8_fdNS5_3std3__410__identityEEEvT0_T1_T2_T3_T4_T6_,@function
        .size           _ZN3cub18CUB_300001_SM_10006detail6reduce28DeviceReduceSingleTileKernelINS2_10policy_hubIdjN4cuda3__47maximumIdEEE10Policy1000EN6thrust24THRUST_300001_SM_1000_NS10device_ptrIdEEPfjS8_fdNS5_3std3__410__identityEEEvT0_T1_T2_T3_T4_T6_,(.L_x_252 - _ZN3cub18CUB_300001_SM_10006detail6reduce28DeviceReduceSingleTileKernelINS2_10policy_hubIdjN4cuda3__47maximumIdEEE10Policy1000EN6thrust24THRUST_300001_SM_1000_NS10device_ptrIdEEPfjS8_fdNS5_3std3__410__identityEEEvT0_T1_T2_T3_T4_T6_)
        .other          _ZN3cub18CUB_300001_SM_10006detail6reduce28DeviceReduceSingleTileKernelINS2_10policy_hubIdjN4cuda3__47maximumIdEEE10Policy1000EN6thrust24THRUST_300001_SM_1000_NS10device_ptrIdEEPfjS8_fdNS5_3std3__410__identityEEEvT0_T1_T2_T3_T4_T6_,@"STO_CUDA_ENTRY STV_DEFAULT"
_ZN3cub18CUB_300001_SM_10006detail6reduce28DeviceReduceSingleTileKernelINS2_10policy_hubIdjN4cuda3__47maximumIdEEE10Policy1000EN6thrust24THRUST_300001_SM_1000_NS10device_ptrIdEEPfjS8_fdNS5_3std3__410__identityEEEvT0_T1_T2_T3_T4_T6_:
.text._ZN3cub18CUB_300001_SM_10006detail6reduce28DeviceReduceSingleTileKernelINS2_10policy_hubIdjN4cuda3__47maximumIdEEE10Policy1000EN6thrust24THRUST_300001_SM_1000_NS10device_ptrIdEEPfjS8_fdNS5_3std3__410__identityEEEvT0_T1_T2_T3_T4_T6_:
        /* <DEDUP_REMOVED lines=13> */
.L_x_204:
[----:B------:R-:W-:Y:S01]  /*00d0*/  ISETP.GT.U32.AND P0, PT, R2, 0x7ff, PT ;  /* 0x000007ff0200780c */ /* 0x000fe20003f04070 */
[----:B------:R-:W-:-:S12]  /*00e0*/  BSSY.RECONVERGENT B0, `(.L_x_205) ;  /* 0x00002f1000007945 */ /* 0x000fd80003800200 */
        /* <DEDUP_REMOVED lines=11> */
.L_x_208:
[----:B------:R-:W-:Y:S05]  /*01a0*/  BSYNC.RECONVERGENT B1 ;  /* 0x0000000000017941 */ /* 0x000fea0003800200 */
.L_x_207:
        /* <DEDUP_REMOVED lines=17> */
.L_x_213:
        /* <DEDUP_REMOVED lines=70> */
.L_x_212:
[----:B------:R-:W-:Y:S05]  /*0720*/  BSYNC.RECONVERGENT B2 ;  /* 0x0000000000027941 */ /* 0x000fea0003800200 */
.L_x_211:
[----:B------:R-:W-:Y:S05]  /*0730*/  @!P0 BRA `(.L_x_210) ;  /* 0x0000000400508947 */ /* 0x000fea0003800000 */
[----:B------:R-:W-:Y:S01]  /*0740*/  ISETP.GE.U32.AND P1, PT, R42, 0x8, PT ;  /* 0x000000082a00780c */ /* 0x000fe20003f26070 */
[----:B------:R-:W-:Y:S01]  /*0750*/  BSSY.RECONVERGENT B2, `(.L_x_214) ;  /* 0x0000027000027945 */ /* 0x000fe20003800200 */
[----:B------:R-:W-:-:S04]  /*0760*/  LOP3.LUT R22, R40, 0x7, RZ, 0xc0, !PT ;  /* 0x0000000728167812 */ /* 0x000fc800078ec0ff */
[----:B------:R-:W-:-:S07]  /*0770*/  ISETP.NE.AND P0, PT, R22, RZ, PT ;  /* 0x000000ff1600720c */ /* 0x000fce0003f05270 */
[----:B------:R-:W-:Y:S06]  /*0780*/  @!P1 BRA `(.L_x_215) ;  /* 0x00000000008c9947 */ /* 0x000fec0003800000 */
[----:B------:R-:W0:Y:S02]  /*0790*/  LDC.64 R4, c[0x0][0x380] ;  /* 0x0000e000ff047b82 */ /* 0x000e240000000a00 */
[----:B0-----:R-:W-:-:S05]  /*07a0*/  IMAD.WIDE.U32 R20, R41, 0x8, R4 ;  /* 0x0000000829147825 */ /* 0x001fca00078e0004 */
        /* <DEDUP_REMOVED lines=33> */
.L_x_215:
[----:B------:R-:W-:Y:S05]  /*09c0*/  BSYNC.RECONVERGENT B2 ;  /* 0x0000000000027941 */ /* 0x000fea0003800200 */
.L_x_214:
        /* <DEDUP_REMOVED lines=25> */
.L_x_217:
[----:B------:R-:W-:Y:S05]  /*0b60*/  BSYNC.RECONVERGENT B2 ;  /* 0x0000000000027941 */ /* 0x000fea0003800200 */
.L_x_216:
[----:B------:R-:W-:Y:S05]  /*0b70*/  @!P0 BRA `(.L_x_210) ;  /* 0x0000000000408947 */ /* 0x000fea0003800000 */
[----:B------:R-:W0:Y:S01]  /*0b80*/  LDC.64 R4, c[0x0][0x380] ;  /* 0x0000e000ff047b82 */ /* 0x000e220000000a00 */
[----:B------:R-:W-:Y:S02]  /*0b90*/  IMAD.MOV R0, RZ, RZ, -R0 ;  /* 0x000000ffff007224 */ /* 0x000fe400078e0a00 */
[----:B0-----:R-:W-:-:S04]  /*0ba0*/  IMAD.WIDE.U32 R4, R41, 0x8, R4 ;  /* 0x0000000829047825 */ /* 0x001fc800078e0004 */
[----:B------:R-:W-:Y:S02]  /*0bb0*/  IMAD.MOV.U32 R6, RZ, RZ, R4 ;  /* 0x000000ffff067224 */ /* 0x000fe400078e0004 */
[----:B------:R-:W-:-:S07]  /*0bc0*/  IMAD.MOV.U32 R7, RZ, RZ, R5 ;  /* 0x000000ffff077224 */ /* 0x000fce00078e0005 */
.L_x_218:
[----:B------:R-:W-:Y:S02]  /*0bd0*/  IMAD.MOV.U32 R4, RZ, RZ, R6 ;  /* 0x000000ffff047224 */ /* 0x000fe400078e0006 */
[----:B------:R-:W-:-:S06]  /*0be0*/  IMAD.MOV.U32 R5, RZ, RZ, R7 ;  /* 0x000000ffff057224 */ /* 0x000fcc00078e0007 */
[----:B------:R-:W2:Y:S01]  /*0bf0*/  LDG.E.64 R4, desc[UR6][R4.64] ;  /* 0x0000000604047981 */ /* 0x000ea2000c1e1b00 */
[----:B------:R-:W-:Y:S01]  /*0c00*/  VIADD R0, R0, 0x1 ;  /* 0x0000000100007836 */ /* 0x000fe20000000000 */
[----:B------:R-:W-:-:S04]  /*0c10*/  IADD3 R6, P2, PT, R6, 0x800, RZ ;  /* 0x0000080006067810 */ /* 0x000fc80007f5e0ff */
[----:B------:R-:W-:Y:S01]  /*0c20*/  ISETP.NE.AND P1, PT, R0, RZ, PT ;  /* 0x000000ff0000720c */ /* 0x000fe20003f25270 */
[----:B------:R-:W-:Y:S01]  /*0c30*/  IMAD.X R7, RZ, RZ, R7, P2 ;  /* 0x000000ffff077224 */ /* 0x000fe200010e0607 */
[----:B--2--5:R-:W-:-:S06]  /*0c40*/  DSETP.GEU.AND P0, PT, R36, R4, PT ;  /* 0x000000042400722a */ /* 0x024fcc0003f0e000 */
[----:B------:R-:W-:Y:S02]  /*0c50*/  FSEL R36, R4, R36, !P0 ;  /* 0x0000002404247208 */ /* 0x000fe40004000000 */
[----:B------:R-:W-:-:S03]  /*0c60*/  FSEL R37, R5, R37, !P0 ;  /* 0x0000002505257208 */ /* 0x000fc60004000000 */
[----:B------:R-:W-:Y:S05]  /*0c70*/  @P1 BRA `(.L_x_218) ;  /* 0xfffffffc00d41947 */ /* 0x000fea000383ffff */
.L_x_210:
[----:B------:R-:W-:Y:S05]  /*0c80*/  BSYNC.RECONVERGENT B1 ;  /* 0x0000000000017941 */ /* 0x000fea0003800200 */
.L_x_209:
        /* <DEDUP_REMOVED lines=85> */
.L_x_219:
        /* <DEDUP_REMOVED lines=18> */
[----:B------:R-:W-:-:S03]  /*1300*/  VIADD R0, R8, 0x4 ;  /* 0x0000000408007836 */ /* 0x000fc60000000000 */
[----:B------:R-:W0:Y:S02]  /*1310*/  SHFL.DOWN PT, R5, R7, 0x2, R9 ;  /* 0x0840000007057989 */ /* 0x000e2400000e0009 */
[----:B0-----:R-:W-:-:S06]  /*1320*/  DSETP.GEU.AND P1, PT, R6, R4, PT ;  /* 0x000000040600722a */ /* 0x001fcc0003f2e000 */
[----:B------:R-:W-:Y:S02]  /*1330*/  @!P0 FSEL R6, R4, R6, !P1 ;  /* 0x0000000604068208 */ /* 0x000fe40004800000 */
[----:B------:R-:W-:Y:S02]  /*1340*/  @!P0 FSEL R7, R5, R7, !P1 ;  /* 0x0000000705078208 */ /* 0x000fe40004800000 */
        /* <DEDUP_REMOVED lines=9> */
[C---:B------:R-:W-:Y:S01]  /*13e0*/  ISETP.NE.AND P0, PT, R8.reuse, RZ, PT ;  /* 0x000000ff0800720c */ /* 0x040fe20003f05270 */
[----:B------:R-:W-:Y:S02]  /*13f0*/  VIADD R0, R8, 0x10 ;  /* 0x0000001008007836 */ /* 0x000fe40000000000 */
[----:B------:R-:W0:Y:S10]  /*1400*/  SHFL.DOWN PT, R5, R7, 0x8, R9 ;  /* 0x0900000007057989 */ /* 0x000e3400000e0009 */
[----:B------:R-:W1:Y:S01]  /*1410*/  @!P0 S2R R11, SR_CgaCtaId ;  /* 0x00000000000b8919 */ /* 0x000e620000008800 */
[----:B------:R-:W-:Y:S01]  /*1420*/  @!P0 MOV R8, 0x400 ;  /* 0x0000040000088802 */ /* 0x000fe20000000f00 */
[----:B0-----:R-:W-:-:S06]  /*1430*/  DSETP.GEU.AND P2, PT, R6, R4, PT ;  /* 0x000000040600722a */ /* 0x001fcc0003f4e000 */
[----:B------:R-:W-:Y:S02]  /*1440*/  @!P1 FSEL R6, R4, R6, !P2 ;  /* 0x0000000604069208 */ /* 0x000fe40005000000 */
[----:B------:R-:W-:Y:S02]  /*1450*/  @!P1 FSEL R7, R5, R7, !P2 ;  /* 0x0000000705079208 */ /* 0x000fe40005000000 */
[----:B------:R-:W-:Y:S01]  /*1460*/  ISETP.GT.AND P1, PT, R0, R9, PT ;  /* 0x000000090000720c */ /* 0x000fe20003f24270 */
[----:B------:R-:W-:Y:S01]  /*1470*/  SHFL.DOWN PT, R4, R6, 0x10, R9 ;  /* 0x0a00000006047989 */ /* 0x000fe200000e0009 */
[----:B------:R-:W-:-:S03]  /*1480*/  @!P0 SHF.R.U32.HI R0, RZ, 0x2, R3 ;  /* 0x00000002ff008819 */ /* 0x000fc60000011603 */
[----:B------:R-:W0:Y:S01]  /*1490*/  SHFL.DOWN PT, R5, R7, 0x10, R9 ;  /* 0x0a00000007057989 */ /* 0x000e2200000e0009 */
[----:B------:R-:W-:Y:S02]  /*14a0*/  @!P0 LOP3.LUT R0, R0, 0xf8, RZ, 0xc0, !PT ;  /* 0x000000f800008812 */ /* 0x000fe400078ec0ff */
[----:B-1----:R-:W-:-:S05]  /*14b0*/  @!P0 LEA R11, R11, R8, 0x18 ;  /* 0x000000080b0b8211 */ /* 0x002fca00078ec0ff */
[----:B------:R-:W-:Y:S01]  /*14c0*/  @!P0 IMAD.IADD R11, R0, 0x1, R11 ;  /* 0x00000001000b8824 */ /* 0x000fe200078e020b */
[----:B0-----:R-:W-:-:S06]  /*14d0*/  DSETP.GEU.AND P2, PT, R6, R4, PT ;  /* 0x000000040600722a */ /* 0x001fcc0003f4e000 */
[----:B------:R-:W-:Y:S02]  /*14e0*/  @!P1 FSEL R6, R4, R6, !P2 ;  /* 0x0000000604069208 */ /* 0x000fe40005000000 */
[----:B------:R-:W-:-:S03]  /*14f0*/  @!P1 FSEL R7, R5, R7, !P2 ;  /* 0x0000000705079208 */ /* 0x000fc60005000000 */
[----:B------:R-:W-:Y:S02]  /*1500*/  IMAD.MOV.U32 R4, RZ, RZ, R6 ;  /* 0x000000ffff047224 */ /* 0x000fe400078e0006 */
        /* <DEDUP_REMOVED lines=14> */
[C---:B------:R-:W-:Y:S02]  /*15f0*/  ISETP.GT.U32.AND P1, PT, R2.reuse, 0x40, PT ;  /* 0x000000400200780c */ /* 0x040fe40003f24070 */
[----:B------:R-:W-:Y:S02]  /*1600*/  FSEL R12, R3, R4, P2 ;  /* 0x00000004030c7208 */ /* 0x000fe40001000000 */
[----:B------:R-:W-:Y:S02]  /*1610*/  FSEL R13, R13, R5, P2 ;  /* 0x000000050d0d7208 */ /* 0x000fe40001000000 */
[----:B------:R-:W0:Y:S01]  /*1620*/  LDS.128 R4, [UR4+0x30] ;  /* 0x00003004ff047984 */ /* 0x000e220008000c00 */
[----:B------:R-:W-:-:S03]  /*1630*/  ISETP.GT.U32.AND P2, PT, R2, 0x60, PT ;  /* 0x000000600200780c */ /* 0x000fc60003f44070 */
[----:B------:R-:W-:-:S06]  /*1640*/  DSETP.GEU.AND P3, PT, R12, R14, PT ;  /* 0x0000000e0c00722a */ /* 0x000fcc0003f6e000 */
[----:B------:R-:W-:Y:S02]  /*1650*/  @P1 FSEL R12, R14, R12, !P3 ;  /* 0x0000000c0e0c1208 */ /* 0x000fe40005800000 */
[----:B------:R-:W-:Y:S02]  /*1660*/  @P1 FSEL R13, R15, R13, !P3 ;  /* 0x0000000d0f0d1208 */ /* 0x000fe40005800000 */
[----:B------:R-:W-:-:S04]  /*1670*/  ISETP.GT.U32.AND P1, PT, R2, 0x80, PT ;  /* 0x000000800200780c */ /* 0x000fc80003f24070 */
[----:B-1----:R-:W-:-:S06]  /*1680*/  DSETP.GEU.AND P3, PT, R12, R8, PT ;  /* 0x000000080c00722a */ /* 0x002fcc0003f6e000 */
[----:B------:R-:W-:Y:S02]  /*1690*/  @P2 FSEL R12, R8, R12, !P3 ;  /* 0x0000000c080c2208 */ /* 0x000fe40005800000 */
[----:B------:R-:W-:Y:S02]  /*16a0*/  @P2 FSEL R13, R9, R13, !P3 ;  /* 0x0000000d090d2208 */ /* 0x000fe40005800000 */
[----:B------:R-:W-:Y:S01]  /*16b0*/  ISETP.GT.U32.AND P2, PT, R2, 0xa0, PT ;  /* 0x000000a00200780c */ /* 0x000fe20003f44070 */
[----:B------:R-:W1:Y:S03]  /*16c0*/  LDS.64 R8, [UR4+0x40] ;  /* 0x00004004ff087984 */ /* 0x000e660008000a00 */
        /* <DEDUP_REMOVED lines=23> */
.L_x_206:
[----:B------:R-:W0:Y:S01]  /*1840*/  S2R R0, SR_TID.X ;  /* 0x0000000000007919 */ /* 0x000e220000002100 */
[----:B------:R-:W1:Y:S02]  /*1850*/  LDCU.64 UR4, c[0x0][0x380] ;  /* 0x00007000ff0477ac */ /* 0x000e640008000a00 */
[----:B-1----:R-:W-:Y:S02]  /*1860*/  IMAD.U32 R6, RZ, RZ, UR4 ;  /* 0x00000004ff067e24 */ /* 0x002fe4000f8e00ff */
[----:B------:R-:W-:Y:S02]  /*1870*/  IMAD.U32 R7, RZ, RZ, UR5 ;  /* 0x00000005ff077e24 */ /* 0x000fe4000f8e00ff */
        /* <DEDUP_REMOVED lines=9> */
[----:B------:R-:W-:Y:S01]  /*1910*/  VIADD R24, R2, 0xfffff800 ;  /* 0xfffff80002187836 */ /* 0x000fe20000000000 */
[----:B------:R-:W-:-:S04]  /*1920*/  UMOV UR4, 0x800 ;  /* 0x0000080000047882 */ /* 0x000fc80000000000 */
[----:B------:R-:W-:Y:S01]  /*1930*/  ISETP.GE.U32.AND P1, PT, R24, 0x800, PT ;  /* 0x000008001800780c */ /* 0x000fe20003f26070 */
        /* <DEDUP_REMOVED lines=23> */
[----:B------:R-:W-:-:S07]  /*1ab0*/  UMOV UR4, 0x800 ;  /* 0x0000080000047882 */ /* 0x000fce0000000000 */
[----:B------:R-:W1:Y:S02]  /*1ac0*/  LDC.64 R6, c[0x0][0x380] ;  /* 0x0000e000ff067b82 */ /* 0x000e640000000a00 */
.L_x_223:
[----:B------:R-:W-:-:S04]  /*1ad0*/  VIADD R3, R0, UR4 ;  /* 0x0000000400037c36 */ /* 0x000fc80008000000 */
[----:B-1----:R-:W-:-:S05]  /*1ae0*/  IMAD.WIDE.U32 R2, R3, 0x8, R6 ;  /* 0x0000000803027825 */ /* 0x002fca00078e0006 */
[----:B------:R-:W2:Y:S04]  /*1af0*/  LDG.E.64 R10, desc[UR6][R2.64] ;  /* 0x00000006020a7981 */ /* 0x000ea8000c1e1b00 */
[----:B------:R-:W3:Y:S04]  /*1b00*/  LDG.E.64 R12, desc[UR6][R2.64+0x800] ;  /* 0x00080006020c7981 */ /* 0x000ee8000c1e1b00 */
[----:B------:R-:W4:Y:S04]  /*1b10*/  LDG.E.64 R14, desc[UR6][R2.64+0x1000] ;  /* 0x00100006020e7981 */ /* 0x000f28000c1e1b00 */
[----:B------:R-:W5:Y:S04]  /*1b20*/  LDG.E.64 R16, desc[UR6][R2.64+0x1800] ;  /* 0x0018000602107981 */ /* 0x000f68000c1e1b00 */
[----:B------:R-:W5:Y:S04]  /*1b30*/  LDG.E.64 R18, desc[UR6][R2.64+0x2000] ;  /* 0x0020000602127981 */ /* 0x000f68000c1e1b00 */
[----:B------:R-:W5:Y:S04]  /*1b40*/  LDG.E.64 R20, desc[UR6][R2.64+0x2800] ;  /* 0x0028000602147981 */ /* 0x000f68000c1e1b00 */
[----:B------:R-:W5:Y:S04]  /*1b50*/  LDG.E.64 R22, desc[UR6][R2.64+0x3000] ;  /* 0x0030000602167981 */ /* 0x000f68000c1e1b00 */
[----:B------:R1:W5:Y:S01]  /*1b60*/  LDG.E.64 R4, desc[UR6][R2.64+0x3800] ;  /* 0x0038000602047981 */ /* 0x000362000c1e1b00 */
        /* <DEDUP_REMOVED lines=10> */
[----:B-1----:R-:W-:Y:S02]  /*1c10*/  FSEL R2, R16, R8, !P0 ;  /* 0x0000000810027208 */ /* 0x002fe40004000000 */
        /* <DEDUP_REMOVED lines=10> */
[----:B------:R-:W-:-:S03]  /*1cc0*/  FSEL R9, R23, R3, !P0 ;  /* 0x0000000317097208 */ /* 0x000fc60004000000 */
[----:B------:R-:W-:-:S03]  /*1cd0*/  VIADD R3, R2, -UR4 ;  /* 0x8000000402037c36 */ /* 0x000fc60008000000 */
[----:B------:R-:W-:Y:S02]  /*1ce0*/  DSETP.GEU.AND P0, PT, R8, R4, PT ;  /* 0x000000040800722a */ /* 0x000fe40003f0e000 */
[----:B------:R-:W-:-:S04]  /*1cf0*/  ISETP.GE.U32.AND P1, PT, R3, 0x800, PT ;  /* 0x000008000300780c */ /* 0x000fc80003f26070 */
[----:B------:R-:W-:Y:S02]  /*1d00*/  FSEL R8, R4, R8, !P0 ;  /* 0x0000000804087208 */ /* 0x000fe40004000000 */
[----:B------:R-:W-:-:S07]  /*1d10*/  FSEL R9, R5, R9, !P0 ;  /* 0x0000000905097208 */ /* 0x000fce0004000000 */
[----:B------:R-:W-:Y:S05]  /*1d20*/  @!P1 BRA `(.L_x_222) ;  /* 0x0000000c00889947 */ /* 0x000fea0003800000 */
[----:B------:R-:W-:-:S06]  /*1d30*/  UIADD3 UR4, UPT, UPT, UR4, 0x800, URZ ;  /* 0x0000080004047890 */ /* 0x000fcc000fffe0ff */
[----:B------:R-:W-:-:S13]  /*1d40*/  ISETP.LT.U32.AND P0, PT, R24, UR4, PT ;  /* 0x0000000418007c0c */ /* 0x000fda000bf01070 */
[----:B------:R-:W-:Y:S05]  /*1d50*/  @!P0 BRA `(.L_x_223) ;  /* 0xfffffffc005c8947 */ /* 0x000fea000383ffff */
.L_x_221:
[----:B------:R-:W-:Y:S01]  /*1d60*/  VIADD R3, R2, -UR4 ;  /* 0x8000000402037c36 */ /* 0x000fe20008000000 */
[----:B------:R-:W-:Y:S04]  /*1d70*/  BSSY.RECONVERGENT B1, `(.L_x_222) ;  /* 0x00000dd000017945 */ /* 0x000fe80003800200 */
[----:B------:R-:W-:-:S04]  /*1d80*/  ISETP.GE.AND P0, PT, R0, R3, PT ;  /* 0x000000030000720c */ /* 0x000fc80003f06270 */
[----:B------:R-:W-:-:S13]  /*1d90*/  ISETP.LE.U32.OR P0, PT, R2, UR4, P0 ;  /* 0x0000000402007c0c */ /* 0x000fda0008703470 */
[----:B------:R-:W-:Y:S05]  /*1da0*/  @P0 BRA `(.L_x_224) ;  /* 0x0000000c00640947 */ /* 0x000fea0003800000 */
[----:B------:R-:W-:Y:S01]  /*1db0*/  LOP3.LUT R3, RZ, R0, RZ, 0x33, !PT ;  /* 0x00000000ff037212 */ /* 0x000fe200078e33ff */
[----:B------:R-:W-:Y:S01]  /*1dc0*/  BSSY.RECONVERGENT B2, `(.L_x_225) ;  /* 0x0000072000027945 */ /* 0x000fe20003800200 */
[----:B------:R-:W-:Y:S02]  /*1dd0*/  IMAD.MOV.U32 R5, RZ, RZ, R0 ;  /* 0x000000ffff057224 */ /* 0x000fe400078e0000 */
[----:B------:R-:W-:-:S04]  /*1de0*/  IADD3 R2, PT, PT, R2, -UR4, R3 ;  /* 0x8000000402027c10 */ /* 0x000fc8000fffe003 */
[C---:B------:R-:W-:Y:S02]  /*1df0*/  ISETP.GE.U32.AND P0, PT, R2.reuse, 0xf00, PT ;  /* 0x00000f000200780c */ /* 0x040fe40003f06070 */
[----:B------:R-:W-:-:S04]  /*1e00*/  LEA.HI R2, R2, 0x1, RZ, 0x18 ;  /* 0x0000000102027811 */ /* 0x000fc800078fc0ff */
[----:B------:R-:W-:-:S07]  /*1e10*/  LOP3.LUT R3, R2, 0xf, RZ, 0xc0, !PT ;  /* 0x0000000f02037812 */ /* 0x000fce00078ec0ff */
[----:B------:R-:W-:Y:S05]  /*1e20*/  @!P0 BRA `(.L_x_226) ;  /* 0x0000000400ac8947 */ /* 0x000fea0003800000 */
[----:B------:R-:W-:Y:S01]  /*1e30*/  LOP3.LUT R42, R2, 0x1fffff0, RZ, 0xc0, !PT ;  /* 0x01fffff0022a7812 */ /* 0x000fe200078ec0ff */
[----:B------:R-:W-:Y:S01]  /*1e40*/  BSSY.RECONVERGENT B3, `(.L_x_227) ;  /* 0x0000068000037945 */ /* 0x000fe20003800200 */
[C---:B------:R-:W-:Y:S01]  /*1e50*/  LOP3.LUT R5, R0.reuse, 0x800, RZ, 0xfc, !PT ;  /* 0x0000080000057812 */ /* 0x040fe200078efcff */
[----:B------:R-:W-:Y:S02]  /*1e60*/  VIADD R4, R0, UR4 ;  /* 0x0000000400047c36 */ /* 0x000fe40008000000 */
[----:B------:R-:W-:-:S07]  /*1e70*/  IMAD.MOV R42, RZ, RZ, -R42 ;  /* 0x000000ffff2a7224 */ /* 0x000fce00078e0a2a */
.L_x_228:
        /* <DEDUP_REMOVED lines=47> */
[----:B------:R-:W-:Y:S02]  /*2170*/  VIADD R42, R42, 0x10 ;  /* 0x000000102a2a7836 */ /* 0x000fe40000000000 */
[----:B------:R-:W-:Y:S02]  /*2180*/  VIADD R5, R5, 0x1000 ;  /* 0x0000100005057836 */ /* 0x000fe40000000000 */
[----:B------:R-:W-:Y:S01]  /*2190*/  VIADD R4, R4, 0x1000 ;  /* 0x0000100004047836 */ /* 0x000fe20000000000 */
[----:B------:R-:W-:Y:S01]  /*21a0*/  ISETP.NE.AND P1, PT, R42, RZ, PT ;  /* 0x000000ff2a00720c */ /* 0x000fe20003f25270 */
        /* <DEDUP_REMOVED lines=49> */
[----:B------:R-:W-:Y:S05]  /*24c0*/  BSYNC.RECONVERGENT B3 ;  /* 0x0000000000037941 */ /* 0x000fea0003800200 */
.L_x_227:
[----:B------:R-:W-:-:S07]  /*24d0*/  VIADD R5, R5, 0xfffff800 ;  /* 0xfffff80005057836 */ /* 0x000fce0000000000 */
.L_x_226:
[----:B------:R-:W-:Y:S05]  /*24e0*/  BSYNC.RECONVERGENT B2 ;  /* 0x0000000000027941 */ /* 0x000fea0003800200 */
.L_x_225:
        /* <DEDUP_REMOVED lines=56> */
.L_x_230:
[----:B------:R-:W-:Y:S05]  /*2870*/  BSYNC.RECONVERGENT B2 ;  /* 0x0000000000027941 */ /* 0x000fea0003800200 */
.L_x_229:
        /* <DEDUP_REMOVED lines=31> */
.L_x_232:
[----:B------:R-:W-:Y:S05]  /*2a70*/  BSYNC.RECONVERGENT B2 ;  /* 0x0000000000027941 */ /* 0x000fea0003800200 */
.L_x_231:
[----:B------:R-:W-:Y:S05]  /*2a80*/  @!P0 BRA `(.L_x_224) ;  /* 0x00000000002c8947 */ /* 0x000fea0003800000 */
[----:B------:R-:W-:Y:S02]  /*2a90*/  VIADD R5, R5, UR4 ;  /* 0x0000000405057c36 */ /* 0x000fe40008000000 */
[----:B------:R-:W-:-:S07]  /*2aa0*/  IMAD.MOV R4, RZ, RZ, -R16 ;  /* 0x000000ffff047224 */ /* 0x000fce00078e0a10 */
.L_x_233:
[----:B------:R-:W-:-:S06]  /*2ab0*/  IMAD.WIDE.U32 R2, R5, 0x8, R6 ;  /* 0x0000000805027825 */ /* 0x000fcc00078e0006 */
[----:B------:R-:W2:Y:S01]  /*2ac0*/  LDG.E.64 R2, desc[UR6][R2.64] ;  /* 0x0000000602027981 */ /* 0x000ea2000c1e1b00 */
[----:B------:R-:W-:Y:S02]  /*2ad0*/  VIADD R4, R4, 0x1 ;  /* 0x0000000104047836 */ /* 0x000fe40000000000 */
[----:B------:R-:W-:-:S03]  /*2ae0*/  VIADD R5, R5, 0x100 ;  /* 0x0000010005057836 */ /* 0x000fc60000000000 */
[----:B------:R-:W-:Y:S01]  /*2af0*/  ISETP.NE.AND P1, PT, R4, RZ, PT ;  /* 0x000000ff0400720c */ /* 0x000fe20003f25270 */
[----:B--2---:R-:W-:-:S06]  /*2b00*/  DSETP.GEU.AND P0, PT, R8, R2, PT ;  /* 0x000000020800722a */ /* 0x004fcc0003f0e000 */
[----:B------:R-:W-:Y:S02]  /*2b10*/  FSEL R8, R2, R8, !P0 ;  /* 0x0000000802087208 */ /* 0x000fe40004000000 */
[----:B------:R-:W-:-:S04]  /*2b20*/  FSEL R9, R3, R9, !P0 ;  /* 0x0000000903097208 */ /* 0x000fc80004000000 */
[----:B------:R-:W-:Y:S05]  /*2b30*/  @P1 BRA `(.L_x_233) ;  /* 0xfffffffc00dc1947 */ /* 0x000fea000383ffff */
.L_x_224:
[----:B------:R-:W-:Y:S05]  /*2b40*/  BSYNC.RECONVERGENT B1 ;  /* 0x0000000000017941 */ /* 0x000fea0003800200 */
.L_x_222:
        /* <DEDUP_REMOVED lines=50> */
[----:B------:R-:W2:Y:S01]  /*2e70*/  LDS.128 R12, [UR4+0x20] ;  /* 0x00002004ff0c7984 */ /* 0x000ea20008000c00 */
[----:B0-----:R-:W-:-:S06]  /*2e80*/  DSETP.GEU.AND P1, PT, R4, R8, PT ;  /* 0x000000080400722a */ /* 0x001fcc0003f2e000 */
[----:B-1----:R-:W-:Y:S02]  /*2e90*/  FSEL R2, R8, R4, !P1 ;  /* 0x0000000408027208 */ /* 0x002fe40004800000 */
        /* <DEDUP_REMOVED lines=21> */
.L_x_220:
[----:B------:R-:W-:Y:S05]  /*2ff0*/  BSYNC.RECONVERGENT B0 ;  /* 0x0000000000007941 */ /* 0x000fea0003800200 */
.L_x_205:
[----:B------:R-:W-:Y:S05]  /*3000*/  @P0 EXIT ;  /* 0x000000000000094d */ /* 0x000fea0003800000 */
[----:B01----:R-:W0:Y:S02]  /*3010*/  LDC R7, c[0x0][0x398] ;  /* 0x0000e600ff077b82 */ /* 0x003e240000000800 */
[----:B0-----:R-:W0:Y:S02]  /*3020*/  F2F.F64.F32 R2, R7 ;  /* 0x0000000700027310 */ /* 0x001e240000201800 */
[----:B0-----:R-:W-:-:S04]  /*3030*/  DSETP.GT.AND P0, PT, R4, R2, PT ;  /* 0x000000020400722a */ /* 0x001fc80003f04000 */
[----:B------:R-:W0:Y:S10]  /*3040*/  LDC.64 R2, c[0x0][0x388] ;  /* 0x0000e200ff027b82 */ /* 0x000e340000000a00 */
[----:B------:R-:W0:Y:S02]  /*3050*/  @P0 F2F.F32.F64 R7, R4 ;  /* 0x0000000400070310 */ /* 0x000e240000301000 */
[----:B0-----:R-:W-:Y:S01]  /*3060*/  STG.E desc[UR6][R2.64], R7 ;  /* 0x0000000702007986 */ /* 0x001fe2000c101906 */
[----:B------:R-:W-:Y:S05]  /*3070*/  EXIT ;  /* 0x000000000000794d */ /* 0x000fea0003800000 */
.L_x_234:
        /* <DEDUP_REMOVED lines=16> */
.L_x_252:


//--------------------- .text._ZN3cub18CUB_300001_SM_10006detail11EmptyKernelIvEEvv --------------------------
	.section	.text._ZN3cub18CUB_300001_SM_10006detail11EmptyKernelIvEEvv,"ax",@progbits
	.align	128
        .global         _ZN3cub18CUB_300001_SM_10006detail11EmptyKernelIvEEvv
        .type           _ZN3cub18CUB_300001_SM_10006detail11EmptyKernelIvEEvv,@function
        .size           _ZN3cub18CUB_300001_SM_10006detail11EmptyKernelIvEEvv,(.L_x_253 - _ZN3cub18CUB_300001_SM_10006detail11EmptyKernelIvEEvv)
        .other          _ZN3cub18CUB_300001_SM_10006detail11EmptyKernelIvEEvv,@"STO_CUDA_ENTRY STV_DEFAULT"
_ZN3cub18CUB_300001_SM_10006detail11EmptyKernelIvEEvv:
.text._ZN3cub18CUB_300001_SM_10006detail11EmptyKernelIvEEvv:
[----:B------:R-:W-:Y:S01]  /*0000*/  LDC R1, c[0x0][0x37c] ;  /* 0x0000df00ff017b82 */ /* 0x000fe20000000800 */
[----:B------:R-:W-:Y:S05]  /*0010*/  EXIT ;  /* 0x000000000000794d */ /* 0x000fea0003800000 */
.L_x_235:
        /* <DEDUP_REMOVED lines=14> */
.L_x_253:


//--------------------- .text._Z17jac_kernel_inner2PdiiiS_ii --------------------------
	.section	.text._Z17jac_kernel_inner2PdiiiS_ii,"ax",@progbits
	.align	128
        .global         _Z17jac_kernel_inner2PdiiiS_ii
        .type           _Z17jac_kernel_inner2PdiiiS_ii,@function
        .size           _Z17jac_kernel_inner2PdiiiS_ii,(.L_x_254 - _Z17jac_kernel_inner2PdiiiS_ii)
        .other          _Z17jac_kernel_inner2PdiiiS_ii,@"STO_CUDA_ENTRY STV_DEFAULT"
_Z17jac_kernel_inner2PdiiiS_ii:
.text._Z17jac_kernel_inner2PdiiiS_ii:
[----:B------:R-:W-:Y:S01]  /*0000*/  LDC R1, c[0x0][0x37c] ;  /* 0x0000df00ff017b82 */ /* 0x000fe20000000800 */
[----:B------:R-:W0:Y:S07]  /*0010*/  S2R R3, SR_TID.Y ;  /* 0x0000000000037919 */ /* 0x000e2e0000002200 */
[----:B------:R-:W1:Y:S01]  /*0020*/  LDC R14, c[0x0][0x360] ;  /* 0x0000d800ff0e7b82 */ /* 0x000e620000000800 */
[----:B------:R-:W2:Y:S01]  /*0030*/  LDCU UR4, c[0x0][0x388] ;  /* 0x00007100ff0477ac */ /* 0x000ea20008000800 */
[----:B------:R-:W3:Y:S01]  /*0040*/  S2R R2, SR_TID.Z ;  /* 0x0000000000027919 */ /* 0x000ee20000002300 */
[----:B------:R-:W1:Y:S05]  /*0050*/  S2R R5, SR_TID.X ;  /* 0x0000000000057919 */ /* 0x000e6a0000002100 */
[----:B------:R-:W0:Y:S08]  /*0060*/  S2UR UR5, SR_CTAID.Y ;  /* 0x00000000000579c3 */ /* 0x000e300000002600 */
[----:B------:R-:W0:Y:S01]  /*0070*/  LDC R0, c[0x0][0x364] ;  /* 0x0000d900ff007b82 */ /* 0x000e220000000800 */
[----:B--2---:R-:W-:-:S07]  /*0080*/  UIADD3 UR4, UPT, UPT, UR4, -0x2, URZ ;  /* 0xfffffffe04047890 */ /* 0x004fce000fffe0ff */
[----:B------:R-:W3:Y:S08]  /*0090*/  S2UR UR6, SR_CTAID.Z ;  /* 0x00000000000679c3 */ /* 0x000ef00000002700 */
[----:B------:R-:W3:Y:S01]  /*00a0*/  LDC R15, c[0x0][0x368] ;  /* 0x0000da00ff0f7b82 */ /* 0x000ee20000000800 */
[----:B0-----:R-:W-:-:S05]  /*00b0*/  IMAD R0, R0, UR5, R3 ;  /* 0x0000000500007c24 */ /* 0x001fca000f8e0203 */
[----:B------:R-:W-:Y:S01]  /*00c0*/  ISETP.NE.AND P0, PT, R0, RZ, PT ;  /* 0x000000ff0000720c */ /* 0x000fe20003f05270 */
[----:B---3--:R-:W-:Y:S01]  /*00d0*/  IMAD R15, R15, UR6, R2 ;  /* 0x000000060f0f7c24 */ /* 0x008fe2000f8e0202 */
[----:B------:R-:W0:Y:S04]  /*00e0*/  LDCU UR6, c[0x0][0x390] ;  /* 0x00007200ff0677ac */ /* 0x000e280008000800 */
[----:B------:R-:W-:-:S04]  /*00f0*/  ISETP.EQ.OR P0, PT, R15, RZ, !P0 ;  /* 0x000000ff0f00720c */ /* 0x000fc80004702670 */
[----:B------:R-:W-:Y:S01]  /*0100*/  ISETP.GT.OR P0, PT, R15, UR4, P0 ;  /* 0x000000040f007c0c */ /* 0x000fe20008704670 */
[----:B------:R-:W1:-:S12]  /*0110*/  S2UR UR4, SR_CTAID.X ;  /* 0x00000000000479c3 */ /* 0x000e580000002500 */
[----:B------:R-:W2:Y:S01]  /*0120*/  @!P0 LDC R3, c[0x0][0x38c] ;  /* 0x0000e300ff038b82 */ /* 0x000ea20000000800 */
[----:B-1----:R-:W-:Y:S01]  /*0130*/  IMAD R14, R14, UR4, R5 ;  /* 0x000000040e0e7c24 */ /* 0x002fe2000f8e0205 */
[----:B0-----:R-:W-:Y:S01]  /*0140*/  UIADD3 UR4, UPT, UPT, UR6, -0x2, URZ ;  /* 0xfffffffe06047890 */ /* 0x001fe2000fffe0ff */
[----:B--2---:R-:W-:-:S04]  /*0150*/  @!P0 IADD3 R3, PT, PT, R3, -0x2, RZ ;  /* 0xfffffffe03038810 */ /* 0x004fc80007ffe0ff */
[----:B------:R-:W-:-:S04]  /*0160*/  ISETP.LE.AND P0, PT, R0, R3, !P0 ;  /* 0x000000030000720c */ /* 0x000fc80004703270 */
[----:B------:R-:W-:-:S04]  /*0170*/  ISETP.LT.OR P0, PT, R14, 0x1, !P0 ;  /* 0x000000010e00780c */ /* 0x000fc80004701670 */
[----:B------:R-:W-:-:S13]  /*0180*/  ISETP.GT.OR P0, PT, R14, UR4, P0 ;  /* 0x000000040e007c0c */ /* 0x000fda0008704670 */
[----:B------:R-:W-:Y:S05]  /*0190*/  @P0 EXIT ;  /* 0x000000000000094d */ /* 0x000fea0003800000 */
[----:B------:R-:W0:Y:S01]  /*01a0*/  LDCU.64 UR8, c[0x0][0x3a0] ;  /* 0x00007400ff0877ac */ /* 0x000e220008000a00 */
[----:B------:R-:W1:Y:S01]  /*01b0*/  LDC.64 R12, c[0x0][0x398] ;  /* 0x0000e600ff0c7b82 */ /* 0x000e620000000a00 */
[----:B------:R-:W-:Y:S02]  /*01c0*/  SHF.R.U32.HI R19, RZ, 0x1, R15 ;  /* 0x00000001ff137819 */ /* 0x000fe4000001160f */
[----:B------:R-:W-:Y:S01]  /*01d0*/  SHF.R.U32.HI R8, RZ, 0x1, R0 ;  /* 0x00000001ff087819 */ /* 0x000fe20000011600 */
[----:B------:R-:W2:Y:S01]  /*01e0*/  LDCU.64 UR4, c[0x0][0x358] ;  /* 0x00006b00ff0477ac */ /* 0x000ea20008000a00 */
[----:B------:R-:W-:Y:S02]  /*01f0*/  SHF.R.U32.HI R17, RZ, 0x1, R14 ;  /* 0x00000001ff117819 */ /* 0x000fe4000001160e */
[----:B------:R-:W-:Y:S01]  /*0200*/  IADD3 R16, PT, PT, R0, -R8, RZ ;  /* 0x8000000800107210 */ /* 0x000fe20007ffe0ff */
[----:B------:R-:W3:Y:S01]  /*0210*/  LDCU UR7, c[0x0][0x38c] ;  /* 0x00007180ff0777ac */ /* 0x000ee20008000800 */
[----:B------:R-:W-:Y:S01]  /*0220*/  IADD3 R18, PT, PT, R14, -R17, RZ ;  /* 0x800000110e127210 */ /* 0x000fe20007ffe0ff */
[----:B0-----:R-:W-:-:S02]  /*0230*/  IMAD R2, R19, UR8, R8 ;  /* 0x0000000813027c24 */ /* 0x001fc4000f8e0208 */
[----:B------:R-:W-:Y:S02]  /*0240*/  IMAD R9, R19, UR8, R16 ;  /* 0x0000000813097c24 */ /* 0x000fe4000f8e0210 */
[C---:B------:R-:W-:Y:S02]  /*0250*/  IMAD R3, R2.reuse, UR9, R17 ;  /* 0x0000000902037c24 */ /* 0x040fe4000f8e0211 */
[----:B------:R-:W-:Y:S02]  /*0260*/  IMAD R5, R2, UR9, R18 ;  /* 0x0000000902057c24 */ /* 0x000fe4000f8e0212 */
[----:B-1----:R-:W-:-:S04]  /*0270*/  IMAD.WIDE R2, R3, 0x8, R12 ;  /* 0x0000000803027825 */ /* 0x002fc800078e020c */
[----:B------:R-:W-:Y:S02]  /*0280*/  IMAD.WIDE R4, R5, 0x8, R12 ;  /* 0x0000000805047825 */ /* 0x000fe400078e020c */
[----:B--2---:R-:W2:Y:S02]  /*0290*/  LDG.E.64 R2, desc[UR4][R2.64] ;  /* 0x0000000402027981 */ /* 0x004ea4000c1e1b00 */
[----:B------:R-:W-:Y:S02]  /*02a0*/  IMAD R7, R9, UR9, R17 ;  /* 0x0000000909077c24 */ /* 0x000fe4000f8e0211 */
[----:B------:R-:W2:Y:S02]  /*02b0*/  LDG.E.64 R4, desc[UR4][R4.64] ;  /* 0x0000000404047981 */ /* 0x000ea4000c1e1b00 */
[----:B------:R-:W-:Y:S01]  /*02c0*/  IMAD.WIDE R6, R7, 0x8, R12 ;  /* 0x0000000807067825 */ /* 0x000fe200078e020c */
[----:B------:R-:W-:-:S03]  /*02d0*/  IADD3 R19, PT, PT, R15, -R19, RZ ;  /* 0x800000130f137210 */ /* 0x000fc60007ffe0ff */
[----:B------:R-:W-:Y:S02]  /*02e0*/  IMAD R9, R9, UR9, R18 ;  /* 0x0000000909097c24 */ /* 0x000fe4000f8e0212 */
[----:B------:R-:W4:Y:S01]  /*02f0*/  LDG.E.64 R6, desc[UR4][R6.64] ;  /* 0x0000000406067981 */ /* 0x000f22000c1e1b00 */
[----:B------:R-:W-:Y:S02]  /*0300*/  IMAD R20, R19, UR8, R8 ;  /* 0x0000000813147c24 */ /* 0x000fe4000f8e0208 */
[----:B------:R-:W-:-:S04]  /*0310*/  IMAD.WIDE R8, R9, 0x8, R12 ;  /* 0x0000000809087825 */ /* 0x000fc800078e020c */
[----:B------:R-:W-:Y:S02]  /*0320*/  IMAD R11, R20, UR9, R17 ;  /* 0x00000009140b7c24 */ /* 0x000fe4000f8e0211 */
[----:B------:R-:W5:Y:S02]  /*0330*/  LDG.E.64 R8, desc[UR4][R8.64] ;  /* 0x0000000408087981 */ /* 0x000f64000c1e1b00 */
[----:B------:R-:W-:-:S04]  /*0340*/  IMAD.WIDE R10, R11, 0x8, R12 ;  /* 0x000000080b0a7825 */ /* 0x000fc800078e020c */
[----:B------:R-:W-:Y:S02]  /*0350*/  IMAD R21, R20, UR9, R18 ;  /* 0x0000000914157c24 */ /* 0x000fe4000f8e0212 */
[----:B------:R-:W5:Y:S01]  /*0360*/  LDG.E.64 R10, desc[UR4][R10.64] ;  /* 0x000000040a0a7981 */ /* 0x000f62000c1e1b00 */
[----:B------:R-:W-:Y:S02]  /*0370*/  IMAD R19, R19, UR8, R16 ;  /* 0x0000000813137c24 */ /* 0x000fe4000f8e0210 */
[----:B------:R-:W-:-:S04]  /*0380*/  IMAD.WIDE R20, R21, 0x8, R12 ;  /* 0x0000000815147825 */ /* 0x000fc800078e020c */
[----:B------:R-:W-:Y:S02]  /*0390*/  IMAD R23, R19, UR9, R17 ;  /* 0x0000000913177c24 */ /* 0x000fe4000f8e0211 */
[----:B------:R-:W5:Y:S02]  /*03a0*/  LDG.E.64 R16, desc[UR4][R20.64] ;  /* 0x0000000414107981 */ /* 0x000f64000c1e1b00 */
[----:B------:R-:W-:-:S04]  /*03b0*/  IMAD.WIDE R22, R23, 0x8, R12 ;  /* 0x0000000817167825 */ /* 0x000fc800078e020c */
[----:B------:R-:W-:Y:S02]  /*03c0*/  IMAD R25, R19, UR9, R18 ;  /* 0x0000000913197c24 */ /* 0x000fe4000f8e0212 */
[----:B------:R-:W5:Y:S02]  /*03d0*/  LDG.E.64 R18, desc[UR4][R22.64] ;  /* 0x0000000416127981 */ /* 0x000f64000c1e1b00 */
[----:B------:R-:W-:-:S06]  /*03e0*/  IMAD.WIDE R12, R25, 0x8, R12 ;  /* 0x00000008190c7825 */ /* 0x000fcc00078e020c */
[----:B------:R-:W5:Y:S01]  /*03f0*/  LDG.E.64 R12, desc[UR4][R12.64] ;  /* 0x000000040c0c7981 */ /* 0x000f62000c1e1b00 */
[----:B---3--:R-:W-:-:S04]  /*0400*/  IMAD R15, R15, UR7, R0 ;  /* 0x000000070f0f7c24 */ /* 0x008fc8000f8e0200 */
[----:B------:R-:W-:Y:S01]  /*0410*/  IMAD R15, R15, UR6, R14 ;  /* 0x000000060f0f7c24 */ /* 0x000fe2000f8e020e */
[----:B--2---:R-:W-:Y:S01]  /*0420*/  DADD R2, R2, R4 ;  /* 0x0000000002027229 */ /* 0x004fe20000000004 */
[----:B------:R-:W0:Y:S07]  /*0430*/  LDC.64 R4, c[0x0][0x380] ;  /* 0x0000e000ff047b82 */ /* 0x000e2e0000000a00 */
[----:B----4-:R-:W-:-:S08]  /*0440*/  DADD R2, R2, R6 ;  /* 0x0000000002027229 */ /* 0x010fd00000000006 */
[----:B-----5:R-:W-:-:S08]  /*0450*/  DADD R2, R2, R8 ;  /* 0x0000000002027229 */ /* 0x020fd00000000008 */
[----:B------:R-:W-:-:S08]  /*0460*/  DADD R2, R2, R10 ;  /* 0x0000000002027229 */ /* 0x000fd0000000000a */
[----:B------:R-:W-:-:S08]  /*0470*/  DADD R2, R2, R16 ;  /* 0x0000000002027229 */ /* 0x000fd00000000010 */
[----:B------:R-:W-:-:S08]  /*0480*/  DADD R2, R2, R18 ;  /* 0x0000000002027229 */ /* 0x000fd00000000012 */
[----:B------:R-:W-:Y:S01]  /*0490*/  DADD R2, R2, R12 ;  /* 0x0000000002027229 */ /* 0x000fe2000000000c */
[----:B0-----:R-:W-:-:S07]  /*04a0*/  IMAD.WIDE R4, R15, 0x8, R4 ;  /* 0x000000080f047825 */ /* 0x001fce00078e0204 */
[----:B------:R-:W-:-:S07]  /*04b0*/  DMUL R2, R2, 0.125 ;  /* 0x3fc0000002027828 */ /* 0x000fce0000000000 */
[----:B------:R-:W-:Y:S01]  /*04c0*/  STG.E.64 desc[UR4][R4.64], R2 ;  /* 0x0000000204007986 */ /* 0x000fe2000c101b04 */
[----:B------:R-:W-:Y:S05]  /*04d0*/  EXIT ;  /* 0x000000000000794d */ /* 0x000fea0003800000 */
.L_x_236:
        /* <DEDUP_REMOVED lines=10> */
.L_x_254:


//--------------------- .text._Z17jac_kernel_inner1PdiiiS_ii --------------------------
	.section	.text._Z17jac_kernel_inner1PdiiiS_ii,"ax",@progbits
	.align	128
        .global         _Z17jac_kernel_inner1PdiiiS_ii
        .type           _Z17jac_kernel_inner1PdiiiS_ii,@function
        .size           _Z17jac_kernel_inner1PdiiiS_ii,(.L_x_255 - _Z17jac_kernel_inner1PdiiiS_ii)
        .other          _Z17jac_kernel_inner1PdiiiS_ii,@"STO_CUDA_ENTRY STV_DEFAULT"
_Z17jac_kernel_inner1PdiiiS_ii:
.text._Z17jac_kernel_inner1PdiiiS_ii:
[----:B------:R-:W-:Y:S01]  /*0000*/  LDC R1, c[0x0][0x37c] ;  /* 0x0000df00ff017b82 */ /* 0x000fe20000000800 */
[----:B------:R-:W0:Y:S01]  /*0010*/  LDCU.64 UR10, c[0x0][0x388] ;  /* 0x00007100ff0a77ac */ /* 0x000e220008000a00 */
[----:B------:R-:W1:Y:S06]  /*0020*/  S2R R3, SR_TID.Y ;  /* 0x0000000000037919 */ /* 0x000e6c0000002200 */
[----:B------:R-:W2:Y:S01]  /*0030*/  LDC R7, c[0x0][0x360] ;  /* 0x0000d800ff077b82 */ /* 0x000ea20000000800 */
[----:B------:R-:W3:Y:S01]  /*0040*/  LDCU UR12, c[0x0][0x390] ;  /* 0x00007200ff0c77ac */ /* 0x000ee20008000800 */
[----:B------:R-:W4:Y:S01]  /*0050*/  S2R R4, SR_TID.Z ;  /* 0x0000000000047919 */ /* 0x000f220000002300 */
[----:B------:R-:W2:Y:S05]  /*0060*/  S2R R2, SR_TID.X ;  /* 0x0000000000027919 */ /* 0x000eaa0000002100 */
[----:B------:R-:W1:Y:S08]  /*0070*/  S2UR UR8, SR_CTAID.Y ;  /* 0x00000000000879c3 */ /* 0x000e700000002600 */
[----:B------:R-:W1:Y:S01]  /*0080*/  LDC R0, c[0x0][0x364] ;  /* 0x0000d900ff007b82 */ /* 0x000e620000000800 */
[----:B0-----:R-:W-:-:S02]  /*0090*/  ULEA.HI UR5, UR11, UR11, URZ, 0x1 ;  /* 0x0000000b0b057291 */ /* 0x001fc4000f8f08ff */
[----:B------:R-:W-:Y:S02]  /*00a0*/  ULEA.HI UR4, UR10, UR10, URZ, 0x1 ;  /* 0x0000000a0a047291 */ /* 0x000fe4000f8f08ff */
[----:B------:R-:W-:Y:S02]  /*00b0*/  ULOP3.LUT UR5, UR5, 0x7ffffffe, URZ, 0xc0, !UPT ;  /* 0x7ffffffe05057892 */ /* 0x000fe4000f8ec0ff */
[----:B---3--:R-:W-:Y:S01]  /*00c0*/  ULEA.HI UR6, UR12, UR12, URZ, 0x1 ;  /* 0x0000000c0c067291 */ /* 0x008fe2000f8f08ff */
[----:B------:R-:W4:Y:S01]  /*00d0*/  S2UR UR9, SR_CTAID.Z ;  /* 0x00000000000979c3 */ /* 0x000f220000002700 */
[----:B------:R-:W-:Y:S02]  /*00e0*/  ULOP3.LUT UR4, UR4, 0x7ffffffe, URZ, 0xc0, !UPT ;  /* 0x7ffffffe04047892 */ /* 0x000fe4000f8ec0ff */
[----:B------:R-:W-:Y:S02]  /*00f0*/  UIADD3 UR5, UPT, UPT, -UR5, UR11, URZ ;  /* 0x0000000b05057290 */ /* 0x000fe4000fffe1ff */
[----:B------:R-:W-:-:S02]  /*0100*/  ULOP3.LUT UR6, UR6, 0x7ffffffe, URZ, 0xc0, !UPT ;  /* 0x7ffffffe06067892 */ /* 0x000fc4000f8ec0ff */
[----:B------:R-:W-:Y:S01]  /*0110*/  UIADD3 UR4, UPT, UPT, -UR4, UR10, URZ ;  /* 0x0000000a04047290 */ /* 0x000fe2000fffe1ff */
[----:B------:R-:W4:Y:S01]  /*0120*/  LDC R9, c[0x0][0x368] ;  /* 0x0000da00ff097b82 */ /* 0x000f220000000800 */
[----:B------:R-:W-:Y:S02]  /*0130*/  ULEA UR5, UR5, UR11, 0x1 ;  /* 0x0000000b05057291 */ /* 0x000fe4000f8e08ff */
[----:B------:R-:W-:Y:S02]  /*0140*/  UIADD3 UR6, UPT, UPT, -UR6, UR12, URZ ;  /* 0x0000000c06067290 */ /* 0x000fe4000fffe1ff */
[----:B------:R-:W-:Y:S02]  /*0150*/  ULEA UR4, UR4, UR10, 0x1 ;  /* 0x0000000a04047291 */ /* 0x000fe4000f8e08ff */
[----:B------:R-:W-:Y:S01]  /*0160*/  UIADD3 UR5, UPT, UPT, UR5, -0x2, URZ ;  /* 0xfffffffe05057890 */ /* 0x000fe2000fffe0ff */
[----:B------:R-:W2:Y:S01]  /*0170*/  S2UR UR7, SR_CTAID.X ;  /* 0x00000000000779c3 */ /* 0x000ea20000002500 */
[----:B-1----:R-:W-:Y:S01]  /*0180*/  IMAD R0, R0, UR8, R3 ;  /* 0x0000000800007c24 */ /* 0x002fe2000f8e0203 */
[----:B------:R-:W-:-:S02]  /*0190*/  ULEA UR6, UR6, UR12, 0x1 ;  /* 0x0000000c06067291 */ /* 0x000fc4000f8e08ff */
[----:B------:R-:W-:Y:S02]  /*01a0*/  UIADD3 UR4, UPT, UPT, UR4, -0x2, URZ ;  /* 0xfffffffe04047890 */ /* 0x000fe4000fffe0ff */
[----:B------:R-:W-:Y:S01]  /*01b0*/  ISETP.GE.AND P0, PT, R0, UR5, PT ;  /* 0x0000000500007c0c */ /* 0x000fe2000bf06270 */
[----:B------:R-:W-:Y:S01]  /*01c0*/  UIADD3 UR6, UPT, UPT, UR6, -0x2, URZ ;  /* 0xfffffffe06067890 */ /* 0x000fe2000fffe0ff */
[----:B----4-:R-:W-:Y:S01]  /*01d0*/  IMAD R9, R9, UR9, R4 ;  /* 0x0000000909097c24 */ /* 0x010fe2000f8e0204 */
[----:B------:R-:W0:Y:S04]  /*01e0*/  LDCU.64 UR8, c[0x0][0x358] ;  /* 0x00006b00ff0877ac */ /* 0x000e280008000a00 */
[----:B------:R-:W-:Y:S01]  /*01f0*/  ISETP.GE.OR P0, PT, R9, UR4, P0 ;  /* 0x0000000409007c0c */ /* 0x000fe20008706670 */
[----:B--2---:R-:W-:-:S05]  /*0200*/  IMAD R7, R7, UR7, R2 ;  /* 0x0000000707077c24 */ /* 0x004fca000f8e0202 */
[----:B------:R-:W-:-:S13]  /*0210*/  ISETP.GE.OR P0, PT, R7, UR6, P0 ;  /* 0x0000000607007c0c */ /* 0x000fda0008706670 */
[----:B0-----:R-:W-:Y:S05]  /*0220*/  @P0 BRA `(.L_x_237) ;  /* 0x0000000000500947 */ /* 0x001fea0003800000 */
[----:B------:R-:W-:-:S04]  /*0230*/  LOP3.LUT R2, R7, R9, R0, 0xfe, !PT ;  /* 0x0000000907027212 */ /* 0x000fc800078efe00 */
[----:B------:R-:W-:-:S04]  /*0240*/  LOP3.LUT R2, R2, 0x1, RZ, 0xc0, !PT ;  /* 0x0000000102027812 */ /* 0x000fc800078ec0ff */
[----:B------:R-:W-:-:S13]  /*0250*/  ISETP.NE.U32.AND P0, PT, R2, 0x1, PT ;  /* 0x000000010200780c */ /* 0x000fda0003f05070 */
[----:B------:R-:W-:Y:S05]  /*0260*/  @!P0 EXIT ;  /* 0x000000000000894d */ /* 0x000fea0003800000 */
[----:B------:R-:W0:Y:S01]  /*0270*/  LDC.64 R2, c[0x0][0x380] ;  /* 0x0000e000ff027b82 */ /* 0x000e220000000a00 */
[----:B------:R-:W-:Y:S01]  /*0280*/  IMAD R4, R9, UR11, R0 ;  /* 0x0000000b09047c24 */ /* 0x000fe2000f8e0200 */
[----:B------:R-:W1:Y:S03]  /*0290*/  LDCU.64 UR4, c[0x0][0x3a0] ;  /* 0x00007400ff0477ac */ /* 0x000e660008000a00 */
[----:B------:R-:W-:-:S04]  /*02a0*/  IMAD R5, R4, UR12, R7 ;  /* 0x0000000c04057c24 */ /* 0x000fc8000f8e0207 */
[----:B0-----:R-:W-:Y:S02]  /*02b0*/  IMAD.WIDE R2, R5, 0x8, R2 ;  /* 0x0000000805027825 */ /* 0x001fe400078e0202 */
[----:B------:R-:W0:Y:S04]  /*02c0*/  LDC.64 R4, c[0x0][0x398] ;  /* 0x0000e600ff047b82 */ /* 0x000e280000000a00 */
[----:B------:R-:W2:Y:S01]  /*02d0*/  LDG.E.64 R2, desc[UR8][R2.64] ;  /* 0x0000000802027981 */ /* 0x000ea2000c1e1b00 */
[----:B------:R-:W-:Y:S02]  /*02e0*/  SHF.R.U32.HI R9, RZ, 0x1, R9 ;  /* 0x00000001ff097819 */ /* 0x000fe40000011609 */
[----:B------:R-:W-:Y:S02]  /*02f0*/  SHF.R.U32.HI R0, RZ, 0x1, R0 ;  /* 0x00000001ff007819 */ /* 0x000fe40000011600 */
[----:B------:R-:W-:-:S03]  /*0300*/  LEA.HI R7, R7, R7, RZ, 0x1 ;  /* 0x0000000707077211 */ /* 0x000fc600078f08ff */
[----:B-1----:R-:W-:Y:S01]  /*0310*/  IMAD R0, R9, UR4, R0 ;  /* 0x0000000409007c24 */ /* 0x002fe2000f8e0200 */
[----:B------:R-:W-:-:S05]  /*0320*/  SHF.R.S32.HI R7, RZ, 0x1, R7 ;  /* 0x00000001ff077819 */ /* 0x000fca0000011407 */
[----:B------:R-:W-:-:S04]  /*0330*/  IMAD R7, R0, UR5, R7 ;  /* 0x0000000500077c24 */ /* 0x000fc8000f8e0207 */
[----:B0-----:R-:W-:-:S05]  /*0340*/  IMAD.WIDE R4, R7, 0x8, R4 ;  /* 0x0000000807047825 */ /* 0x001fca00078e0204 */
[----:B--2---:R-:W-:Y:S01]  /*0350*/  STG.E.64 desc[UR8][R4.64], R2 ;  /* 0x0000000204007986 */ /* 0x004fe2000c101b08 */
[----:B------:R-:W-:Y:S05]  /*0360*/  EXIT ;  /* 0x000000000000794d */ /* 0x000fea0003800000 */
.L_x_237:
[----:B------:R-:W-:-:S04]  /*0370*/  ISETP.GE.AND P0, PT, R0, UR11, PT ;  /* 0x0000000b00007c0c */ /* 0x000fc8000bf06270 */
[----:B------:R-:W-:-:S04]  /*0380*/  ISETP.GE.OR P0, PT, R9, UR10, P0 ;  /* 0x0000000a09007c0c */ /* 0x000fc80008706670 */
[----:B------:R-:W-:-:S13]  /*0390*/  ISETP.GE.OR P0, PT, R7, UR12, P0 ;  /* 0x0000000c07007c0c */ /* 0x000fda0008706670 */
[----:B------:R-:W-:Y:S05]  /*03a0*/  @P0 EXIT ;  /* 0x000000000000094d */ /* 0x000fea0003800000 */
[----:B------:R-:W-:Y:S02]  /*03b0*/  UIADD3 UR5, UPT, UPT, UR11, -0x1, URZ ;  /* 0xffffffff0b057890 */ /* 0x000fe4000fffe0ff */
[----:B------:R-:W-:Y:S02]  /*03c0*/  UIADD3 UR6, UPT, UPT, UR12, -0x1, URZ ;  /* 0xffffffff0c067890 */ /* 0x000fe4000fffe0ff */
[----:B------:R-:W-:Y:S02]  /*03d0*/  UIADD3 UR4, UPT, UPT, UR10, -0x1, URZ ;  /* 0xffffffff0a047890 */ /* 0x000fe4000fffe0ff */
[----:B------:R-:W-:Y:S02]  /*03e0*/  ISETP.NE.AND P0, PT, R0, UR5, PT ;  /* 0x0000000500007c0c */ /* 0x000fe4000bf05270 */
[----:B------:R-:W-:Y:S02]  /*03f0*/  ISETP.NE.AND P1, PT, R7, UR6, PT ;  /* 0x0000000607007c0c */ /* 0x000fe4000bf25270 */
[----:B------:R-:W-:-:S13]  /*0400*/  ISETP.NE.AND P0, PT, R9, UR4, P0 ;  /* 0x0000000409007c0c */ /* 0x000fda0008705270 */
[----:B------:R-:W-:Y:S05]  /*0410*/  @P0 EXIT P1 ;  /* 0x000000000000094d */ /* 0x000fea0000800000 */
        /* <DEDUP_REMOVED lines=16> */
.L_x_238:
        /* <DEDUP_REMOVED lines=14> */
.L_x_255:


//--------------------- .text._Z10jac_kernelPdiiiS_ --------------------------
	.section	.text._Z10jac_kernelPdiiiS_,"ax",@progbits
	.align	128
        .global         _Z10jac_kernelPdiiiS_
        .type           _Z10jac_kernelPdiiiS_,@function
        .size           _Z10jac_kernelPdiiiS_,(.L_x_246 - _Z10jac_kernelPdiiiS_)
        .other          _Z10jac_kernelPdiiiS_,@"STO_CUDA_ENTRY STV_DEFAULT"
_Z10jac_kernelPdiiiS_:
.text._Z10jac_kernelPdiiiS_:
[----:B------:R-:W-:Y:S01]  /*0000*/  LDC R1, c[0x0][0x37c] ;  /* 0x0000df00ff017b82 */ /* 0x000fe20000000800 */
[----:B------:R-:W0:Y:S07]  /*0010*/  S2R R3, SR_TID.Y ;  /* 0x0000000000037919 */ /* 0x000e2e0000002200 */
[----:B------:R-:W1:Y:S01]  /*0020*/  LDC R10, c[0x0][0x360] ;  /* 0x0000d800ff0a7b82 */ /* 0x000e620000000800 */
[----:B------:R-:W2:Y:S01]  /*0030*/  LDCU UR4, c[0x0][0x388] ;  /* 0x00007100ff0477ac */ /* 0x000ea20008000800 */
[----:B------:R-:W3:Y:S06]  /*0040*/  S2R R5, SR_TID.Z ;  /* 0x0000000000057919 */ /* 0x000eec0000002300 */
        /* <DEDUP_REMOVED lines=8> */
[----:B------:R-:W0:Y:S01]  /*00d0*/  LDCU UR6, c[0x0][0x390] ;  /* 0x00007200ff0677ac */ /* 0x000e220008000800 */
[----:B------:R-:W1:Y:S03]  /*00e0*/  S2R R5, SR_TID.X ;  /* 0x0000000000057919 */ /* 0x000e660000002100 */
[----:B------:R-:W-:-:S04]  /*00f0*/  ISETP.EQ.OR P0, PT, R2, RZ, !P0 ;  /* 0x000000ff0200720c */ /* 0x000fc80004702670 */
[----:B------:R-:W-:Y:S01]  /*0100*/  ISETP.GT.OR P0, PT, R2, UR4, P0 ;  /* 0x0000000402007c0c */ /* 0x000fe20008704670 */
[----:B------:R-:W1:-:S12]  /*0110*/  S2UR UR4, SR_CTAID.X ;  /* 0x00000000000479c3 */ /* 0x000e580000002500 */
[----:B------:R-:W2:Y:S01]  /*0120*/  @!P0 LDC R3, c[0x0][0x38c] ;  /* 0x0000e300ff038b82 */ /* 0x000ea20000000800 */
[----:B-1----:R-:W-:Y:S01]  /*0130*/  IMAD R10, R10, UR4, R5 ;  /* 0x000000040a0a7c24 */ /* 0x002fe2000f8e0205 */
[----:B0-----:R-:W-:Y:S01]  /*0140*/  UIADD3 UR4, UPT, UPT, UR6, -0x2, URZ ;  /* 0xfffffffe06047890 */ /* 0x001fe2000fffe0ff */
[----:B--2---:R-:W-:-:S05]  /*0150*/  @!P0 VIADD R3, R3, 0xfffffffe ;  /* 0xfffffffe03038836 */ /* 0x004fca0000000000 */
[----:B------:R-:W-:-:S04]  /*0160*/  ISETP.LE.AND P0, PT, R0, R3, !P0 ;  /* 0x000000030000720c */ /* 0x000fc80004703270 */
[----:B------:R-:W-:-:S04]  /*0170*/  ISETP.LT.OR P0, PT, R10, 0x1, !P0 ;  /* 0x000000010a00780c */ /* 0x000fc80004701670 */
[----:B------:R-:W-:-:S13]  /*0180*/  ISETP.GT.OR P0, PT, R10, UR4, P0 ;  /* 0x000000040a007c0c */ /* 0x000fda0008704670 */
[----:B------:R-:W-:Y:S05]  /*0190*/  @P0 EXIT ;  /* 0x000000000000094d */ /* 0x000fea0003800000 */
[----:B------:R-:W0:Y:S01]  /*01a0*/  LDC R4, c[0x0][0x38c] ;  /* 0x0000e300ff047b82 */ /* 0x000e220000000800 */
[----:B------:R-:W-:Y:S01]  /*01b0*/  VIADD R2, R2, 0xffffffff ;  /* 0xffffffff02027836 */ /* 0x000fe20000000000 */
[----:B------:R-:W1:Y:S01]  /*01c0*/  LDCU.64 UR4, c[0x0][0x358] ;  /* 0x00006b00ff0477ac */ /* 0x000e620008000a00 */
[----:B------:R-:W2:Y:S05]  /*01d0*/  LDCU.64 UR8, c[0x0][0x380] ;  /* 0x00007000ff0877ac */ /* 0x000eaa0008000a00 */
[----:B------:R-:W3:Y:S01]  /*01e0*/  LDC.64 R8, c[0x0][0x380] ;  /* 0x0000e000ff087b82 */ /* 0x000ee20000000a00 */
[----:B0-----:R-:W-:-:S04]  /*01f0*/  IMAD R3, R2, R4, RZ ;  /* 0x0000000402037224 */ /* 0x001fc800078e02ff */
[--C-:B------:R-:W-:Y:S02]  /*0200*/  IMAD R5, R4, 0x2, R3.reuse ;  /* 0x0000000204057824 */ /* 0x100fe400078e0203 */
[C---:B------:R-:W-:Y:S02]  /*0210*/  IMAD.IADD R3, R0.reuse, 0x1, R3 ;  /* 0x0000000100037824 */ /* 0x040fe400078e0203 */
[C-C-:B------:R-:W-:Y:S01]  /*0220*/  IMAD.IADD R7, R0.reuse, 0x1, R5.reuse ;  /* 0x0000000100077824 */ /* 0x140fe200078e0205 */
[----:B------:R-:W-:Y:S01]  /*0230*/  IADD3 R5, PT, PT, R0, -R4, R5 ;  /* 0x8000000400057210 */ /* 0x000fe20007ffe005 */
[--C-:B------:R-:W-:Y:S02]  /*0240*/  IMAD R3, R3, UR6, R10.reuse ;  /* 0x0000000603037c24 */ /* 0x100fe4000f8e020a */
[----:B------:R-:W-:Y:S02]  /*0250*/  IMAD R13, R7, UR6, R10 ;  /* 0x00000006070d7c24 */ /* 0x000fe4000f8e020a */
[----:B---3--:R-:W-:-:S04]  /*0260*/  IMAD.WIDE R6, R3, 0x8, R8 ;  /* 0x0000000803067825 */ /* 0x008fc800078e0208 */
[----:B------:R-:W-:Y:S02]  /*0270*/  IMAD.WIDE R12, R13, 0x8, R8 ;  /* 0x000000080d0c7825 */ /* 0x000fe400078e0208 */
[----:B-1----:R-:W3:Y:S02]  /*0280*/  LDG.E.64 R6, desc[UR4][R6.64] ;  /* 0x0000000406067981 */ /* 0x002ee4000c1e1b00 */
[----:B------:R-:W-:Y:S02]  /*0290*/  VIADD R11, R5, 0xffffffff ;  /* 0xffffffff050b7836 */ /* 0x000fe40000000000 */
[----:B------:R-:W3:Y:S02]  /*02a0*/  LDG.E.64 R12, desc[UR4][R12.64] ;  /* 0x000000040c0c7981 */ /* 0x000ee4000c1e1b00 */
[----:B------:R-:W-:Y:S02]  /*02b0*/  IMAD R0, R11, UR6, R10 ;  /* 0x000000060b007c24 */ /* 0x000fe4000f8e020a */
[----:B------:R-:W-:-:S02]  /*02c0*/  IMAD R11, R5, UR6, RZ ;  /* 0x00000006050b7c24 */ /* 0x000fc4000f8e02ff */
[----:B------:R-:W-:-:S03]  /*02d0*/  IMAD.WIDE R4, R0, 0x8, R8 ;  /* 0x0000000800047825 */ /* 0x000fc600078e0208 */
[C---:B------:R-:W-:Y:S02]  /*02e0*/  IADD3 R15, PT, PT, R10.reuse, UR6, R11 ;  /* 0x000000060a0f7c10 */ /* 0x040fe4000fffe00b */
[----:B------:R-:W4:Y:S01]  /*02f0*/  LDG.E.64 R2, desc[UR4][R4.64] ;  /* 0x0000000404027981 */ /* 0x000f22000c1e1b00 */
[----:B------:R-:W-:Y:S02]  /*0300*/  IADD3 R10, P0, PT, R10, R11, RZ ;  /* 0x0000000b0a0a7210 */ /* 0x000fe40007f1e0ff */
[----:B------:R-:W-:Y:S02]  /*0310*/  IMAD.WIDE R14, R15, 0x8, R8 ;  /* 0x000000080f0e7825 */ /* 0x000fe400078e0208 */
[----:B------:R-:W-:Y:S02]  /*0320*/  LEA.HI.X.SX32 R11, R11, RZ, 0x1, P0 ;  /* 0x000000ff0b0b7211 */ /* 0x000fe400000f0eff */
[C---:B--2---:R-:W-:Y:S02]  /*0330*/  LEA R18, P0, R10.reuse, UR8, 0x3 ;  /* 0x000000080a127c11 */ /* 0x044fe4000f8018ff */
[----:B------:R-:W2:Y:S02]  /*0340*/  LDG.E.64 R14, desc[UR4][R14.64] ;  /* 0x000000040e0e7981 */ /* 0x000ea4000c1e1b00 */
[----:B------:R-:W-:-:S05]  /*0350*/  LEA.HI.X R19, R10, UR9, R11, 0x3, P0 ;  /* 0x000000090a137c11 */ /* 0x000fca00080f1c0b */
[----:B------:R-:W5:Y:S04]  /*0360*/  LDG.E.64 R10, desc[UR4][R18.64+-0x8] ;  /* 0xfffff804120a7981 */ /* 0x000f68000c1e1b00 */
[----:B------:R-:W5:Y:S01]  /*0370*/  LDG.E.64 R8, desc[UR4][R18.64+0x8] ;  /* 0x0000080412087981 */ /* 0x000f62000c1e1b00 */
[----:B------:R-:W0:Y:S01]  /*0380*/  MUFU.RCP64H R21, 6 ;  /* 0x4018000000157908 */ /* 0x000e220000001800 */
[----:B------:R-:W-:Y:S02]  /*0390*/  HFMA2 R17, -RZ, RZ, 2.046875, 0 ;  /* 0x40180000ff117431 */ /* 0x000fe400000001ff */
[----:B------:R-:W-:Y:S02]  /*03a0*/  IMAD.MOV.U32 R16, RZ, RZ, 0x0 ;  /* 0x00000000ff107424 */ /* 0x000fe400078e00ff */
[----:B------:R-:W-:-:S06]  /*03b0*/  IMAD.MOV.U32 R20, RZ, RZ, 0x1 ;  /* 0x00000001ff147424 */ /* 0x000fcc00078e00ff */
[----:B0-----:R-:W-:-:S08]  /*03c0*/  DFMA R22, R20, -R16, 1 ;  /* 0x3ff000001416742b */ /* 0x001fd00000000810 */
[----:B------:R-:W-:-:S08]  /*03d0*/  DFMA R22, R22, R22, R22 ;  /* 0x000000161616722b */ /* 0x000fd00000000016 */
[----:B------:R-:W-:-:S08]  /*03e0*/  DFMA R22, R20, R22, R20 ;  /* 0x000000161416722b */ /* 0x000fd00000000014 */
[----:B------:R-:W-:-:S08]  /*03f0*/  DFMA R16, R22, -R16, 1 ;  /* 0x3ff000001610742b */ /* 0x000fd00000000810 */
[----:B------:R-:W-:Y:S01]  /*0400*/  DFMA R16, R22, R16, R22 ;  /* 0x000000101610722b */ /* 0x000fe20000000016 */
[----:B------:R-:W-:Y:S01]  /*0410*/  BSSY.RECONVERGENT B0, `(.L_x_239) ;  /* 0x000000f000007945 */ /* 0x000fe20003800200 */
[----:B---3--:R-:W-:-:S08]  /*0420*/  DADD R6, R6, R12 ;  /* 0x0000000006067229 */ /* 0x008fd0000000000c */
[----:B----4-:R-:W-:-:S08]  /*0430*/  DADD R2, R6, R2 ;  /* 0x0000000006027229 */ /* 0x010fd00000000002 */
[----:B--2---:R-:W-:-:S08]  /*0440*/  DADD R2, R2, R14 ;  /* 0x0000000002027229 */ /* 0x004fd0000000000e */
[----:B-----5:R-:W-:-:S08]  /*0450*/  DADD R2, R2, R10 ;  /* 0x0000000002027229 */ /* 0x020fd0000000000a */
[----:B------:R-:W-:-:S08]  /*0460*/  DADD R6, R2, R8 ;  /* 0x0000000002067229 */ /* 0x000fd00000000008 */
[----:B------:R-:W-:-:S08]  /*0470*/  DMUL R2, R6, R16 ;  /* 0x0000001006027228 */ /* 0x000fd00000000000 */
[----:B------:R-:W-:-:S08]  /*0480*/  DFMA R8, R2, -6, R6 ;  /* 0xc01800000208782b */ /* 0x000fd00000000006 */
[----:B------:R-:W-:Y:S01]  /*0490*/  DFMA R2, R16, R8, R2 ;  /* 0x000000081002722b */ /* 0x000fe20000000002 */
[----:B------:R-:W-:-:S09]  /*04a0*/  FSETP.GEU.AND P1, PT, |R7|, 6.5827683646048100446e-37, PT ;  /* 0x036000000700780b */ /* 0x000fd20003f2e200 */
[----:B------:R-:W-:-:S05]  /*04b0*/  FFMA R8, RZ, 2.375, R3 ;  /* 0x40180000ff087823 */ /* 0x000fca0000000003 */
[----:B------:R-:W-:-:S13]  /*04c0*/  FSETP.GT.AND P0, PT, |R8|, 1.469367938527859385e-39, PT ;  /* 0x001000000800780b */ /* 0x000fda0003f04200 */
[----:B------:R-:W-:Y:S05]  /*04d0*/  @P0 BRA P1, `(.L_x_240) ;  /* 0x0000000000080947 */ /* 0x000fea0000800000 */
[----:B------:R-:W-:-:S07]  /*04e0*/  MOV R8, 0x500 ;  /* 0x0000050000087802 */ /* 0x000fce0000000f00 */
[----:B------:R-:W-:Y:S05]  /*04f0*/  CALL.REL.NOINC `($__internal_0_$__cuda_sm20_div_rn_f64_full) ;  /* 0x0000000000347944 */ /* 0x000fea0003c00000 */
.L_x_240:
[----:B------:R-:W-:Y:S05]  /*0500*/  BSYNC.RECONVERGENT B0 ;  /* 0x0000000000007941 */ /* 0x000fea0003800200 */
.L_x_239:
[----:B------:R-:W0:Y:S08]  /*0510*/  LDC R13, c[0x0][0x390] ;  /* 0x0000e400ff0d7b82 */ /* 0x000e300000000800 */
[----:B------:R-:W1:Y:S01]  /*0520*/  LDC.64 R10, c[0x0][0x398] ;  /* 0x0000e600ff0a7b82 */ /* 0x000e620000000a00 */
[----:B0-----:R-:W-:-:S05]  /*0530*/  IMAD.WIDE R4, R13, 0x8, R4 ;  /* 0x000000080d047825 */ /* 0x001fca00078e0204 */
[----:B------:R-:W2:Y:S01]  /*0540*/  LDG.E.64 R6, desc[UR4][R4.64] ;  /* 0x0000000404067981 */ /* 0x000ea2000c1e1b00 */
[----:B------:R-:W-:-:S04]  /*0550*/  IMAD.IADD R13, R0, 0x1, R13 ;  /* 0x00000001000d7824 */ /* 0x000fc800078e020d */
[----:B-1----:R-:W-:Y:S01]  /*0560*/  IMAD.WIDE R10, R13, 0x8, R10 ;  /* 0x000000080d0a7825 */ /* 0x002fe200078e020a */
[----:B--2---:R-:W-:-:S10]  /*0570*/  DADD R6, R6, -R2 ;  /* 0x0000000006067229 */ /* 0x004fd40000000802 */
[----:B------:R-:W0:Y:S08]  /*0580*/  F2F.F32.F64 R6, R6 ;  /* 0x0000000600067310 */ /* 0x000e300000301000 */
[----:B0-----:R-:W0:Y:S02]  /*0590*/  F2F.F64.F32 R8, |R6| ;  /* 0x4000000600087310 */ /* 0x001e240000201800 */
[----:B0-----:R-:W-:Y:S04]  /*05a0*/  STG.E.64 desc[UR4][R10.64], R8 ;  /* 0x000000080a007986 */ /* 0x001fe8000c101b04 */
[----:B------:R-:W-:Y:S01]  /*05b0*/  STG.E.64 desc[UR4][R4.64], R2 ;  /* 0x0000000204007986 */ /* 0x000fe2000c101b04 */
[----:B------:R-:W-:Y:S05]  /*05c0*/  EXIT ;  /* 0x000000000000794d */ /* 0x000fea0003800000 */
        .weak           $__internal_0_$__cuda_sm20_div_rn_f64_full
        .type           $__internal_0_$__cuda_sm20_div_rn_f64_full,@function
        .size           $__internal_0_$__cuda_sm20_div_rn_f64_full,(.L_x_246 - $__internal_0_$__cuda_sm20_div_rn_f64_full)
$__internal_0_$__cuda_sm20_div_rn_f64_full:
[----:B------:R-:W-:Y:S01]  /*05d0*/  IMAD.MOV.U32 R3, RZ, RZ, 0x3ff80000 ;  /* 0x3ff80000ff037424 */ /* 0x000fe200078e00ff */
[C---:B------:R-:W-:Y:S01]  /*05e0*/  FSETP.GEU.AND P1, PT, |R7|.reuse, 1.469367938527859385e-39, PT ;  /* 0x001000000700780b */ /* 0x040fe20003f2e200 */
[----:B------:R-:W-:Y:S01]  /*05f0*/  IMAD.MOV.U32 R2, RZ, RZ, 0x0 ;  /* 0x00000000ff027424 */ /* 0x000fe200078e00ff */
[----:B------:R-:W-:Y:S01]  /*0600*/  LOP3.LUT R9, R7, 0x7ff00000, RZ, 0xc0, !PT ;  /* 0x7ff0000007097812 */ /* 0x000fe200078ec0ff */
[----:B------:R-:W0:Y:S01]  /*0610*/  MUFU.RCP64H R11, R3 ;  /* 0x00000003000b7308 */ /* 0x000e220000001800 */
[----:B------:R-:W-:Y:S01]  /*0620*/  IMAD.MOV.U32 R10, RZ, RZ, 0x1 ;  /* 0x00000001ff0a7424 */ /* 0x000fe200078e00ff */
[----:B------:R-:W-:Y:S01]  /*0630*/  MOV R15, 0x1ca00000 ;  /* 0x1ca00000000f7802 */ /* 0x000fe20000000f00 */
[----:B------:R-:W-:Y:S01]  /*0640*/  IMAD.MOV.U32 R21, RZ, RZ, 0x40100000 ;  /* 0x40100000ff157424 */ /* 0x000fe200078e00ff */
[----:B------:R-:W-:Y:S01]  /*0650*/  ISETP.GE.U32.AND P0, PT, R9, 0x40100000, PT ;  /* 0x401000000900780c */ /* 0x000fe20003f06070 */
[----:B------:R-:W-:Y:S01]  /*0660*/  IMAD.MOV.U32 R20, RZ, RZ, R9 ;  /* 0x000000ffff147224 */ /* 0x000fe200078e0009 */
[----:B------:R-:W-:Y:S02]  /*0670*/  BSSY.RECONVERGENT B1, `(.L_x_241) ;  /* 0x0000041000017945 */ /* 0x000fe40003800200 */
[----:B------:R-:W-:-:S02]  /*0680*/  SEL R15, R15, 0x63400000, !P0 ;  /* 0x634000000f0f7807 */ /* 0x000fc40004000000 */
[----:B------:R-:W-:Y:S01]  /*0690*/  IADD3 R22, PT, PT, R21, -0x1, RZ ;  /* 0xffffffff15167810 */ /* 0x000fe20007ffe0ff */
[----:B0-----:R-:W-:-:S08]  /*06a0*/  DFMA R12, R10, -R2, 1 ;  /* 0x3ff000000a0c742b */ /* 0x001fd00000000802 */
[----:B------:R-:W-:-:S08]  /*06b0*/  DFMA R12, R12, R12, R12 ;  /* 0x0000000c0c0c722b */ /* 0x000fd0000000000c */
[----:B------:R-:W-:Y:S01]  /*06c0*/  DFMA R16, R10, R12, R10 ;  /* 0x0000000c0a10722b */ /* 0x000fe2000000000a */
[C-C-:B------:R-:W-:Y:S01]  /*06d0*/  @!P1 LOP3.LUT R12, R15.reuse, 0x80000000, R7.reuse, 0xf8, !PT ;  /* 0x800000000f0c9812 */ /* 0x140fe200078ef807 */
[----:B------:R-:W-:Y:S01]  /*06e0*/  IMAD.MOV.U32 R10, RZ, RZ, R6 ;  /* 0x000000ffff0a7224 */ /* 0x000fe200078e0006 */
[----:B------:R-:W-:Y:S02]  /*06f0*/  LOP3.LUT R11, R15, 0x800fffff, R7, 0xf8, !PT ;  /* 0x800fffff0f0b7812 */ /* 0x000fe400078ef807 */
[----:B------:R-:W-:Y:S01]  /*0700*/  @!P1 LOP3.LUT R13, R12, 0x100000, RZ, 0xfc, !PT ;  /* 0x001000000c0d9812 */ /* 0x000fe200078efcff */
[----:B------:R-:W-:Y:S02]  /*0710*/  @!P1 IMAD.MOV.U32 R12, RZ, RZ, RZ ;  /* 0x000000ffff0c9224 */ /* 0x000fe400078e00ff */
[----:B------:R-:W-:-:S04]  /*0720*/  DFMA R18, R16, -R2, 1 ;  /* 0x3ff000001012742b */ /* 0x000fc80000000802 */
[----:B------:R-:W-:-:S04]  /*0730*/  @!P1 DFMA R10, R10, 2, -R12 ;  /* 0x400000000a0a982b */ /* 0x000fc8000000080c */
[----:B------:R-:W-:-:S06]  /*0740*/  DFMA R12, R16, R18, R16 ;  /* 0x00000012100c722b */ /* 0x000fcc0000000010 */
[----:B------:R-:W-:Y:S02]  /*0750*/  @!P1 LOP3.LUT R20, R11, 0x7ff00000, RZ, 0xc0, !PT ;  /* 0x7ff000000b149812 */ /* 0x000fe400078ec0ff */
[----:B------:R-:W-:-:S03]  /*0760*/  DMUL R18, R12, R10 ;  /* 0x0000000a0c127228 */ /* 0x000fc60000000000 */
[----:B------:R-:W-:-:S05]  /*0770*/  VIADD R14, R20, 0xffffffff ;  /* 0xffffffff140e7836 */ /* 0x000fca0000000000 */
[----:B------:R-:W-:Y:S01]  /*0780*/  DFMA R16, R18, -R2, R10 ;  /* 0x800000021210722b */ /* 0x000fe2000000000a */
[----:B------:R-:W-:-:S04]  /*0790*/  ISETP.GT.U32.AND P0, PT, R14, 0x7feffffe, PT ;  /* 0x7feffffe0e00780c */ /* 0x000fc80003f04070 */
[----:B------:R-:W-:-:S03]  /*07a0*/  ISETP.GT.U32.OR P0, PT, R22, 0x7feffffe, P0 ;  /* 0x7feffffe1600780c */ /* 0x000fc60000704470 */
[----:B------:R-:W-:-:S10]  /*07b0*/  DFMA R12, R12, R16, R18 ;  /* 0x000000100c0c722b */ /* 0x000fd40000000012 */
[----:B------:R-:W-:Y:S05]  /*07c0*/  @P0 BRA `(.L_x_242) ;  /* 0x0000000000680947 */ /* 0x000fea0003800000 */
[----:B------:R-:W-:-:S05]  /*07d0*/  IMAD.MOV.U32 R6, RZ, RZ, 0x40100000 ;  /* 0x40100000ff067424 */ /* 0x000fca00078e00ff */
[----:B------:R-:W-:-:S04]  /*07e0*/  VIADDMNMX R9, R9, -R6, 0xb9600000, !PT ;  /* 0xb960000009097446 */ /* 0x000fc80007800906 */
[----:B------:R-:W-:-:S05]  /*07f0*/  VIMNMX R6, PT, PT, R9, 0x46a00000, PT ;  /* 0x46a0000009067848 */ /* 0x000fca0003fe0100 */
[----:B------:R-:W-:Y:S02]  /*0800*/  IMAD.IADD R9, R6, 0x1, -R15 ;  /* 0x0000000106097824 */ /* 0x000fe400078e0a0f */
[----:B------:R-:W-:Y:S02]  /*0810*/  IMAD.MOV.U32 R6, RZ, RZ, RZ ;  /* 0x000000ffff067224 */ /* 0x000fe400078e00ff */
[----:B------:R-:W-:-:S06]  /*0820*/  VIADD R7, R9, 0x7fe00000 ;  /* 0x7fe0000009077836 */ /* 0x000fcc0000000000 */
[----:B------:R-:W-:-:S10]  /*0830*/  DMUL R14, R12, R6 ;  /* 0x000000060c0e7228 */ /* 0x000fd40000000000 */
[----:B------:R-:W-:-:S13]  /*0840*/  FSETP.GTU.AND P0, PT, |R15|, 1.469367938527859385e-39, PT ;  /* 0x001000000f00780b */ /* 0x000fda0003f0c200 */
[----:B------:R-:W-:Y:S05]  /*0850*/  @P0 BRA `(.L_x_243) ;  /* 0x0000000000880947 */ /* 0x000fea0003800000 */
[----:B------:R-:W-:Y:S01]  /*0860*/  DFMA R2, R12, -R2, R10 ;  /* 0x800000020c02722b */ /* 0x000fe2000000000a */
[----:B------:R-:W-:-:S09]  /*0870*/  IMAD.MOV.U32 R6, RZ, RZ, RZ ;  /* 0x000000ffff067224 */ /* 0x000fd200078e00ff */
[C---:B------:R-:W-:Y:S02]  /*0880*/  FSETP.NEU.AND P0, PT, R3.reuse, RZ, PT ;  /* 0x000000ff0300720b */ /* 0x040fe40003f0d000 */
[----:B------:R-:W-:-:S04]  /*0890*/  LOP3.LUT R2, R3, 0x40180000, RZ, 0x3c, !PT ;  /* 0x4018000003027812 */ /* 0x000fc800078e3cff */
[----:B------:R-:W-:-:S04]  /*08a0*/  LOP3.LUT R11, R2, 0x80000000, RZ, 0xc0, !PT ;  /* 0x80000000020b7812 */ /* 0x000fc800078ec0ff */
[----:B------:R-:W-:-:S03]  /*08b0*/  LOP3.LUT R7, R11, R7, RZ, 0xfc, !PT ;  /* 0x000000070b077212 */ /* 0x000fc600078efcff */
[----:B------:R-:W-:Y:S05]  /*08c0*/  @!P0 BRA `(.L_x_243) ;  /* 0x00000000006c8947 */ /* 0x000fea0003800000 */
[C---:B------:R-:W-:Y:S01]  /*08d0*/  IADD3 R3, PT, PT, -R9.reuse, RZ, RZ ;  /* 0x000000ff09037210 */ /* 0x040fe20007ffe1ff */
[----:B------:R-:W-:Y:S01]  /*08e0*/  IMAD.MOV.U32 R2, RZ, RZ, RZ ;  /* 0x000000ffff027224 */ /* 0x000fe200078e00ff */
[----:B------:R-:W-:Y:S01]  /*08f0*/  DMUL.RP R6, R12, R6 ;  /* 0x000000060c067228 */ /* 0x000fe20000008000 */
[----:B------:R-:W-:-:S04]  /*0900*/  IADD3 R9, PT, PT, -R9, -0x43300000, RZ ;  /* 0xbcd0000009097810 */ /* 0x000fc80007ffe1ff */
[----:B------:R-:W-:-:S05]  /*0910*/  DFMA R2, R14, -R2, R12 ;  /* 0x800000020e02722b */ /* 0x000fca000000000c */
[----:B------:R-:W-:-:S05]  /*0920*/  LOP3.LUT R11, R7, R11, RZ, 0x3c, !PT ;  /* 0x0000000b070b7212 */ /* 0x000fca00078e3cff */
[----:B------:R-:W-:-:S04]  /*0930*/  FSETP.NEU.AND P0, PT, |R3|, R9, PT ;  /* 0x000000090300720b */ /* 0x000fc80003f0d200 */
[----:B------:R-:W-:Y:S02]  /*0940*/  FSEL R14, R6, R14, !P0 ;  /* 0x0000000e060e7208 */ /* 0x000fe40004000000 */
[----:B------:R-:W-:Y:S01]  /*0950*/  FSEL R15, R11, R15, !P0 ;  /* 0x0000000f0b0f7208 */ /* 0x000fe20004000000 */
[----:B------:R-:W-:Y:S06]  /*0960*/  BRA `(.L_x_243) ;  /* 0x0000000000447947 */ /* 0x000fec0003800000 */
.L_x_242:
[----:B------:R-:W-:-:S14]  /*0970*/  DSETP.NAN.AND P0, PT, R6, R6, PT ;  /* 0x000000060600722a */ /* 0x000fdc0003f08000 */
[----:B------:R-:W-:Y:S05]  /*0980*/  @P0 BRA `(.L_x_244) ;  /* 0x0000000000340947 */ /* 0x000fea0003800000 */
[----:B------:R-:W-:Y:S01]  /*0990*/  ISETP.NE.AND P0, PT, R20, R21, PT ;  /* 0x000000151400720c */ /* 0x000fe20003f05270 */
[----:B------:R-:W-:Y:S02]  /*09a0*/  IMAD.MOV.U32 R14, RZ, RZ, 0x0 ;  /* 0x00000000ff0e7424 */ /* 0x000fe400078e00ff */
[----:B------:R-:W-:-:S10]  /*09b0*/  IMAD.MOV.U32 R15, RZ, RZ, -0x80000 ;  /* 0xfff80000ff0f7424 */ /* 0x000fd400078e00ff */
[----:B------:R-:W-:Y:S05]  /*09c0*/  @!P0 BRA `(.L_x_243) ;  /* 0x00000000002c8947 */ /* 0x000fea0003800000 */
[----:B------:R-:W-:Y:S02]  /*09d0*/  ISETP.NE.AND P0, PT, R20, 0x7ff00000, PT ;  /* 0x7ff000001400780c */ /* 0x000fe40003f05270 */
[----:B------:R-:W-:Y:S02]  /*09e0*/  LOP3.LUT R6, R7, 0x40180000, RZ, 0x3c, !PT ;  /* 0x4018000007067812 */ /* 0x000fe400078e3cff */
[----:B------:R-:W-:Y:S02]  /*09f0*/  ISETP.EQ.OR P0, PT, R21, RZ, !P0 ;  /* 0x000000ff1500720c */ /* 0x000fe40004702670 */
[----:B------:R-:W-:-:S11]  /*0a00*/  LOP3.LUT R15, R6, 0x80000000, RZ, 0xc0, !PT ;  /* 0x80000000060f7812 */ /* 0x000fd600078ec0ff */
[----:B------:R-:W-:Y:S01]  /*0a10*/  @P0 LOP3.LUT R2, R15, 0x7ff00000, RZ, 0xfc, !PT ;  /* 0x7ff000000f020812 */ /* 0x000fe200078efcff */
[----:B------:R-:W-:Y:S02]  /*0a20*/  @!P0 IMAD.MOV.U32 R14, RZ, RZ, RZ ;  /* 0x000000ffff0e8224 */ /* 0x000fe400078e00ff */
[----:B------:R-:W-:Y:S01]  /*0a30*/  @P0 IMAD.MOV.U32 R14, RZ, RZ, RZ ;  /* 0x000000ffff0e0224 */ /* 0x000fe200078e00ff */
[----:B------:R-:W-:Y:S01]  /*0a40*/  @P0 MOV R15, R2 ;  /* 0x00000002000f0202 */ /* 0x000fe20000000f00 */
[----:B------:R-:W-:Y:S06]  /*0a50*/  BRA `(.L_x_243) ;  /* 0x0000000000087947 */ /* 0x000fec0003800000 */
.L_x_244:
[----:B------:R-:W-:Y:S01]  /*0a60*/  LOP3.LUT R15, R7, 0x80000, RZ, 0xfc, !PT ;  /* 0x00080000070f7812 */ /* 0x000fe200078efcff */
[----:B------:R-:W-:-:S07]  /*0a70*/  IMAD.MOV.U32 R14, RZ, RZ, R6 ;  /* 0x000000ffff0e7224 */ /* 0x000fce00078e0006 */
.L_x_243:
[----:B------:R-:W-:Y:S05]  /*0a80*/  BSYNC.RECONVERGENT B1 ;  /* 0x0000000000017941 */ /* 0x000fea0003800200 */
.L_x_241:
[----:B------:R-:W-:Y:S02]  /*0a90*/  IMAD.MOV.U32 R9, RZ, RZ, 0x0 ;  /* 0x00000000ff097424 */ /* 0x000fe400078e00ff */
[----:B------:R-:W-:Y:S02]  /*0aa0*/  IMAD.MOV.U32 R2, RZ, RZ, R14 ;  /* 0x000000ffff027224 */ /* 0x000fe400078e000e */
[----:B------:R-:W-:Y:S01]  /*0ab0*/  IMAD.MOV.U32 R3, RZ, RZ, R15 ;  /* 0x000000ffff037224 */ /* 0x000fe200078e000f */
[----:B------:R-:W-:Y:S06]  /*0ac0*/  RET.REL.NODEC R8 `(_Z10jac_kernelPdiiiS_) ;  /* 0xfffffff4084c7950 */ /* 0x000fec0003c3ffff */
.L_x_245:
        /* <DEDUP_REMOVED lines=11> */
.L_x_246:


//--------------------- .nv.shared._ZN3cub18CUB_300001_SM_10006detail6reduce28DeviceReduceSingleTileKernelINS2_10policy_hubIdyN4cuda3__47maximumIdEEE10Policy1000EPdPfiS8_fdNS5_3std3__410__identityEEEvT0_T1_T2_T3_T4_T6_ --------------------------
	.section	.nv.shared._ZN3cub18CUB_300001_SM_10006detail6reduce28DeviceReduceSingleTileKernelINS2_10policy_hubIdyN4cuda3__47maximumIdEEE10Policy1000EPdPfiS8_fdNS5_3std3__410__identityEEEvT0_T1_T2_T3_T4_T6_,"aw",@nobits
	.sectionflags	@""
	.align	8
.nv.shared._ZN3cub18CUB_300001_SM_10006detail6reduce28DeviceReduceSingleTileKernelINS2_10policy_hubIdyN4cuda3__47maximumIdEEE10Policy1000EPdPfiS8_fdNS5_3std3__410__identityEEEvT0_T1_T2_T3_T4_T6_:
	.zero		1104


//--------------------- .nv.shared.reserved.0     --------------------------
	.section	.nv.shared.reserved.0,"aw",@nobits
	.weak		__nv_reservedSMEM_offset_0_alias
	.size		__nv_reservedSMEM_offset_0_alias, 0, 64
	.other		__nv_reservedSMEM_offset_0_alias,@"STO_CUDA_RESERVED_SHARED STV_DEFAULT"
__nv_reservedSMEM_offset_0_alias:
	.zero		0
	.zero		64


//--------------------- .nv.global                --------------------------
	.section	.nv.global,"aw",@nobits
.nv.global:
	.type		_ZN31_INTERNAL_dd51092e_4_k_cu_TRACE6thrust24THRUST_300001_SM_1000_NS3seqE,@object
	.size		_ZN31_INTERNAL_dd51092e_4_k_cu_TRACE6thrust24THRUST_300001_SM_1000_NS3seqE,(_ZN31_INTERNAL_dd51092e_4_k_cu_TRACE4cuda3std3__48in_placeE - _ZN31_INTERNAL_dd51092e_4_k_cu_TRACE6thrust24THRUST_300001_SM_1000_NS3seqE)
_ZN31_INTERNAL_dd51092e_4_k_cu_TRACE6thrust24THRUST_300001_SM_1000_NS3seqE:
	.zero		1
	.type		_ZN31_INTERNAL_dd51092e_4_k_cu_TRACE4cuda3std3__48in_placeE,@object
	.size		_ZN31_INTERNAL_dd51092e_4_k_cu_TRACE4cuda3std3__48in_placeE,(_ZN31_INTERNAL_dd51092e_4_k_cu_TRACE4cuda3std6ranges3__45__cpo4sizeE - _ZN31_INTERNAL_dd51092e_4_k_cu_TRACE4cuda3std3__48in_placeE)
_ZN31_INTERNAL_dd51092e_4_k_cu_TRACE4cuda3std3__48in_placeE:
	.zero		1
	.type		_ZN31_INTERNAL_dd51092e_4_k_cu_TRACE4cuda3std6ranges3__45__cpo4sizeE,@object
	.size		_ZN31_INTERNAL_dd51092e_4_k_cu_TRACE4cuda3std6ranges3__45__cpo4sizeE,(_ZN31_INTERNAL_dd51092e_4_k_cu_TRACE6thrust24THRUST_300001_SM_1000_NS12placeholders2_3E - _ZN31_INTERNAL_dd51092e_4_k_cu_TRACE4cuda3std6ranges3__45__cpo4sizeE)
_ZN31_INTERNAL_dd51092e_4_k_cu_TRACE4cuda3std6ranges3__45__cpo4sizeE:
	.zero		1
	.type		_ZN31_INTERNAL_dd51092e_4_k_cu_TRACE6thrust24THRUST_300001_SM_1000_NS12placeholders2_3E,@object
	.size		_ZN31_INTERNAL_dd51092e_4_k_cu_TRACE6thrust24THRUST_300001_SM_1000_NS12placeholders2_3E,(_ZN31_INTERNAL_dd51092e_4_k_cu_TRACE4cuda3std3__45__cpo6cbeginE - _ZN31_INTERNAL_dd51092e_4_k_cu_TRACE6thrust24THRUST_300001_SM_1000_NS12placeholders2_3E)
_ZN31_INTERNAL_dd51092e_4_k_cu_TRACE6thrust24THRUST_300001_SM_1000_NS12placeholders2_3E:
	.zero		1
	.type		_ZN31_INTERNAL_dd51092e_4_k_cu_TRACE4cuda3std3__45__cpo6cbeginE,@object
	.size		_ZN31_INTERNAL_dd51092e_4_k_cu_TRACE4cuda3std3__45__cpo6cbeginE,(_ZN31_INTERNAL_dd51092e_4_k_cu_TRACE4cuda3std6ranges3__45__cpo6cbeginE - _ZN31_INTERNAL_dd51092e_4_k_cu_TRACE4cuda3std3__45__cpo6cbeginE)
_ZN31_INTERNAL_dd51092e_4_k_cu_TRACE4cuda3std3__45__cpo6cbeginE:
	.zero		1
	.type		_ZN31_INTERNAL_dd51092e_4_k_cu_TRACE4cuda3std6ranges3__45__cpo6cbeginE,@object
	.size		_ZN31_INTERNAL_dd51092e_4_k_cu_TRACE4cuda3std6ranges3__45__cpo6cbeginE,(_ZN31_INTERNAL_dd51092e_4_k_cu_TRACE6thrust24THRUST_300001_SM_1000_NS12placeholders2_7E - _ZN31_INTERNAL_dd51092e_4_k_cu_TRACE4cuda3std6ranges3__45__cpo6cbeginE)
_ZN31_INTERNAL_dd51092e_4_k_cu_TRACE4cuda3std6ranges3__45__cpo6cbeginE:
	.zero		1
	.type		_ZN31_INTERNAL_dd51092e_4_k_cu_TRACE6thrust24THRUST_300001_SM_1000_NS12placeholders2_7E,@object
	.size		_ZN31_INTERNAL_dd51092e_4_k_cu_TRACE6thrust24THRUST_300001_SM_1000_NS12placeholders2_7E,(_ZN31_INTERNAL_dd51092e_4_k_cu_TRACE4cuda3std3__45__cpo7crbeginE - _ZN31_INTERNAL_dd51092e_4_k_cu_TRACE6thrust24THRUST_300001_SM_1000_NS12placeholders2_7E)
_ZN31_INTERNAL_dd51092e_4_k_cu_TRACE6thrust24THRUST_300001_SM_1000_NS12placeholders2_7E:
	.zero		1
	.type		_ZN31_INTERNAL_dd51092e_4_k_cu_TRACE4cuda3std3__45__cpo7crbeginE,@object
	.size		_ZN31_INTERNAL_dd51092e_4_k_cu_TRACE4cuda3std3__45__cpo7crbeginE,(_ZN31_INTERNAL_dd51092e_4_k_cu_TRACE4cuda3std6ranges3__45__cpo4nextE - _ZN31_INTERNAL_dd51092e_4_k_cu_TRACE4cuda3std3__45__cpo7crbeginE)
_ZN31_INTERNAL_dd51092e_4_k_cu_TRACE4cuda3std3__45__cpo7crbeginE:
	.zero		1
	.type		_ZN31_INTERNAL_dd51092e_4_k_cu_TRACE4cuda3std6ranges3__45__cpo4nextE,@object
	.size		_ZN31_INTERNAL_dd51092e_4_k_cu_TRACE4cuda3std6ranges3__45__cpo4nextE,(_ZN31_INTERNAL_dd51092e_4_k_cu_TRACE4cuda3std6ranges3__45__cpo4swapE - _ZN31_INTERNAL_dd51092e_4_k_cu_TRACE4cuda3std6ranges3__45__cpo4nextE)
_ZN31_INTERNAL_dd51092e_4_k_cu_TRACE4cuda3std6ranges3__45__cpo4nextE:
	.zero		1
	.type		_ZN31_INTERNAL_dd51092e_4_k_cu_TRACE4cuda3std6ranges3__45__cpo4swapE,@object
	.size		_ZN31_INTERNAL_dd51092e_4_k_cu_TRACE4cuda3std6ranges3__45__cpo4swapE,(_ZN31_INTERNAL_dd51092e_4_k_cu_TRACE6thrust24THRUST_300001_SM_1000_NS8cuda_cub10par_nosyncE - _ZN31_INTERNAL_dd51092e_4_k_cu_TRACE4cuda3std6ranges3__45__cpo4swapE)
_ZN31_INTERNAL_dd51092e_4_k_cu_TRACE4cuda3std6ranges3__45__cpo4swapE:
	.zero		1
	.type		_ZN31_INTERNAL_dd51092e_4_k_cu_TRACE6thrust24THRUST_300001_SM_1000_NS8cuda_cub10par_nosyncE,@object
	.size		_ZN31_INTERNAL_dd51092e_4_k_cu_TRACE6thrust24THRUST_300001_SM_1000_NS8cuda_cub10par_nosyncE,(_ZN31_INTERNAL_dd51092e_4_k_cu_TRACE6thrust24THRUST_300001_SM_1000_NS12placeholders2_9E - _ZN31_INTERNAL_dd51092e_4_k_cu_TRACE6thrust24THRUST_300001_SM_1000_NS8cuda_cub10par_nosyncE)
_ZN31_INTERNAL_dd51092e_4_k_cu_TRACE6thrust24THRUST_300001_SM_1000_NS8cuda_cub10par_nosyncE:
	.zero		1
	.type		_ZN31_INTERNAL_dd51092e_4_k_cu_TRACE6thrust24THRUST_300001_SM_1000_NS12placeholders2_9E,@object
	.size		_ZN31_INTERNAL_dd51092e_4_k_cu_TRACE6thrust24THRUST_300001_SM_1000_NS12placeholders2_9E,(_ZN31_INTERNAL_dd51092e_4_k_cu_TRACE4cuda3std3__433_GLOBAL__N__dd51092e_4_k_cu_TRACE6ignoreE - _ZN31_INTERNAL_dd51092e_4_k_cu_TRACE6thrust24THRUST_300001_SM_1000_NS12placeholders2_9E)
_ZN31_INTERNAL_dd51092e_4_k_cu_TRACE6thrust24THRUST_300001_SM_1000_NS12placeholders2_9E:
	.zero		1
	.type		_ZN31_INTERNAL_dd51092e_4_k_cu_TRACE4cuda3std3__433_GLOBAL__N__dd51092e_4_k_cu_TRACE6ignoreE,@object
	.size		_ZN31_INTERNAL_dd51092e_4_k_cu_TRACE4cuda3std3__433_GLOBAL__N__dd51092e_4_k_cu_TRACE6ignoreE,(_ZN31_INTERNAL_dd51092e_4_k_cu_TRACE4cuda3std6ranges3__45__cpo4dataE - _ZN31_INTERNAL_dd51092e_4_k_cu_TRACE4cuda3std3__433_GLOBAL__N__dd51092e_4_k_cu_TRACE6ignoreE)
_ZN31_INTERNAL_dd51092e_4_k_cu_TRACE4cuda3std3__433_GLOBAL__N__dd51092e_4_k_cu_TRACE6ignoreE:
	.zero		1
	.type		_ZN31_INTERNAL_dd51092e_4_k_cu_TRACE4cuda3std6ranges3__45__cpo4dataE,@object
	.size		_ZN31_INTERNAL_dd51092e_4_k_cu_TRACE4cuda3std6ranges3__45__cpo4dataE,(_ZN31_INTERNAL_dd51092e_4_k_cu_TRACE6thrust24THRUST_300001_SM_1000_NS12placeholders2_1E - _ZN31_INTERNAL_dd51092e_4_k_cu_TRACE4cuda3std6ranges3__45__cpo4dataE)
_ZN31_INTERNAL_dd51092e_4_k_cu_TRACE4cuda3std6ranges3__45__cpo4dataE:
	.zero		1
	.type		_ZN31_INTERNAL_dd51092e_4_k_cu_TRACE6thrust24THRUST_300001_SM_1000_NS12placeholders2_1E,@object
	.size		_ZN31_INTERNAL_dd51092e_4_k_cu_TRACE6thrust24THRUST_300001_SM_1000_NS12placeholders2_1E,(_ZN31_INTERNAL_dd51092e_4_k_cu_TRACE4cuda3std3__45__cpo5beginE - _ZN31_INTERNAL_dd51092e_4_k_cu_TRACE6thrust24THRUST_300001_SM_1000_NS12placeholders2_1E)
_ZN31_INTERNAL_dd51092e_4_k_cu_TRACE6thrust24THRUST_300001_SM_1000_NS12placeholders2_1E:
	.zero		1
	.type		_ZN31_INTERNAL_dd51092e_4_k_cu_TRACE4cuda3std3__45__cpo5beginE,@object
	.size		_ZN31_INTERNAL_dd51092e_4_k_cu_TRACE4cuda3std3__45__cpo5beginE,(_ZN31_INTERNAL_dd51092e_4_k_cu_TRACE4cuda3std6ranges3__45__cpo5beginE - _ZN31_INTERNAL_dd51092e_4_k_cu_TRACE4cuda3std3__45__cpo5beginE)
_ZN31_INTERNAL_dd51092e_4_k_cu_TRACE4cuda3std3__45__cpo5beginE:
	.zero		1
	.type		_ZN31_INTERNAL_dd51092e_4_k_cu_TRACE4cuda3std6ranges3__45__cpo5beginE,@object
	.size		_ZN31_INTERNAL_dd51092e_4_k_cu_TRACE4cuda3std6ranges3__45__cpo5beginE,(_ZN31_INTERNAL_dd51092e_4_k_cu_TRACE6thrust24THRUST_300001_SM_1000_NS12placeholders2_5E - _ZN31_INTERNAL_dd51092e_4_k_cu_TRACE4cuda3std6ranges3__45__cpo5beginE)
_ZN31_INTERNAL_dd51092e_4_k_cu_TRACE4cuda3std6ranges3__45__cpo5beginE:
	.zero		1
	.type		_ZN31_INTERNAL_dd51092e_4_k_cu_TRACE6thrust24THRUST_300001_SM_1000_NS12placeholders2_5E,@object
	.size		_ZN31_INTERNAL_dd51092e_4_k_cu_TRACE6thrust24THRUST_300001_SM_1000_NS12placeholders2_5E,(_ZN31_INTERNAL_dd51092e_4_k_cu_TRACE4cuda3std3__45__cpo6rbeginE - _ZN31_INTERNAL_dd51092e_4_k_cu_TRACE6thrust24THRUST_300001_SM_1000_NS12placeholders2_5E)
_ZN31_INTERNAL_dd51092e_4_k_cu_TRACE6thrust24THRUST_300001_SM_1000_NS12placeholders2_5E:
	.zero		1
	.type		_ZN31_INTERNAL_dd51092e_4_k_cu_TRACE4cuda3std3__45__cpo6rbeginE,@object
	.size		_ZN31_INTERNAL_dd51092e_4_k_cu_TRACE4cuda3std3__45__cpo6rbeginE,(_ZN31_INTERNAL_dd51092e_4_k_cu_TRACE4cuda3std6ranges3__45__cpo7advanceE - _ZN31_INTERNAL_dd51092e_4_k_cu_TRACE4cuda3std3__45__cpo6rbeginE)
_ZN31_INTERNAL_dd51092e_4_k_cu_TRACE4cuda3std3__45__cpo6rbeginE:
	.zero		1
	.type		_ZN31_INTERNAL_dd51092e_4_k_cu_TRACE4cuda3std6ranges3__45__cpo7advanceE,@object
	.size		_ZN31_INTERNAL_dd51092e_4_k_cu_TRACE4cuda3std6ranges3__45__cpo7advanceE,(_ZN31_INTERNAL_dd51092e_4_k_cu_TRACE4cuda3std3__47nulloptE - _ZN31_INTERNAL_dd51092e_4_k_cu_TRACE4cuda3std6ranges3__45__cpo7advanceE)
_ZN31_INTERNAL_dd51092e_4_k_cu_TRACE4cuda3std6ranges3__45__cpo7advanceE:
	.zero		1
	.type		_ZN31_INTERNAL_dd51092e_4_k_cu_TRACE4cuda3std3__47nulloptE,@object
	.size		_ZN31_INTERNAL_dd51092e_4_k_cu_TRACE4cuda3std3__47nulloptE,(_ZN31_INTERNAL_dd51092e_4_k_cu_TRACE4cuda3std6ranges3__45__cpo8distanceE - _ZN31_INTERNAL_dd51092e_4_k_cu_TRACE4cuda3std3__47nulloptE)
_ZN31_INTERNAL_dd51092e_4_k_cu_TRACE4cuda3std3__47nulloptE:
	.zero		1
	.type		_ZN31_INTERNAL_dd51092e_4_k_cu_TRACE4cuda3std6ranges3__45__cpo8distanceE,@object
	.size		_ZN31_INTERNAL_dd51092e_4_k_cu_TRACE4cuda3std6ranges3__45__cpo8distanceE,(_ZN31_INTERNAL_dd51092e_4_k_cu_TRACE6thrust24THRUST_300001_SM_1000_NS12placeholders3_10E - _ZN31_INTERNAL_dd51092e_4_k_cu_TRACE4cuda3std6ranges3__45__cpo8distanceE)
_ZN31_INTERNAL_dd51092e_4_k_cu_TRACE4cuda3std6ranges3__45__cpo8distanceE:
	.zero		1
	.type		_ZN31_INTERNAL_dd51092e_4_k_cu_TRACE6thrust24THRUST_300001_SM_1000_NS12placeholders3_10E,@object
	.size		_ZN31_INTERNAL_dd51092e_4_k_cu_TRACE6thrust24THRUST_300001_SM_1000_NS12placeholders3_10E,(_ZN31_INTERNAL_dd51092e_4_k_cu_TRACE4cuda3std3__419piecewise_constructE - _ZN31_INTERNAL_dd51092e_4_k_cu_TRACE6thrust24THRUST_300001_SM_1000_NS12placeholders3_10E)
_ZN31_INTERNAL_dd51092e_4_k_cu_TRACE6thrust24THRUST_300001_SM_1000_NS12placeholders3_10E:
	.zero		1
	.type		_ZN31_INTERNAL_dd51092e_4_k_cu_TRACE4cuda3std3__419piecewise_constructE,@object
	.size		_ZN31_INTERNAL_dd51092e_4_k_cu_TRACE4cuda3std3__419piecewise_constructE,(_ZN31_INTERNAL_dd51092e_4_k_cu_TRACE4cuda3std6ranges3__45__cpo5cdataE - _ZN31_INTERNAL_dd51092e_4_k_cu_TRACE4cuda3std3__419piecewise_constructE)
_ZN31_INTERNAL_dd51092e_4_k_cu_TRACE4cuda3std3__419piecewise_constructE:
	.zero		1
	.type		_ZN31_INTERNAL_dd51092e_4_k_cu_TRACE4cuda3std6ranges3__45__cpo5cdataE,@object
	.size		_ZN31_INTERNAL_dd51092e_4_k_cu_TRACE4cuda3std6ranges3__45__cpo5cdataE,(_ZN31_INTERNAL_dd51092e_4_k_cu_TRACE6thrust24THRUST_300001_SM_1000_NS12placeholders2_2E - _ZN31_INTERNAL_dd51092e_4_k_cu_TRACE4cuda3std6ranges3__45__cpo5cdataE)
_ZN31_INTERNAL_dd51092e_4_k_cu_TRACE4cuda3std6ranges3__45__cpo5cdataE:
	.zero		1
	.type		_ZN31_INTERNAL_dd51092e_4_k_cu_TRACE6thrust24THRUST_300001_SM_1000_NS12placeholders2_2E,@object
	.size		_ZN31_INTERNAL_dd51092e_4_k_cu_TRACE6thrust24THRUST_300001_SM_1000_NS12placeholders2_2E,(_ZN31_INTERNAL_dd51092e_4_k_cu_TRACE4cuda3std3__45__cpo3endE - _ZN31_INTERNAL_dd51092e_4_k_cu_TRACE6thrust24THRUST_300001_SM_1000_NS12placeholders2_2E)
_ZN31_INTERNAL_dd51092e_4_k_cu_TRACE6thrust24THRUST_300001_SM_1000_NS12placeholders2_2E:
	.zero		1
	.type		_ZN31_INTERNAL_dd51092e_4_k_cu_TRACE4cuda3std3__45__cpo3endE,@object
	.size		_ZN31_INTERNAL_dd51092e_4_k_cu_TRACE4cuda3std3__45__cpo3endE,(_ZN31_INTERNAL_dd51092e_4_k_cu_TRACE4cuda3std6ranges3__45__cpo3endE - _ZN31_INTERNAL_dd51092e_4_k_cu_TRACE4cuda3std3__45__cpo3endE)
_ZN31_INTERNAL_dd51092e_4_k_cu_TRACE4cuda3std3__45__cpo3endE:
	.zero		1
	.type		_ZN31_INTERNAL_dd51092e_4_k_cu_TRACE4cuda3std6ranges3__45__cpo3endE,@object
	.size		_ZN31_INTERNAL_dd51092e_4_k_cu_TRACE4cuda3std6ranges3__45__cpo3endE,(_ZN31_INTERNAL_dd51092e_4_k_cu_TRACE6thrust24THRUST_300001_SM_1000_NS12placeholders2_6E - _ZN31_INTERNAL_dd51092e_4_k_cu_TRACE4cuda3std6ranges3__45__cpo3endE)
_ZN31_INTERNAL_dd51092e_4_k_cu_TRACE4cuda3std6ranges3__45__cpo3endE:
	.zero		1
	.type		_ZN31_INTERNAL_dd51092e_4_k_cu_TRACE6thrust24THRUST_300001_SM_1000_NS12placeholders2_6E,@object
	.size		_ZN31_INTERNAL_dd51092e_4_k_cu_TRACE6thrust24THRUST_300001_SM_1000_NS12placeholders2_6E,(_ZN31_INTERNAL_dd51092e_4_k_cu_TRACE4cuda3std3__45__cpo4rendE - _ZN31_INTERNAL_dd51092e_4_k_cu_TRACE6thrust24THRUST_300001_SM_1000_NS12placeholders2_6E)
_ZN31_INTERNAL_dd51092e_4_k_cu_TRACE6thrust24THRUST_300001_SM_1000_NS12placeholders2_6E:
	.zero		1
	.type		_ZN31_INTERNAL_dd51092e_4_k_cu_TRACE4cuda3std3__45__cpo4rendE,@object
	.size		_ZN31_INTERNAL_dd51092e_4_k_cu_TRACE4cuda3std3__45__cpo4rendE,(_ZN31_INTERNAL_dd51092e_4_k_cu_TRACE4cuda3std6ranges3__45__cpo9iter_swapE - _ZN31_INTERNAL_dd51092e_4_k_cu_TRACE4cuda3std3__45__cpo4rendE)
_ZN31_INTERNAL_dd51092e_4_k_cu_TRACE4cuda3std3__45__cpo4rendE:
	.zero		1
	.type		_ZN31_INTERNAL_dd51092e_4_k_cu_TRACE4cuda3std6ranges3__45__cpo9iter_swapE,@object
	.size		_ZN31_INTERNAL_dd51092e_4_k_cu_TRACE4cuda3std6ranges3__45__cpo9iter_swapE,(_ZN31_INTERNAL_dd51092e_4_k_cu_TRACE4cuda3std3__48unexpectE - _ZN31_INTERNAL_dd51092e_4_k_cu_TRACE4cuda3std6ranges3__45__cpo9iter_swapE)
_ZN31_INTERNAL_dd51092e_4_k_cu_TRACE4cuda3std6ranges3__45__cpo9iter_swapE:
	.zero		1
	.type		_ZN31_INTERNAL_dd51092e_4_k_cu_TRACE4cuda3std3__48unexpectE,@object
	.size		_ZN31_INTERNAL_dd51092e_4_k_cu_TRACE4cuda3std3__48unexpectE,(_ZN31_INTERNAL_dd51092e_4_k_cu_TRACE6thrust24THRUST_300001_SM_1000_NS8cuda_cub3parE - _ZN31_INTERNAL_dd51092e_4_k_cu_TRACE4cuda3std3__48unexpectE)
_ZN31_INTERNAL_dd51092e_4_k_cu_TRACE4cuda3std3__48unexpectE:
	.zero		1
	.type		_ZN31_INTERNAL_dd51092e_4_k_cu_TRACE6thrust24THRUST_300001_SM_1000_NS8cuda_cub3parE,@object
	.size		_ZN31_INTERNAL_dd51092e_4_k_cu_TRACE6thrust24THRUST_300001_SM_1000_NS8cuda_cub3parE,(_ZN31_INTERNAL_dd51092e_4_k_cu_TRACE6thrust24THRUST_300001_SM_1000_NS12placeholders2_4E - _ZN31_INTERNAL_dd51092e_4_k_cu_TRACE6thrust24THRUST_300001_SM_1000_NS8cuda_cub3parE)
_ZN31_INTERNAL_dd51092e_4_k_cu_TRACE6thrust24THRUST_300001_SM_1000_NS8cuda_cub3parE:
	.zero		1
	.type		_ZN31_INTERNAL_dd51092e_4_k_cu_TRACE6thrust24THRUST_300001_SM_1000_NS12placeholders2_4E,@object
	.size		_ZN31_INTERNAL_dd51092e_4_k_cu_TRACE6thrust24THRUST_300001_SM_1000_NS12placeholders2_4E,(_ZN31_INTERNAL_dd51092e_4_k_cu_TRACE4cuda3std3__45__cpo4cendE - _ZN31_INTERNAL_dd51092e_4_k_cu_TRACE6thrust24THRUST_300001_SM_1000_NS12placeholders2_4E)
_ZN31_INTERNAL_dd51092e_4_k_cu_TRACE6thrust24THRUST_300001_SM_1000_NS12placeholders2_4E:
	.zero		1
	.type		_ZN31_INTERNAL_dd51092e_4_k_cu_TRACE4cuda3std3__45__cpo4cendE,@object
	.size		_ZN31_INTERNAL_dd51092e_4_k_cu_TRACE4cuda3std3__45__cpo4cendE,(_ZN31_INTERNAL_dd51092e_4_k_cu_TRACE4cuda3std6ranges3__45__cpo4cendE - _ZN31_INTERNAL_dd51092e_4_k_cu_TRACE4cuda3std3__45__cpo4cendE)
_ZN31_INTERNAL_dd51092e_4_k_cu_TRACE4cuda3std3__45__cpo4cendE:
	.zero		1
	.type		_ZN31_INTERNAL_dd51092e_4_k_cu_TRACE4cuda3std6ranges3__45__cpo4cendE,@object
	.size		_ZN31_INTERNAL_dd51092e_4_k_cu_TRACE4cuda3std6ranges3__45__cpo4cendE,(_ZN31_INTERNAL_dd51092e_4_k_cu_TRACE4cuda3std3__420unreachable_sentinelE - _ZN31_INTERNAL_dd51092e_4_k_cu_TRACE4cuda3std6ranges3__45__cpo4cendE)
_ZN31_INTERNAL_dd51092e_4_k_cu_TRACE4cuda3std6ranges3__45__cpo4cendE:
	.zero		1
	.type		_ZN31_INTERNAL_dd51092e_4_k_cu_TRACE4cuda3std3__420unreachable_sentinelE,@object
	.size		_ZN31_INTERNAL_dd51092e_4_k_cu_TRACE4cuda3std3__420unreachable_sentinelE,(_ZN31_INTERNAL_dd51092e_4_k_cu_TRACE4cuda3std6ranges3__45__cpo5ssizeE - _ZN31_INTERNAL_dd51092e_4_k_cu_TRACE4cuda3std3__420unreachable_sentinelE)
_ZN31_INTERNAL_dd51092e_4_k_cu_TRACE4cuda3std3__420unreachable_sentinelE:
	.zero		1
	.type		_ZN31_INTERNAL_dd51092e_4_k_cu_TRACE4cuda3std6ranges3__45__cpo5ssizeE,@object
	.size		_ZN31_INTERNAL_dd51092e_4_k_cu_TRACE4cuda3std6ranges3__45__cpo5ssizeE,(_ZN31_INTERNAL_dd51092e_4_k_cu_TRACE6thrust24THRUST_300001_SM_1000_NS12placeholders2_8E - _ZN31_INTERNAL_dd51092e_4_k_cu_TRACE4cuda3std6ranges3__45__cpo5ssizeE)
_ZN31_INTERNAL_dd51092e_4_k_cu_TRACE4cuda3std6ranges3__45__cpo5ssizeE:
	.zero		1
	.type		_ZN31_INTERNAL_dd51092e_4_k_cu_TRACE6thrust24THRUST_300001_SM_1000_NS12placeholders2_8E,@object
	.size		_ZN31_INTERNAL_dd51092e_4_k_cu_TRACE6thrust24THRUST_300001_SM_1000_NS12placeholders2_8E,(_ZN31_INTERNAL_dd51092e_4_k_cu_TRACE4cuda3std3__45__cpo5crendE - _ZN31_INTERNAL_dd51092e_4_k_cu_TRACE6thrust24THRUST_300001_SM_1000_NS12placeholders2_8E)
_ZN31_INTERNAL_dd51092e_4_k_cu_TRACE6thrust24THRUST_300001_SM_1000_NS12placeholders2_8E:
	.zero		1
	.type		_ZN31_INTERNAL_dd51092e_4_k_cu_TRACE4cuda3std3__45__cpo5crendE,@object
	.size		_ZN31_INTERNAL_dd51092e_4_k_cu_TRACE4cuda3std3__45__cpo5crendE,(_ZN31_INTERNAL_dd51092e_4_k_cu_TRACE4cuda3std6ranges3__45__cpo4prevE - _ZN31_INTERNAL_dd51092e_4_k_cu_TRACE4cuda3std3__45__cpo5crendE)
_ZN31_INTERNAL_dd51092e_4_k_cu_TRACE4cuda3std3__45__cpo5crendE:
	.zero		1
	.type		_ZN31_INTERNAL_dd51092e_4_k_cu_TRACE4cuda3std6ranges3__45__cpo4prevE,@object
	.size		_ZN31_INTERNAL_dd51092e_4_k_cu_TRACE4cuda3std6ranges3__45__cpo4prevE,(_ZN31_INTERNAL_dd51092e_4_k_cu_TRACE4cuda3std6ranges3__45__cpo9iter_moveE - _ZN31_INTERNAL_dd51092e_4_k_cu_TRACE4cuda3std6ranges3__45__cpo4prevE)
_ZN31_INTERNAL_dd51092e_4_k_cu_TRACE4cuda3std6ranges3__45__cpo4prevE:
	.zero		1
	.type		_ZN31_INTERNAL_dd51092e_4_k_cu_TRACE4cuda3std6ranges3__45__cpo9iter_moveE,@object
	.size		_ZN31_INTERNAL_dd51092e_4_k_cu_TRACE4cuda3std6ranges3__45__cpo9iter_moveE,(_ZN31_INTERNAL_dd51092e_4_k_cu_TRACE6thrust24THRUST_300001_SM_1000_NS6system6detail10sequential3seqE - _ZN31_INTERNAL_dd51092e_4_k_cu_TRACE4cuda3std6ranges3__45__cpo9iter_moveE)
_ZN31_INTERNAL_dd51092e_4_k_cu_TRACE4cuda3std6ranges3__45__cpo9iter_moveE:
	.zero		1
	.type		_ZN31_INTERNAL_dd51092e_4_k_cu_TRACE6thrust24THRUST_300001_SM_1000_NS6system6detail10sequential3seqE,@object
	.size		_ZN31_INTERNAL_dd51092e_4_k_cu_TRACE6thrust24THRUST_300001_SM_1000_NS6system6detail10sequential3seqE,(.L_31 - _ZN31_INTERNAL_dd51092e_4_k_cu_TRACE6thrust24THRUST_300001_SM_1000_NS6system6detail10sequential3seqE)
_ZN31_INTERNAL_dd51092e_4_k_cu_TRACE6thrust24THRUST_300001_SM_1000_NS6system6detail10sequential3seqE:
	.zero		1
.L_31:


//--------------------- .nv.shared._ZN3cub18CUB_300001_SM_10006detail6reduce18DeviceReduceKernelINS2_10policy_hubIdyN4cuda3__47maximumIdEEE10Policy1000EN6thrust24THRUST_300001_SM_1000_NS10device_ptrIdEEyS8_dNS5_3std3__410__identityEEEvT0_PT3_T1_NS0_13GridEvenShareISL_EET2_T4_ --------------------------
	.section	.nv.shared._ZN3cub18CUB_300001_SM_10006detail6reduce18DeviceReduceKernelINS2_10policy_hubIdyN4cuda3__47maximumIdEEE10Policy1000EN6thrust24THRUST_300001_SM_1000_NS10device_ptrIdEEyS8_dNS5_3std3__410__identityEEEvT0_PT3_T1_NS0_13GridEvenShareISL_EET2_T4_,"aw",@nobits
	.sectionflags	@""
	.align	8
.nv.shared._ZN3cub18CUB_300001_SM_10006detail6reduce18DeviceReduceKernelINS2_10policy_hubIdyN4cuda3__47maximumIdEEE10Policy1000EN6thrust24THRUST_300001_SM_1000_NS10device_ptrIdEEyS8_dNS5_3std3__410__identityEEEvT0_PT3_T1_NS0_13GridEvenShareISL_EET2_T4_:
	.zero		1104


//--------------------- .nv.shared._ZN3cub18CUB_300001_SM_10006detail6reduce28DeviceReduceSingleTileKernelINS2_10policy_hubIdyN4cuda3__47maximumIdEEE10Policy1000EN6thrust24THRUST_300001_SM_1000_NS10device_ptrIdEEPfyS8_fdNS5_3std3__410__identityEEEvT0_T1_T2_T3_T4_T6_ --------------------------
	.section	.nv.shared._ZN3cub18CUB_300001_SM_10006detail6reduce28DeviceReduceSingleTileKernelINS2_10policy_hubIdyN4cuda3__47maximumIdEEE10Policy1000EN6thrust24THRUST_300001_SM_1000_NS10device_ptrIdEEPfyS8_fdNS5_3std3__410__identityEEEvT0_T1_T2_T3_T4_T6_,"aw",@nobits
	.sectionflags	@""
	.align	8
.nv.shared._ZN3cub18CUB_300001_SM_10006detail6reduce28DeviceReduceSingleTileKernelINS2_10policy_hubIdyN4cuda3__47maximumIdEEE10Policy1000EN6thrust24THRUST_300001_SM_1000_NS10device_ptrIdEEPfyS8_fdNS5_3std3__410__identityEEEvT0_T1_T2_T3_T4_T6_:
	.zero		1104


//--------------------- .nv.shared._ZN3cub18CUB_300001_SM_10006detail6reduce28DeviceReduceSingleTileKernelINS2_10policy_hubIdjN4cuda3__47maximumIdEEE10Policy1000EPdPfiS8_fdNS5_3std3__410__identityEEEvT0_T1_T2_T3_T4_T6_ --------------------------
	.section	.nv.shared._ZN3cub18CUB_300001_SM_10006detail6reduce28DeviceReduceSingleTileKernelINS2_10policy_hubIdjN4cuda3__47maximumIdEEE10Policy1000EPdPfiS8_fdNS5_3std3__410__identityEEEvT0_T1_T2_T3_T4_T6_,"aw",@nobits
	.sectionflags	@""
	.align	8
.nv.shared._ZN3cub18CUB_300001_SM_10006detail6reduce28DeviceReduceSingleTileKernelINS2_10policy_hubIdjN4cuda3__47maximumIdEEE10Policy1000EPdPfiS8_fdNS5_3std3__410__identityEEEvT0_T1_T2_T3_T4_T6_:
	.zero		1104


//--------------------- .nv.shared._ZN3cub18CUB_300001_SM_10006detail6reduce18DeviceReduceKernelINS2_10policy_hubIdjN4cuda3__47maximumIdEEE10Policy1000EN6thrust24THRUST_300001_SM_1000_NS10device_ptrIdEEjS8_dNS5_3std3__410__identityEEEvT0_PT3_T1_NS0_13GridEvenShareISL_EET2_T4_ --------------------------
	.section	.nv.shared._ZN3cub18CUB_300001_SM_10006detail6reduce18DeviceReduceKernelINS2_10policy_hubIdjN4cuda3__47maximumIdEEE10Policy1000EN6thrust24THRUST_300001_SM_1000_NS10device_ptrIdEEjS8_dNS5_3std3__410__identityEEEvT0_PT3_T1_NS0_13GridEvenShareISL_EET2_T4_,"aw",@nobits
	.sectionflags	@""
	.align	8
.nv.shared._ZN3cub18CUB_300001_SM_10006detail6reduce18DeviceReduceKernelINS2_10policy_hubIdjN4cuda3__47maximumIdEEE10Policy1000EN6thrust24THRUST_300001_SM_1000_NS10device_ptrIdEEjS8_dNS5_3std3__410__identityEEEvT0_PT3_T1_NS0_13GridEvenShareISL_EET2_T4_:
	.zero		1104


//--------------------- .nv.shared._ZN3cub18CUB_300001_SM_10006detail6reduce28DeviceReduceSingleTileKernelINS2_10policy_hubIdjN4cuda3__47maximumIdEEE10Policy1000EN6thrust24THRUST_300001_SM_1000_NS10device_ptrIdEEPfjS8_fdNS5_3std3__410__identityEEEvT0_T1_T2_T3_T4_T6_ --------------------------
	.section	.nv.shared._ZN3cub18CUB_300001_SM_10006detail6reduce28DeviceReduceSingleTileKernelINS2_10policy_hubIdjN4cuda3__47maximumIdEEE10Policy1000EN6thrust24THRUST_300001_SM_1000_NS10device_ptrIdEEPfjS8_fdNS5_3std3__410__identityEEEvT0_T1_T2_T3_T4_T6_,"aw",@nobits
	.sectionflags	@""
	.align	8
.nv.shared._ZN3cub18CUB_300001_SM_10006detail6reduce28DeviceReduceSingleTileKernelINS2_10policy_hubIdjN4cuda3__47maximumIdEEE10Policy1000EN6thrust24THRUST_300001_SM_1000_NS10device_ptrIdEEPfjS8_fdNS5_3std3__410__identityEEEvT0_T1_T2_T3_T4_T6_:
	.zero		1104


//--------------------- .nv.constant0._ZN3cub18CUB_300001_SM_10006detail6reduce28DeviceReduceSingleTileKernelINS2_10policy_hubIdyN4cuda3__47maximumIdEEE10Policy1000EPdPfiS8_fdNS5_3std3__410__identityEEEvT0_T1_T2_T3_T4_T6_ --------------------------
	.section	.nv.constant0._ZN3cub18CUB_300001_SM_10006detail6reduce28DeviceReduceSingleTileKernelINS2_10policy_hubIdyN4cuda3__47maximumIdEEE10Policy1000EPdPfiS8_fdNS5_3std3__410__identityEEEvT0_T1_T2_T3_T4_T6_,"a",@progbits
	.sectionflags	@""
	.align	4
.nv.constant0._ZN3cub18CUB_300001_SM_10006detail6reduce28DeviceReduceSingleTileKernelINS2_10policy_hubIdyN4cuda3__47maximumIdEEE10Policy1000EPdPfiS8_fdNS5_3std3__410__identityEEEvT0_T1_T2_T3_T4_T6_:
	.zero		925


//--------------------- .nv.constant0._ZN3cub18CUB_300001_SM_10006detail6reduce18DeviceReduceKernelINS2_10policy_hubIdyN4cuda3__47maximumIdEEE10Policy1000EN6thrust24THRUST_300001_SM_1000_NS10device_ptrIdEEyS8_dNS5_3std3__410__identityEEEvT0_PT3_T1_NS0_13GridEvenShareISL_EET2_T4_ --------------------------
	.section	.nv.constant0._ZN3cub18CUB_300001_SM_10006detail6reduce18DeviceReduceKernelINS2_10policy_hubIdyN4cuda3__47maximumIdEEE10Policy1000EN6thrust24THRUST_300001_SM_1000_NS10device_ptrIdEEyS8_dNS5_3std3__410__identityEEEvT0_PT3_T1_NS0_13GridEvenShareISL_EET2_T4_,"a",@progbits
	.sectionflags	@""
	.align	4
.nv.constant0._ZN3cub18CUB_300001_SM_10006detail6reduce18DeviceReduceKernelINS2_10policy_hubIdyN4cuda3__47maximumIdEEE10Policy1000EN6thrust24THRUST_300001_SM_1000_NS10device_ptrIdEEyS8_dNS5_3std3__410__identityEEEvT0_PT3_T1_NS0_13GridEvenShareISL_EET2_T4_:
	.zero		994


//--------------------- .nv.constant0._ZN3cub18CUB_300001_SM_10006detail6reduce28DeviceReduceSingleTileKernelINS2_10policy_hubIdyN4cuda3__47maximumIdEEE10Policy1000EN6thrust24THRUST_300001_SM_1000_NS10device_ptrIdEEPfyS8_fdNS5_3std3__410__identityEEEvT0_T1_T2_T3_T4_T6_ --------------------------
	.section	.nv.constant0._ZN3cub18CUB_300001_SM_10006detail6reduce28DeviceReduceSingleTileKernelINS2_10policy_hubIdyN4cuda3__47maximumIdEEE10Policy1000EN6thrust24THRUST_300001_SM_1000_NS10device_ptrIdEEPfyS8_fdNS5_3std3__410__identityEEEvT0_T1_T2_T3_T4_T6_,"a",@progbits
	.sectionflags	@""
	.align	4
.nv.constant0._ZN3cub18CUB_300001_SM_10006detail6reduce28DeviceReduceSingleTileKernelINS2_10policy_hubIdyN4cuda3__47maximumIdEEE10Policy1000EN6thrust24THRUST_300001_SM_1000_NS10device_ptrIdEEPfyS8_fdNS5_3std3__410__identityEEEvT0_T1_T2_T3_T4_T6_:
	.zero		929


//--------------------- .nv.constant0._ZN3cub18CUB_300001_SM_10006detail6reduce28DeviceReduceSingleTileKernelINS2_10policy_hubIdjN4cuda3__47maximumIdEEE10Policy1000EPdPfiS8_fdNS5_3std3__410__identityEEEvT0_T1_T2_T3_T4_T6_ --------------------------
	.section	.nv.constant0._ZN3cub18CUB_300001_SM_10006detail6reduce28DeviceReduceSingleTileKernelINS2_10policy_hubIdjN4cuda3__47maximumIdEEE10Policy1000EPdPfiS8_fdNS5_3std3__410__identityEEEvT0_T1_T2_T3_T4_T6_,"a",@progbits
	.sectionflags	@""
	.align	4
.nv.constant0._ZN3cub18CUB_300001_SM_10006detail6reduce28DeviceReduceSingleTileKernelINS2_10policy_hubIdjN4cuda3__47maximumIdEEE10Policy1000EPdPfiS8_fdNS5_3std3__410__identityEEEvT0_T1_T2_T3_T4_T6_:
	.zero		925


//--------------------- .nv.constant0._ZN3cub18CUB_300001_SM_10006detail6reduce18DeviceReduceKernelINS2_10policy_hubIdjN4cuda3__47maximumIdEEE10Policy1000EN6thrust24THRUST_300001_SM_1000_NS10device_ptrIdEEjS8_dNS5_3std3__410__identityEEEvT0_PT3_T1_NS0_13GridEvenShareISL_EET2_T4_ --------------------------
	.section	.nv.constant0._ZN3cub18CUB_300001_SM_10006detail6reduce18DeviceReduceKernelINS2_10policy_hubIdjN4cuda3__47maximumIdEEE10Policy1000EN6thrust24THRUST_300001_SM_1000_NS10device_ptrIdEEjS8_dNS5_3std3__410__identityEEEvT0_PT3_T1_NS0_13GridEvenShareISL_EET2_T4_,"a",@progbits
	.sectionflags	@""
	.align	4
.nv.constant0._ZN3cub18CUB_300001_SM_10006detail6reduce18DeviceReduceKernelINS2_10policy_hubIdjN4cuda3__47maximumIdEEE10Policy1000EN6thrust24THRUST_300001_SM_1000_NS10device_ptrIdEEjS8_dNS5_3std3__410__identityEEEvT0_PT3_T1_NS0_13GridEvenShareISL_EET2_T4_:
	.zero		958


//--------------------- .nv.constant0._ZN3cub18CUB_300001_SM_10006detail6reduce28DeviceReduceSingleTileKernelINS2_10policy_hubIdjN4cuda3__47maximumIdEEE10Policy1000EN6thrust24THRUST_300001_SM_1000_NS10device_ptrIdEEPfjS8_fdNS5_3std3__410__identityEEEvT0_T1_T2_T3_T4_T6_ --------------------------
	.section	.nv.constant0._ZN3cub18CUB_300001_SM_10006detail6reduce28DeviceReduceSingleTileKernelINS2_10policy_hubIdjN4cuda3__47maximumIdEEE10Policy1000EN6thrust24THRUST_300001_SM_1000_NS10device_ptrIdEEPfjS8_fdNS5_3std3__410__identityEEEvT0_T1_T2_T3_T4_T6_,"a",@progbits
	.sectionflags	@""
	.align	4
.nv.constant0._ZN3cub18CUB_300001_SM_10006detail6reduce28DeviceReduceSingleTileKernelINS2_10policy_hubIdjN4cuda3__47maximumIdEEE10Policy1000EN6thrust24THRUST_300001_SM_1000_NS10device_ptrIdEEPfjS8_fdNS5_3std3__410__identityEEEvT0_T1_T2_T3_T4_T6_:
	.zero		925


//--------------------- .nv.constant0._ZN3cub18CUB_300001_SM_10006detail11EmptyKernelIvEEvv --------------------------
	.section	.nv.constant0._ZN3cub18CUB_300001_SM_10006detail11EmptyKernelIvEEvv,"a",@progbits
	.sectionflags	@""
	.align	4
.nv.constant0._ZN3cub18CUB_300001_SM_10006detail11EmptyKernelIvEEvv:
	.zero		896


//--------------------- .nv.constant0._Z17jac_kernel_inner2PdiiiS_ii --------------------------
	.section	.nv.constant0._Z17jac_kernel_inner2PdiiiS_ii,"a",@progbits
	.sectionflags	@""
	.align	4
.nv.constant0._Z17jac_kernel_inner2PdiiiS_ii:
	.zero		936


//--------------------- .nv.constant0._Z17jac_kernel_inner1PdiiiS_ii --------------------------
	.section	.nv.constant0._Z17jac_kernel_inner1PdiiiS_ii,"a",@progbits
	.sectionflags	@""
	.align	4
.nv.constant0._Z17jac_kernel_inner1PdiiiS_ii:
	.zero		936


//--------------------- .nv.constant0._Z10jac_kernelPdiiiS_ --------------------------
	.section	.nv.constant0._Z10jac_kernelPdiiiS_,"a",@progbits
	.sectionflags	@""
	.align	4
.nv.constant0._Z10jac_kernelPdiiiS_:
	.zero		928


//--------------------- SYMBOLS --------------------------

	.type		.nv.reservedSmem.offset0,@object
	.size		.nv.reservedSmem.offset0,0x4
	.type		.nv.reservedSmem.cap,@object
	.size		.nv.reservedSmem.cap,0x4
